//
// Generated by NVIDIA NVVM Compiler
//
// Compiler Build ID: CL-36424714
// Cuda compilation tools, release 13.0, V13.0.88
// Based on NVVM 20.0.0
//

.version 9.0
.target sm_100
.address_size 64

	// .globl	_Z7monitorPfPiS_
.extern .func  (.param .b32 func_retval0) vprintf
(
	.param .b64 vprintf_param_0,
	.param .b64 vprintf_param_1
)
;
.global .align 4 .b8 precalc_xorwow_matrix[102400];
.global .align 4 .b8 precalc_xorwow_offset_matrix[102400];
.global .align 4 .b8 mrg32k3aM1[2304];
.global .align 4 .b8 mrg32k3aM2[2304];
.global .align 4 .b8 mrg32k3aM1SubSeq[2016];
.global .align 4 .b8 mrg32k3aM2SubSeq[2016];
.global .align 4 .b8 mrg32k3aM1Seq[2304];
.global .align 4 .b8 mrg32k3aM2Seq[2304];
.const .align 8 .b8 __cr_lgamma_table[72];
.global .align 1 .b8 $str[4] = {37, 102, 10};

.visible .entry _Z7monitorPfPiS_(
	.param .u64 .ptr .align 1 _Z7monitorPfPiS__param_0,
	.param .u64 .ptr .align 1 _Z7monitorPfPiS__param_1,
	.param .u64 .ptr .align 1 _Z7monitorPfPiS__param_2
)
{
	.local .align 8 .b8 	__local_depot0[56];
	.reg .b64 	%SP;
	.reg .b64 	%SPL;
	.reg .pred 	%p<67>;
	.reg .b32 	%r<1696>;
	.reg .b32 	%f<16423>;
	.reg .b64 	%rd<1323>;
	.reg .b64 	%fd<251>;

	mov.u64 	%SPL, __local_depot0;
	cvta.local.u64 	%SP, %SPL;
	ld.param.u64 	%rd14, [_Z7monitorPfPiS__param_0];
	ld.param.u64 	%rd15, [_Z7monitorPfPiS__param_1];
	cvta.to.global.u64 	%rd1, %rd14;
	add.u64 	%rd2, %SPL, 0;
	mov.u32 	%r552, %ntid.x;
	mov.u32 	%r553, %ctaid.x;
	mov.u32 	%r554, %tid.x;
	mad.lo.s32 	%r1, %r552, %r553, %r554;
	mov.b32 	%r555, -2120789414;
	mov.b32 	%r556, 1412587869;
	st.local.v2.u32 	[%rd2], {%r556, %r555};
	mov.b32 	%r557, -123459836;
	mov.b32 	%r558, 1872875680;
	st.local.v2.u32 	[%rd2+8], {%r558, %r557};
	mov.b32 	%r559, 2056504414;
	mov.b32 	%r560, -589760388;
	st.local.v2.u32 	[%rd2+16], {%r560, %r559};
	setp.eq.s32 	%p1, %r1, 0;
	@%p1 bra 	$L__BB0_115;
	cvt.s64.s32 	%rd1321, %r1;
	mov.b32 	%r1417, 0;
$L__BB0_2:
	mov.u64 	%rd4, %rd1321;
	and.b64  	%rd5, %rd4, 3;
	setp.eq.s64 	%p2, %rd5, 0;
	@%p2 bra 	$L__BB0_114;
	mul.wide.u32 	%rd18, %r1417, 3200;
	mov.u64 	%rd19, precalc_xorwow_matrix;
	add.s64 	%rd6, %rd19, %rd18;
	mov.b32 	%r1430, 0;
	mov.u32 	%r1431, %r1430;
	mov.u32 	%r1432, %r1430;
	mov.u32 	%r1433, %r1430;
	mov.u32 	%r1434, %r1430;
	mov.u32 	%r1423, %r1430;
$L__BB0_4:
	mul.wide.u32 	%rd20, %r1423, 4;
	add.s64 	%rd21, %rd2, %rd20;
	ld.local.u32 	%r9, [%rd21+4];
	shl.b32 	%r10, %r1423, 5;
	mov.b32 	%r1429, 0;
$L__BB0_5:
	.pragma "nounroll";
	shr.u32 	%r564, %r9, %r1429;
	and.b32  	%r565, %r564, 1;
	setp.eq.b32 	%p3, %r565, 1;
	not.pred 	%p4, %p3;
	add.s32 	%r566, %r10, %r1429;
	mul.lo.s32 	%r567, %r566, 5;
	mul.wide.u32 	%rd22, %r567, 4;
	add.s64 	%rd7, %rd6, %rd22;
	@%p4 bra 	$L__BB0_7;
	ld.global.u32 	%r568, [%rd7];
	xor.b32  	%r1434, %r1434, %r568;
	ld.global.u32 	%r569, [%rd7+4];
	xor.b32  	%r1433, %r1433, %r569;
	ld.global.u32 	%r570, [%rd7+8];
	xor.b32  	%r1432, %r1432, %r570;
	ld.global.u32 	%r571, [%rd7+12];
	xor.b32  	%r1431, %r1431, %r571;
	ld.global.u32 	%r572, [%rd7+16];
	xor.b32  	%r1430, %r1430, %r572;
$L__BB0_7:
	and.b32  	%r574, %r564, 2;
	setp.eq.s32 	%p5, %r574, 0;
	@%p5 bra 	$L__BB0_9;
	ld.global.u32 	%r575, [%rd7+20];
	xor.b32  	%r1434, %r1434, %r575;
	ld.global.u32 	%r576, [%rd7+24];
	xor.b32  	%r1433, %r1433, %r576;
	ld.global.u32 	%r577, [%rd7+28];
	xor.b32  	%r1432, %r1432, %r577;
	ld.global.u32 	%r578, [%rd7+32];
	xor.b32  	%r1431, %r1431, %r578;
	ld.global.u32 	%r579, [%rd7+36];
	xor.b32  	%r1430, %r1430, %r579;
$L__BB0_9:
	and.b32  	%r581, %r564, 4;
	setp.eq.s32 	%p6, %r581, 0;
	@%p6 bra 	$L__BB0_11;
	ld.global.u32 	%r582, [%rd7+40];
	xor.b32  	%r1434, %r1434, %r582;
	ld.global.u32 	%r583, [%rd7+44];
	xor.b32  	%r1433, %r1433, %r583;
	ld.global.u32 	%r584, [%rd7+48];
	xor.b32  	%r1432, %r1432, %r584;
	ld.global.u32 	%r585, [%rd7+52];
	xor.b32  	%r1431, %r1431, %r585;
	ld.global.u32 	%r586, [%rd7+56];
	xor.b32  	%r1430, %r1430, %r586;
$L__BB0_11:
	and.b32  	%r588, %r564, 8;
	setp.eq.s32 	%p7, %r588, 0;
	@%p7 bra 	$L__BB0_13;
	ld.global.u32 	%r589, [%rd7+60];
	xor.b32  	%r1434, %r1434, %r589;
	ld.global.u32 	%r590, [%rd7+64];
	xor.b32  	%r1433, %r1433, %r590;
	ld.global.u32 	%r591, [%rd7+68];
	xor.b32  	%r1432, %r1432, %r591;
	ld.global.u32 	%r592, [%rd7+72];
	xor.b32  	%r1431, %r1431, %r592;
	ld.global.u32 	%r593, [%rd7+76];
	xor.b32  	%r1430, %r1430, %r593;
$L__BB0_13:
	and.b32  	%r595, %r564, 16;
	setp.eq.s32 	%p8, %r595, 0;
	@%p8 bra 	$L__BB0_15;
	ld.global.u32 	%r596, [%rd7+80];
	xor.b32  	%r1434, %r1434, %r596;
	ld.global.u32 	%r597, [%rd7+84];
	xor.b32  	%r1433, %r1433, %r597;
	ld.global.u32 	%r598, [%rd7+88];
	xor.b32  	%r1432, %r1432, %r598;
	ld.global.u32 	%r599, [%rd7+92];
	xor.b32  	%r1431, %r1431, %r599;
	ld.global.u32 	%r600, [%rd7+96];
	xor.b32  	%r1430, %r1430, %r600;
$L__BB0_15:
	and.b32  	%r602, %r564, 32;
	setp.eq.s32 	%p9, %r602, 0;
	@%p9 bra 	$L__BB0_17;
	ld.global.u32 	%r603, [%rd7+100];
	xor.b32  	%r1434, %r1434, %r603;
	ld.global.u32 	%r604, [%rd7+104];
	xor.b32  	%r1433, %r1433, %r604;
	ld.global.u32 	%r605, [%rd7+108];
	xor.b32  	%r1432, %r1432, %r605;
	ld.global.u32 	%r606, [%rd7+112];
	xor.b32  	%r1431, %r1431, %r606;
	ld.global.u32 	%r607, [%rd7+116];
	xor.b32  	%r1430, %r1430, %r607;
$L__BB0_17:
	and.b32  	%r609, %r564, 64;
	setp.eq.s32 	%p10, %r609, 0;
	@%p10 bra 	$L__BB0_19;
	ld.global.u32 	%r610, [%rd7+120];
	xor.b32  	%r1434, %r1434, %r610;
	ld.global.u32 	%r611, [%rd7+124];
	xor.b32  	%r1433, %r1433, %r611;
	ld.global.u32 	%r612, [%rd7+128];
	xor.b32  	%r1432, %r1432, %r612;
	ld.global.u32 	%r613, [%rd7+132];
	xor.b32  	%r1431, %r1431, %r613;
	ld.global.u32 	%r614, [%rd7+136];
	xor.b32  	%r1430, %r1430, %r614;
$L__BB0_19:
	and.b32  	%r616, %r564, 128;
	setp.eq.s32 	%p11, %r616, 0;
	@%p11 bra 	$L__BB0_21;
	ld.global.u32 	%r617, [%rd7+140];
	xor.b32  	%r1434, %r1434, %r617;
	ld.global.u32 	%r618, [%rd7+144];
	xor.b32  	%r1433, %r1433, %r618;
	ld.global.u32 	%r619, [%rd7+148];
	xor.b32  	%r1432, %r1432, %r619;
	ld.global.u32 	%r620, [%rd7+152];
	xor.b32  	%r1431, %r1431, %r620;
	ld.global.u32 	%r621, [%rd7+156];
	xor.b32  	%r1430, %r1430, %r621;
$L__BB0_21:
	and.b32  	%r623, %r564, 256;
	setp.eq.s32 	%p12, %r623, 0;
	@%p12 bra 	$L__BB0_23;
	ld.global.u32 	%r624, [%rd7+160];
	xor.b32  	%r1434, %r1434, %r624;
	ld.global.u32 	%r625, [%rd7+164];
	xor.b32  	%r1433, %r1433, %r625;
	ld.global.u32 	%r626, [%rd7+168];
	xor.b32  	%r1432, %r1432, %r626;
	ld.global.u32 	%r627, [%rd7+172];
	xor.b32  	%r1431, %r1431, %r627;
	ld.global.u32 	%r628, [%rd7+176];
	xor.b32  	%r1430, %r1430, %r628;
$L__BB0_23:
	and.b32  	%r630, %r564, 512;
	setp.eq.s32 	%p13, %r630, 0;
	@%p13 bra 	$L__BB0_25;
	ld.global.u32 	%r631, [%rd7+180];
	xor.b32  	%r1434, %r1434, %r631;
	ld.global.u32 	%r632, [%rd7+184];
	xor.b32  	%r1433, %r1433, %r632;
	ld.global.u32 	%r633, [%rd7+188];
	xor.b32  	%r1432, %r1432, %r633;
	ld.global.u32 	%r634, [%rd7+192];
	xor.b32  	%r1431, %r1431, %r634;
	ld.global.u32 	%r635, [%rd7+196];
	xor.b32  	%r1430, %r1430, %r635;
$L__BB0_25:
	and.b32  	%r637, %r564, 1024;
	setp.eq.s32 	%p14, %r637, 0;
	@%p14 bra 	$L__BB0_27;
	ld.global.u32 	%r638, [%rd7+200];
	xor.b32  	%r1434, %r1434, %r638;
	ld.global.u32 	%r639, [%rd7+204];
	xor.b32  	%r1433, %r1433, %r639;
	ld.global.u32 	%r640, [%rd7+208];
	xor.b32  	%r1432, %r1432, %r640;
	ld.global.u32 	%r641, [%rd7+212];
	xor.b32  	%r1431, %r1431, %r641;
	ld.global.u32 	%r642, [%rd7+216];
	xor.b32  	%r1430, %r1430, %r642;
$L__BB0_27:
	and.b32  	%r644, %r564, 2048;
	setp.eq.s32 	%p15, %r644, 0;
	@%p15 bra 	$L__BB0_29;
	ld.global.u32 	%r645, [%rd7+220];
	xor.b32  	%r1434, %r1434, %r645;
	ld.global.u32 	%r646, [%rd7+224];
	xor.b32  	%r1433, %r1433, %r646;
	ld.global.u32 	%r647, [%rd7+228];
	xor.b32  	%r1432, %r1432, %r647;
	ld.global.u32 	%r648, [%rd7+232];
	xor.b32  	%r1431, %r1431, %r648;
	ld.global.u32 	%r649, [%rd7+236];
	xor.b32  	%r1430, %r1430, %r649;
$L__BB0_29:
	and.b32  	%r651, %r564, 4096;
	setp.eq.s32 	%p16, %r651, 0;
	@%p16 bra 	$L__BB0_31;
	ld.global.u32 	%r652, [%rd7+240];
	xor.b32  	%r1434, %r1434, %r652;
	ld.global.u32 	%r653, [%rd7+244];
	xor.b32  	%r1433, %r1433, %r653;
	ld.global.u32 	%r654, [%rd7+248];
	xor.b32  	%r1432, %r1432, %r654;
	ld.global.u32 	%r655, [%rd7+252];
	xor.b32  	%r1431, %r1431, %r655;
	ld.global.u32 	%r656, [%rd7+256];
	xor.b32  	%r1430, %r1430, %r656;
$L__BB0_31:
	and.b32  	%r658, %r564, 8192;
	setp.eq.s32 	%p17, %r658, 0;
	@%p17 bra 	$L__BB0_33;
	ld.global.u32 	%r659, [%rd7+260];
	xor.b32  	%r1434, %r1434, %r659;
	ld.global.u32 	%r660, [%rd7+264];
	xor.b32  	%r1433, %r1433, %r660;
	ld.global.u32 	%r661, [%rd7+268];
	xor.b32  	%r1432, %r1432, %r661;
	ld.global.u32 	%r662, [%rd7+272];
	xor.b32  	%r1431, %r1431, %r662;
	ld.global.u32 	%r663, [%rd7+276];
	xor.b32  	%r1430, %r1430, %r663;
$L__BB0_33:
	and.b32  	%r665, %r564, 16384;
	setp.eq.s32 	%p18, %r665, 0;
	@%p18 bra 	$L__BB0_35;
	ld.global.u32 	%r666, [%rd7+280];
	xor.b32  	%r1434, %r1434, %r666;
	ld.global.u32 	%r667, [%rd7+284];
	xor.b32  	%r1433, %r1433, %r667;
	ld.global.u32 	%r668, [%rd7+288];
	xor.b32  	%r1432, %r1432, %r668;
	ld.global.u32 	%r669, [%rd7+292];
	xor.b32  	%r1431, %r1431, %r669;
	ld.global.u32 	%r670, [%rd7+296];
	xor.b32  	%r1430, %r1430, %r670;
$L__BB0_35:
	and.b32  	%r672, %r564, 32768;
	setp.eq.s32 	%p19, %r672, 0;
	@%p19 bra 	$L__BB0_37;
	ld.global.u32 	%r673, [%rd7+300];
	xor.b32  	%r1434, %r1434, %r673;
	ld.global.u32 	%r674, [%rd7+304];
	xor.b32  	%r1433, %r1433, %r674;
	ld.global.u32 	%r675, [%rd7+308];
	xor.b32  	%r1432, %r1432, %r675;
	ld.global.u32 	%r676, [%rd7+312];
	xor.b32  	%r1431, %r1431, %r676;
	ld.global.u32 	%r677, [%rd7+316];
	xor.b32  	%r1430, %r1430, %r677;
$L__BB0_37:
	add.s32 	%r1429, %r1429, 16;
	setp.ne.s32 	%p20, %r1429, 32;
	@%p20 bra 	$L__BB0_5;
	mad.lo.s32 	%r678, %r1423, -31, %r10;
	add.s32 	%r1423, %r678, 1;
	setp.ne.s32 	%p21, %r1423, 5;
	@%p21 bra 	$L__BB0_4;
	st.local.u32 	[%rd2+4], %r1434;
	st.local.v2.u32 	[%rd2+8], {%r1433, %r1432};
	st.local.v2.u32 	[%rd2+16], {%r1431, %r1430};
	setp.eq.s64 	%p22, %rd5, 1;
	@%p22 bra 	$L__BB0_114;
	mov.b32 	%r1522, 0;
	mov.u32 	%r1523, %r1522;
	mov.u32 	%r1524, %r1522;
	mov.u32 	%r1525, %r1522;
	mov.u32 	%r1526, %r1522;
	mov.u32 	%r1515, %r1522;
$L__BB0_41:
	mul.wide.u32 	%rd23, %r1515, 4;
	add.s64 	%rd24, %rd2, %rd23;
	ld.local.u32 	%r185, [%rd24+4];
	shl.b32 	%r186, %r1515, 5;
	mov.b32 	%r1521, 0;
$L__BB0_42:
	.pragma "nounroll";
	shr.u32 	%r681, %r185, %r1521;
	and.b32  	%r682, %r681, 1;
	setp.eq.b32 	%p23, %r682, 1;
	not.pred 	%p24, %p23;
	add.s32 	%r683, %r186, %r1521;
	mul.lo.s32 	%r684, %r683, 5;
	mul.wide.u32 	%rd25, %r684, 4;
	add.s64 	%rd8, %rd6, %rd25;
	@%p24 bra 	$L__BB0_44;
	ld.global.u32 	%r685, [%rd8];
	xor.b32  	%r1526, %r1526, %r685;
	ld.global.u32 	%r686, [%rd8+4];
	xor.b32  	%r1525, %r1525, %r686;
	ld.global.u32 	%r687, [%rd8+8];
	xor.b32  	%r1524, %r1524, %r687;
	ld.global.u32 	%r688, [%rd8+12];
	xor.b32  	%r1523, %r1523, %r688;
	ld.global.u32 	%r689, [%rd8+16];
	xor.b32  	%r1522, %r1522, %r689;
$L__BB0_44:
	and.b32  	%r691, %r681, 2;
	setp.eq.s32 	%p25, %r691, 0;
	@%p25 bra 	$L__BB0_46;
	ld.global.u32 	%r692, [%rd8+20];
	xor.b32  	%r1526, %r1526, %r692;
	ld.global.u32 	%r693, [%rd8+24];
	xor.b32  	%r1525, %r1525, %r693;
	ld.global.u32 	%r694, [%rd8+28];
	xor.b32  	%r1524, %r1524, %r694;
	ld.global.u32 	%r695, [%rd8+32];
	xor.b32  	%r1523, %r1523, %r695;
	ld.global.u32 	%r696, [%rd8+36];
	xor.b32  	%r1522, %r1522, %r696;
$L__BB0_46:
	and.b32  	%r698, %r681, 4;
	setp.eq.s32 	%p26, %r698, 0;
	@%p26 bra 	$L__BB0_48;
	ld.global.u32 	%r699, [%rd8+40];
	xor.b32  	%r1526, %r1526, %r699;
	ld.global.u32 	%r700, [%rd8+44];
	xor.b32  	%r1525, %r1525, %r700;
	ld.global.u32 	%r701, [%rd8+48];
	xor.b32  	%r1524, %r1524, %r701;
	ld.global.u32 	%r702, [%rd8+52];
	xor.b32  	%r1523, %r1523, %r702;
	ld.global.u32 	%r703, [%rd8+56];
	xor.b32  	%r1522, %r1522, %r703;
$L__BB0_48:
	and.b32  	%r705, %r681, 8;
	setp.eq.s32 	%p27, %r705, 0;
	@%p27 bra 	$L__BB0_50;
	ld.global.u32 	%r706, [%rd8+60];
	xor.b32  	%r1526, %r1526, %r706;
	ld.global.u32 	%r707, [%rd8+64];
	xor.b32  	%r1525, %r1525, %r707;
	ld.global.u32 	%r708, [%rd8+68];
	xor.b32  	%r1524, %r1524, %r708;
	ld.global.u32 	%r709, [%rd8+72];
	xor.b32  	%r1523, %r1523, %r709;
	ld.global.u32 	%r710, [%rd8+76];
	xor.b32  	%r1522, %r1522, %r710;
$L__BB0_50:
	and.b32  	%r712, %r681, 16;
	setp.eq.s32 	%p28, %r712, 0;
	@%p28 bra 	$L__BB0_52;
	ld.global.u32 	%r713, [%rd8+80];
	xor.b32  	%r1526, %r1526, %r713;
	ld.global.u32 	%r714, [%rd8+84];
	xor.b32  	%r1525, %r1525, %r714;
	ld.global.u32 	%r715, [%rd8+88];
	xor.b32  	%r1524, %r1524, %r715;
	ld.global.u32 	%r716, [%rd8+92];
	xor.b32  	%r1523, %r1523, %r716;
	ld.global.u32 	%r717, [%rd8+96];
	xor.b32  	%r1522, %r1522, %r717;
$L__BB0_52:
	and.b32  	%r719, %r681, 32;
	setp.eq.s32 	%p29, %r719, 0;
	@%p29 bra 	$L__BB0_54;
	ld.global.u32 	%r720, [%rd8+100];
	xor.b32  	%r1526, %r1526, %r720;
	ld.global.u32 	%r721, [%rd8+104];
	xor.b32  	%r1525, %r1525, %r721;
	ld.global.u32 	%r722, [%rd8+108];
	xor.b32  	%r1524, %r1524, %r722;
	ld.global.u32 	%r723, [%rd8+112];
	xor.b32  	%r1523, %r1523, %r723;
	ld.global.u32 	%r724, [%rd8+116];
	xor.b32  	%r1522, %r1522, %r724;
$L__BB0_54:
	and.b32  	%r726, %r681, 64;
	setp.eq.s32 	%p30, %r726, 0;
	@%p30 bra 	$L__BB0_56;
	ld.global.u32 	%r727, [%rd8+120];
	xor.b32  	%r1526, %r1526, %r727;
	ld.global.u32 	%r728, [%rd8+124];
	xor.b32  	%r1525, %r1525, %r728;
	ld.global.u32 	%r729, [%rd8+128];
	xor.b32  	%r1524, %r1524, %r729;
	ld.global.u32 	%r730, [%rd8+132];
	xor.b32  	%r1523, %r1523, %r730;
	ld.global.u32 	%r731, [%rd8+136];
	xor.b32  	%r1522, %r1522, %r731;
$L__BB0_56:
	and.b32  	%r733, %r681, 128;
	setp.eq.s32 	%p31, %r733, 0;
	@%p31 bra 	$L__BB0_58;
	ld.global.u32 	%r734, [%rd8+140];
	xor.b32  	%r1526, %r1526, %r734;
	ld.global.u32 	%r735, [%rd8+144];
	xor.b32  	%r1525, %r1525, %r735;
	ld.global.u32 	%r736, [%rd8+148];
	xor.b32  	%r1524, %r1524, %r736;
	ld.global.u32 	%r737, [%rd8+152];
	xor.b32  	%r1523, %r1523, %r737;
	ld.global.u32 	%r738, [%rd8+156];
	xor.b32  	%r1522, %r1522, %r738;
$L__BB0_58:
	and.b32  	%r740, %r681, 256;
	setp.eq.s32 	%p32, %r740, 0;
	@%p32 bra 	$L__BB0_60;
	ld.global.u32 	%r741, [%rd8+160];
	xor.b32  	%r1526, %r1526, %r741;
	ld.global.u32 	%r742, [%rd8+164];
	xor.b32  	%r1525, %r1525, %r742;
	ld.global.u32 	%r743, [%rd8+168];
	xor.b32  	%r1524, %r1524, %r743;
	ld.global.u32 	%r744, [%rd8+172];
	xor.b32  	%r1523, %r1523, %r744;
	ld.global.u32 	%r745, [%rd8+176];
	xor.b32  	%r1522, %r1522, %r745;
$L__BB0_60:
	and.b32  	%r747, %r681, 512;
	setp.eq.s32 	%p33, %r747, 0;
	@%p33 bra 	$L__BB0_62;
	ld.global.u32 	%r748, [%rd8+180];
	xor.b32  	%r1526, %r1526, %r748;
	ld.global.u32 	%r749, [%rd8+184];
	xor.b32  	%r1525, %r1525, %r749;
	ld.global.u32 	%r750, [%rd8+188];
	xor.b32  	%r1524, %r1524, %r750;
	ld.global.u32 	%r751, [%rd8+192];
	xor.b32  	%r1523, %r1523, %r751;
	ld.global.u32 	%r752, [%rd8+196];
	xor.b32  	%r1522, %r1522, %r752;
$L__BB0_62:
	and.b32  	%r754, %r681, 1024;
	setp.eq.s32 	%p34, %r754, 0;
	@%p34 bra 	$L__BB0_64;
	ld.global.u32 	%r755, [%rd8+200];
	xor.b32  	%r1526, %r1526, %r755;
	ld.global.u32 	%r756, [%rd8+204];
	xor.b32  	%r1525, %r1525, %r756;
	ld.global.u32 	%r757, [%rd8+208];
	xor.b32  	%r1524, %r1524, %r757;
	ld.global.u32 	%r758, [%rd8+212];
	xor.b32  	%r1523, %r1523, %r758;
	ld.global.u32 	%r759, [%rd8+216];
	xor.b32  	%r1522, %r1522, %r759;
$L__BB0_64:
	and.b32  	%r761, %r681, 2048;
	setp.eq.s32 	%p35, %r761, 0;
	@%p35 bra 	$L__BB0_66;
	ld.global.u32 	%r762, [%rd8+220];
	xor.b32  	%r1526, %r1526, %r762;
	ld.global.u32 	%r763, [%rd8+224];
	xor.b32  	%r1525, %r1525, %r763;
	ld.global.u32 	%r764, [%rd8+228];
	xor.b32  	%r1524, %r1524, %r764;
	ld.global.u32 	%r765, [%rd8+232];
	xor.b32  	%r1523, %r1523, %r765;
	ld.global.u32 	%r766, [%rd8+236];
	xor.b32  	%r1522, %r1522, %r766;
$L__BB0_66:
	and.b32  	%r768, %r681, 4096;
	setp.eq.s32 	%p36, %r768, 0;
	@%p36 bra 	$L__BB0_68;
	ld.global.u32 	%r769, [%rd8+240];
	xor.b32  	%r1526, %r1526, %r769;
	ld.global.u32 	%r770, [%rd8+244];
	xor.b32  	%r1525, %r1525, %r770;
	ld.global.u32 	%r771, [%rd8+248];
	xor.b32  	%r1524, %r1524, %r771;
	ld.global.u32 	%r772, [%rd8+252];
	xor.b32  	%r1523, %r1523, %r772;
	ld.global.u32 	%r773, [%rd8+256];
	xor.b32  	%r1522, %r1522, %r773;
$L__BB0_68:
	and.b32  	%r775, %r681, 8192;
	setp.eq.s32 	%p37, %r775, 0;
	@%p37 bra 	$L__BB0_70;
	ld.global.u32 	%r776, [%rd8+260];
	xor.b32  	%r1526, %r1526, %r776;
	ld.global.u32 	%r777, [%rd8+264];
	xor.b32  	%r1525, %r1525, %r777;
	ld.global.u32 	%r778, [%rd8+268];
	xor.b32  	%r1524, %r1524, %r778;
	ld.global.u32 	%r779, [%rd8+272];
	xor.b32  	%r1523, %r1523, %r779;
	ld.global.u32 	%r780, [%rd8+276];
	xor.b32  	%r1522, %r1522, %r780;
$L__BB0_70:
	and.b32  	%r782, %r681, 16384;
	setp.eq.s32 	%p38, %r782, 0;
	@%p38 bra 	$L__BB0_72;
	ld.global.u32 	%r783, [%rd8+280];
	xor.b32  	%r1526, %r1526, %r783;
	ld.global.u32 	%r784, [%rd8+284];
	xor.b32  	%r1525, %r1525, %r784;
	ld.global.u32 	%r785, [%rd8+288];
	xor.b32  	%r1524, %r1524, %r785;
	ld.global.u32 	%r786, [%rd8+292];
	xor.b32  	%r1523, %r1523, %r786;
	ld.global.u32 	%r787, [%rd8+296];
	xor.b32  	%r1522, %r1522, %r787;
$L__BB0_72:
	and.b32  	%r789, %r681, 32768;
	setp.eq.s32 	%p39, %r789, 0;
	@%p39 bra 	$L__BB0_74;
	ld.global.u32 	%r790, [%rd8+300];
	xor.b32  	%r1526, %r1526, %r790;
	ld.global.u32 	%r791, [%rd8+304];
	xor.b32  	%r1525, %r1525, %r791;
	ld.global.u32 	%r792, [%rd8+308];
	xor.b32  	%r1524, %r1524, %r792;
	ld.global.u32 	%r793, [%rd8+312];
	xor.b32  	%r1523, %r1523, %r793;
	ld.global.u32 	%r794, [%rd8+316];
	xor.b32  	%r1522, %r1522, %r794;
$L__BB0_74:
	add.s32 	%r1521, %r1521, 16;
	setp.ne.s32 	%p40, %r1521, 32;
	@%p40 bra 	$L__BB0_42;
	mad.lo.s32 	%r795, %r1515, -31, %r186;
	add.s32 	%r1515, %r795, 1;
	setp.ne.s32 	%p41, %r1515, 5;
	@%p41 bra 	$L__BB0_41;
	st.local.u32 	[%rd2+4], %r1526;
	st.local.v2.u32 	[%rd2+8], {%r1525, %r1524};
	st.local.v2.u32 	[%rd2+16], {%r1523, %r1522};
	setp.ne.s64 	%p42, %rd5, 3;
	@%p42 bra 	$L__BB0_114;
	mov.b32 	%r1614, 0;
	mov.u32 	%r1615, %r1614;
	mov.u32 	%r1616, %r1614;
	mov.u32 	%r1617, %r1614;
	mov.u32 	%r1618, %r1614;
	mov.u32 	%r1607, %r1614;
$L__BB0_78:
	mul.wide.u32 	%rd26, %r1607, 4;
	add.s64 	%rd27, %rd2, %rd26;
	ld.local.u32 	%r361, [%rd27+4];
	shl.b32 	%r362, %r1607, 5;
	mov.b32 	%r1613, 0;
$L__BB0_79:
	.pragma "nounroll";
	shr.u32 	%r798, %r361, %r1613;
	and.b32  	%r799, %r798, 1;
	setp.eq.b32 	%p43, %r799, 1;
	not.pred 	%p44, %p43;
	add.s32 	%r800, %r362, %r1613;
	mul.lo.s32 	%r801, %r800, 5;
	mul.wide.u32 	%rd28, %r801, 4;
	add.s64 	%rd9, %rd6, %rd28;
	@%p44 bra 	$L__BB0_81;
	ld.global.u32 	%r802, [%rd9];
	xor.b32  	%r1618, %r1618, %r802;
	ld.global.u32 	%r803, [%rd9+4];
	xor.b32  	%r1617, %r1617, %r803;
	ld.global.u32 	%r804, [%rd9+8];
	xor.b32  	%r1616, %r1616, %r804;
	ld.global.u32 	%r805, [%rd9+12];
	xor.b32  	%r1615, %r1615, %r805;
	ld.global.u32 	%r806, [%rd9+16];
	xor.b32  	%r1614, %r1614, %r806;
$L__BB0_81:
	and.b32  	%r808, %r798, 2;
	setp.eq.s32 	%p45, %r808, 0;
	@%p45 bra 	$L__BB0_83;
	ld.global.u32 	%r809, [%rd9+20];
	xor.b32  	%r1618, %r1618, %r809;
	ld.global.u32 	%r810, [%rd9+24];
	xor.b32  	%r1617, %r1617, %r810;
	ld.global.u32 	%r811, [%rd9+28];
	xor.b32  	%r1616, %r1616, %r811;
	ld.global.u32 	%r812, [%rd9+32];
	xor.b32  	%r1615, %r1615, %r812;
	ld.global.u32 	%r813, [%rd9+36];
	xor.b32  	%r1614, %r1614, %r813;
$L__BB0_83:
	and.b32  	%r815, %r798, 4;
	setp.eq.s32 	%p46, %r815, 0;
	@%p46 bra 	$L__BB0_85;
	ld.global.u32 	%r816, [%rd9+40];
	xor.b32  	%r1618, %r1618, %r816;
	ld.global.u32 	%r817, [%rd9+44];
	xor.b32  	%r1617, %r1617, %r817;
	ld.global.u32 	%r818, [%rd9+48];
	xor.b32  	%r1616, %r1616, %r818;
	ld.global.u32 	%r819, [%rd9+52];
	xor.b32  	%r1615, %r1615, %r819;
	ld.global.u32 	%r820, [%rd9+56];
	xor.b32  	%r1614, %r1614, %r820;
$L__BB0_85:
	and.b32  	%r822, %r798, 8;
	setp.eq.s32 	%p47, %r822, 0;
	@%p47 bra 	$L__BB0_87;
	ld.global.u32 	%r823, [%rd9+60];
	xor.b32  	%r1618, %r1618, %r823;
	ld.global.u32 	%r824, [%rd9+64];
	xor.b32  	%r1617, %r1617, %r824;
	ld.global.u32 	%r825, [%rd9+68];
	xor.b32  	%r1616, %r1616, %r825;
	ld.global.u32 	%r826, [%rd9+72];
	xor.b32  	%r1615, %r1615, %r826;
	ld.global.u32 	%r827, [%rd9+76];
	xor.b32  	%r1614, %r1614, %r827;
$L__BB0_87:
	and.b32  	%r829, %r798, 16;
	setp.eq.s32 	%p48, %r829, 0;
	@%p48 bra 	$L__BB0_89;
	ld.global.u32 	%r830, [%rd9+80];
	xor.b32  	%r1618, %r1618, %r830;
	ld.global.u32 	%r831, [%rd9+84];
	xor.b32  	%r1617, %r1617, %r831;
	ld.global.u32 	%r832, [%rd9+88];
	xor.b32  	%r1616, %r1616, %r832;
	ld.global.u32 	%r833, [%rd9+92];
	xor.b32  	%r1615, %r1615, %r833;
	ld.global.u32 	%r834, [%rd9+96];
	xor.b32  	%r1614, %r1614, %r834;
$L__BB0_89:
	and.b32  	%r836, %r798, 32;
	setp.eq.s32 	%p49, %r836, 0;
	@%p49 bra 	$L__BB0_91;
	ld.global.u32 	%r837, [%rd9+100];
	xor.b32  	%r1618, %r1618, %r837;
	ld.global.u32 	%r838, [%rd9+104];
	xor.b32  	%r1617, %r1617, %r838;
	ld.global.u32 	%r839, [%rd9+108];
	xor.b32  	%r1616, %r1616, %r839;
	ld.global.u32 	%r840, [%rd9+112];
	xor.b32  	%r1615, %r1615, %r840;
	ld.global.u32 	%r841, [%rd9+116];
	xor.b32  	%r1614, %r1614, %r841;
$L__BB0_91:
	and.b32  	%r843, %r798, 64;
	setp.eq.s32 	%p50, %r843, 0;
	@%p50 bra 	$L__BB0_93;
	ld.global.u32 	%r844, [%rd9+120];
	xor.b32  	%r1618, %r1618, %r844;
	ld.global.u32 	%r845, [%rd9+124];
	xor.b32  	%r1617, %r1617, %r845;
	ld.global.u32 	%r846, [%rd9+128];
	xor.b32  	%r1616, %r1616, %r846;
	ld.global.u32 	%r847, [%rd9+132];
	xor.b32  	%r1615, %r1615, %r847;
	ld.global.u32 	%r848, [%rd9+136];
	xor.b32  	%r1614, %r1614, %r848;
$L__BB0_93:
	and.b32  	%r850, %r798, 128;
	setp.eq.s32 	%p51, %r850, 0;
	@%p51 bra 	$L__BB0_95;
	ld.global.u32 	%r851, [%rd9+140];
	xor.b32  	%r1618, %r1618, %r851;
	ld.global.u32 	%r852, [%rd9+144];
	xor.b32  	%r1617, %r1617, %r852;
	ld.global.u32 	%r853, [%rd9+148];
	xor.b32  	%r1616, %r1616, %r853;
	ld.global.u32 	%r854, [%rd9+152];
	xor.b32  	%r1615, %r1615, %r854;
	ld.global.u32 	%r855, [%rd9+156];
	xor.b32  	%r1614, %r1614, %r855;
$L__BB0_95:
	and.b32  	%r857, %r798, 256;
	setp.eq.s32 	%p52, %r857, 0;
	@%p52 bra 	$L__BB0_97;
	ld.global.u32 	%r858, [%rd9+160];
	xor.b32  	%r1618, %r1618, %r858;
	ld.global.u32 	%r859, [%rd9+164];
	xor.b32  	%r1617, %r1617, %r859;
	ld.global.u32 	%r860, [%rd9+168];
	xor.b32  	%r1616, %r1616, %r860;
	ld.global.u32 	%r861, [%rd9+172];
	xor.b32  	%r1615, %r1615, %r861;
	ld.global.u32 	%r862, [%rd9+176];
	xor.b32  	%r1614, %r1614, %r862;
$L__BB0_97:
	and.b32  	%r864, %r798, 512;
	setp.eq.s32 	%p53, %r864, 0;
	@%p53 bra 	$L__BB0_99;
	ld.global.u32 	%r865, [%rd9+180];
	xor.b32  	%r1618, %r1618, %r865;
	ld.global.u32 	%r866, [%rd9+184];
	xor.b32  	%r1617, %r1617, %r866;
	ld.global.u32 	%r867, [%rd9+188];
	xor.b32  	%r1616, %r1616, %r867;
	ld.global.u32 	%r868, [%rd9+192];
	xor.b32  	%r1615, %r1615, %r868;
	ld.global.u32 	%r869, [%rd9+196];
	xor.b32  	%r1614, %r1614, %r869;
$L__BB0_99:
	and.b32  	%r871, %r798, 1024;
	setp.eq.s32 	%p54, %r871, 0;
	@%p54 bra 	$L__BB0_101;
	ld.global.u32 	%r872, [%rd9+200];
	xor.b32  	%r1618, %r1618, %r872;
	ld.global.u32 	%r873, [%rd9+204];
	xor.b32  	%r1617, %r1617, %r873;
	ld.global.u32 	%r874, [%rd9+208];
	xor.b32  	%r1616, %r1616, %r874;
	ld.global.u32 	%r875, [%rd9+212];
	xor.b32  	%r1615, %r1615, %r875;
	ld.global.u32 	%r876, [%rd9+216];
	xor.b32  	%r1614, %r1614, %r876;
$L__BB0_101:
	and.b32  	%r878, %r798, 2048;
	setp.eq.s32 	%p55, %r878, 0;
	@%p55 bra 	$L__BB0_103;
	ld.global.u32 	%r879, [%rd9+220];
	xor.b32  	%r1618, %r1618, %r879;
	ld.global.u32 	%r880, [%rd9+224];
	xor.b32  	%r1617, %r1617, %r880;
	ld.global.u32 	%r881, [%rd9+228];
	xor.b32  	%r1616, %r1616, %r881;
	ld.global.u32 	%r882, [%rd9+232];
	xor.b32  	%r1615, %r1615, %r882;
	ld.global.u32 	%r883, [%rd9+236];
	xor.b32  	%r1614, %r1614, %r883;
$L__BB0_103:
	and.b32  	%r885, %r798, 4096;
	setp.eq.s32 	%p56, %r885, 0;
	@%p56 bra 	$L__BB0_105;
	ld.global.u32 	%r886, [%rd9+240];
	xor.b32  	%r1618, %r1618, %r886;
	ld.global.u32 	%r887, [%rd9+244];
	xor.b32  	%r1617, %r1617, %r887;
	ld.global.u32 	%r888, [%rd9+248];
	xor.b32  	%r1616, %r1616, %r888;
	ld.global.u32 	%r889, [%rd9+252];
	xor.b32  	%r1615, %r1615, %r889;
	ld.global.u32 	%r890, [%rd9+256];
	xor.b32  	%r1614, %r1614, %r890;
$L__BB0_105:
	and.b32  	%r892, %r798, 8192;
	setp.eq.s32 	%p57, %r892, 0;
	@%p57 bra 	$L__BB0_107;
	ld.global.u32 	%r893, [%rd9+260];
	xor.b32  	%r1618, %r1618, %r893;
	ld.global.u32 	%r894, [%rd9+264];
	xor.b32  	%r1617, %r1617, %r894;
	ld.global.u32 	%r895, [%rd9+268];
	xor.b32  	%r1616, %r1616, %r895;
	ld.global.u32 	%r896, [%rd9+272];
	xor.b32  	%r1615, %r1615, %r896;
	ld.global.u32 	%r897, [%rd9+276];
	xor.b32  	%r1614, %r1614, %r897;
$L__BB0_107:
	and.b32  	%r899, %r798, 16384;
	setp.eq.s32 	%p58, %r899, 0;
	@%p58 bra 	$L__BB0_109;
	ld.global.u32 	%r900, [%rd9+280];
	xor.b32  	%r1618, %r1618, %r900;
	ld.global.u32 	%r901, [%rd9+284];
	xor.b32  	%r1617, %r1617, %r901;
	ld.global.u32 	%r902, [%rd9+288];
	xor.b32  	%r1616, %r1616, %r902;
	ld.global.u32 	%r903, [%rd9+292];
	xor.b32  	%r1615, %r1615, %r903;
	ld.global.u32 	%r904, [%rd9+296];
	xor.b32  	%r1614, %r1614, %r904;
$L__BB0_109:
	and.b32  	%r906, %r798, 32768;
	setp.eq.s32 	%p59, %r906, 0;
	@%p59 bra 	$L__BB0_111;
	ld.global.u32 	%r907, [%rd9+300];
	xor.b32  	%r1618, %r1618, %r907;
	ld.global.u32 	%r908, [%rd9+304];
	xor.b32  	%r1617, %r1617, %r908;
	ld.global.u32 	%r909, [%rd9+308];
	xor.b32  	%r1616, %r1616, %r909;
	ld.global.u32 	%r910, [%rd9+312];
	xor.b32  	%r1615, %r1615, %r910;
	ld.global.u32 	%r911, [%rd9+316];
	xor.b32  	%r1614, %r1614, %r911;
$L__BB0_111:
	add.s32 	%r1613, %r1613, 16;
	setp.ne.s32 	%p60, %r1613, 32;
	@%p60 bra 	$L__BB0_79;
	mad.lo.s32 	%r912, %r1607, -31, %r362;
	add.s32 	%r1607, %r912, 1;
	setp.ne.s32 	%p61, %r1607, 5;
	@%p61 bra 	$L__BB0_78;
	st.local.u32 	[%rd2+4], %r1618;
	st.local.v2.u32 	[%rd2+8], {%r1617, %r1616};
	st.local.v2.u32 	[%rd2+16], {%r1615, %r1614};
$L__BB0_114:
	shr.u64 	%rd1321, %rd4, 2;
	add.s32 	%r1417, %r1417, 1;
	setp.gt.u64 	%p62, %rd4, 3;
	@%p62 bra 	$L__BB0_2;
$L__BB0_115:
	mov.b32 	%r913, 0;
	st.local.v2.u32 	[%rd2+24], {%r913, %r913};
	st.local.u32 	[%rd2+32], %r913;
	mov.b64 	%rd29, 0;
	st.local.u64 	[%rd2+40], %rd29;
	setp.gt.s32 	%p63, %r1, 0;
	@%p63 bra 	$L__BB0_122;
	cvta.to.global.u64 	%rd30, %rd15;
	setp.ne.s32 	%p64, %r1, 0;
	ld.global.u32 	%r532, [%rd30+128];
	ld.global.u32 	%r533, [%rd30+132];
	ld.global.u32 	%r534, [%rd30+136];
	ld.global.u32 	%r535, [%rd30+140];
	ld.global.u32 	%r536, [%rd30+144];
	ld.global.u32 	%r537, [%rd30+148];
	ld.global.u32 	%r538, [%rd30+152];
	ld.global.u32 	%r539, [%rd30+156];
	ld.global.u32 	%r540, [%rd30+160];
	ld.global.u32 	%r541, [%rd30+164];
	ld.global.u32 	%r542, [%rd30+168];
	ld.global.u32 	%r543, [%rd30+172];
	ld.global.u32 	%r544, [%rd30+176];
	ld.global.u32 	%r545, [%rd30+180];
	ld.global.u32 	%r546, [%rd30+184];
	ld.global.u32 	%r547, [%rd30+188];
	mov.f32 	%f16421, 0f00000000;
	@%p64 bra 	$L__BB0_121;
	add.s64 	%rd11, %rd1, 1024;
	mov.f32 	%f16421, 0f00000000;
	mov.b32 	%r1694, 0;
$L__BB0_118:
	mov.b32 	%r1695, 0;
	mov.u64 	%rd1322, %rd11;
$L__BB0_119:
	ld.global.f32 	%f7, [%rd1322+-1024];
	add.f32 	%f8, %f16421, %f7;
	ld.global.f32 	%f9, [%rd1322+-960];
	add.f32 	%f10, %f8, %f9;
	ld.global.f32 	%f11, [%rd1322+-896];
	add.f32 	%f12, %f10, %f11;
	ld.global.f32 	%f13, [%rd1322+-832];
	add.f32 	%f14, %f12, %f13;
	ld.global.f32 	%f15, [%rd1322+-768];
	add.f32 	%f16, %f14, %f15;
	ld.global.f32 	%f17, [%rd1322+-704];
	add.f32 	%f18, %f16, %f17;
	ld.global.f32 	%f19, [%rd1322+-640];
	add.f32 	%f20, %f18, %f19;
	ld.global.f32 	%f21, [%rd1322+-576];
	add.f32 	%f22, %f20, %f21;
	ld.global.f32 	%f23, [%rd1322+-512];
	add.f32 	%f24, %f22, %f23;
	ld.global.f32 	%f25, [%rd1322+-448];
	add.f32 	%f26, %f24, %f25;
	ld.global.f32 	%f27, [%rd1322+-384];
	add.f32 	%f28, %f26, %f27;
	ld.global.f32 	%f29, [%rd1322+-320];
	add.f32 	%f30, %f28, %f29;
	ld.global.f32 	%f31, [%rd1322+-256];
	add.f32 	%f32, %f30, %f31;
	ld.global.f32 	%f33, [%rd1322+-192];
	add.f32 	%f34, %f32, %f33;
	ld.global.f32 	%f35, [%rd1322+-128];
	add.f32 	%f36, %f34, %f35;
	ld.global.f32 	%f37, [%rd1322+-64];
	add.f32 	%f38, %f36, %f37;
	ld.global.f32 	%f39, [%rd1322];
	add.f32 	%f40, %f38, %f39;
	ld.global.f32 	%f41, [%rd1322+64];
	add.f32 	%f42, %f40, %f41;
	ld.global.f32 	%f43, [%rd1322+128];
	add.f32 	%f44, %f42, %f43;
	ld.global.f32 	%f45, [%rd1322+192];
	add.f32 	%f46, %f44, %f45;
	ld.global.f32 	%f47, [%rd1322+256];
	add.f32 	%f48, %f46, %f47;
	ld.global.f32 	%f49, [%rd1322+320];
	add.f32 	%f50, %f48, %f49;
	ld.global.f32 	%f51, [%rd1322+384];
	add.f32 	%f52, %f50, %f51;
	ld.global.f32 	%f53, [%rd1322+448];
	add.f32 	%f54, %f52, %f53;
	ld.global.f32 	%f55, [%rd1322+512];
	add.f32 	%f56, %f54, %f55;
	ld.global.f32 	%f57, [%rd1322+576];
	add.f32 	%f58, %f56, %f57;
	ld.global.f32 	%f59, [%rd1322+640];
	add.f32 	%f60, %f58, %f59;
	ld.global.f32 	%f61, [%rd1322+704];
	add.f32 	%f62, %f60, %f61;
	ld.global.f32 	%f63, [%rd1322+768];
	add.f32 	%f64, %f62, %f63;
	ld.global.f32 	%f65, [%rd1322+832];
	add.f32 	%f66, %f64, %f65;
	ld.global.f32 	%f67, [%rd1322+896];
	add.f32 	%f68, %f66, %f67;
	ld.global.f32 	%f69, [%rd1322+960];
	add.f32 	%f16421, %f68, %f69;
	add.s32 	%r550, %r1695, 512;
	add.s64 	%rd1322, %rd1322, 2048;
	setp.lt.u32 	%p65, %r1695, 1572352;
	mov.u32 	%r1695, %r550;
	@%p65 bra 	$L__BB0_119;
	add.s32 	%r1694, %r1694, 1;
	setp.ne.s32 	%p66, %r1694, 3;
	@%p66 bra 	$L__BB0_118;
$L__BB0_121:
	ld.param.u64 	%rd1320, [_Z7monitorPfPiS__param_2];
	ld.param.u64 	%rd1319, [_Z7monitorPfPiS__param_0];
	cvta.to.global.u64 	%rd1031, %rd1320;
	add.u64 	%rd1032, %SP, 48;
	add.u64 	%rd1033, %SPL, 48;
	mul.wide.s32 	%rd1034, %r532, 4;
	add.s64 	%rd1035, %rd1031, %rd1034;
	mul.wide.s32 	%rd1036, %r533, 4;
	add.s64 	%rd1037, %rd1031, %rd1036;
	mul.wide.s32 	%rd1038, %r534, 4;
	add.s64 	%rd1039, %rd1031, %rd1038;
	mul.wide.s32 	%rd1040, %r535, 4;
	add.s64 	%rd1041, %rd1031, %rd1040;
	mul.wide.s32 	%rd1042, %r536, 4;
	add.s64 	%rd1043, %rd1031, %rd1042;
	mul.wide.s32 	%rd1044, %r537, 4;
	add.s64 	%rd1045, %rd1031, %rd1044;
	mul.wide.s32 	%rd1046, %r538, 4;
	add.s64 	%rd1047, %rd1031, %rd1046;
	mul.wide.s32 	%rd1048, %r539, 4;
	add.s64 	%rd1049, %rd1031, %rd1048;
	mul.wide.s32 	%rd1050, %r540, 4;
	add.s64 	%rd1051, %rd1031, %rd1050;
	mul.wide.s32 	%rd1052, %r541, 4;
	add.s64 	%rd1053, %rd1031, %rd1052;
	mul.wide.s32 	%rd1054, %r542, 4;
	add.s64 	%rd1055, %rd1031, %rd1054;
	mul.wide.s32 	%rd1056, %r543, 4;
	add.s64 	%rd1057, %rd1031, %rd1056;
	mul.wide.s32 	%rd1058, %r544, 4;
	add.s64 	%rd1059, %rd1031, %rd1058;
	mul.wide.s32 	%rd1060, %r545, 4;
	add.s64 	%rd1061, %rd1031, %rd1060;
	mul.wide.s32 	%rd1062, %r546, 4;
	add.s64 	%rd1063, %rd1031, %rd1062;
	mul.wide.s32 	%rd1064, %r547, 4;
	add.s64 	%rd1065, %rd1031, %rd1064;
	cvta.to.global.u64 	%rd1066, %rd1319;
	// begin inline asm
	mov.u64 	%rd31, %clock64;
	// end inline asm
	ld.global.f32 	%f70, [%rd1035];
	add.f32 	%f71, %f70, 0f00000000;
	ld.global.f32 	%f72, [%rd1037];
	add.f32 	%f73, %f71, %f72;
	ld.global.f32 	%f74, [%rd1039];
	add.f32 	%f75, %f73, %f74;
	ld.global.f32 	%f76, [%rd1041];
	add.f32 	%f77, %f75, %f76;
	ld.global.f32 	%f78, [%rd1043];
	add.f32 	%f79, %f77, %f78;
	ld.global.f32 	%f80, [%rd1045];
	add.f32 	%f81, %f79, %f80;
	ld.global.f32 	%f82, [%rd1047];
	add.f32 	%f83, %f81, %f82;
	ld.global.f32 	%f84, [%rd1049];
	add.f32 	%f85, %f83, %f84;
	ld.global.f32 	%f86, [%rd1051];
	add.f32 	%f87, %f85, %f86;
	ld.global.f32 	%f88, [%rd1053];
	add.f32 	%f89, %f87, %f88;
	ld.global.f32 	%f90, [%rd1055];
	add.f32 	%f91, %f89, %f90;
	ld.global.f32 	%f92, [%rd1057];
	add.f32 	%f93, %f91, %f92;
	ld.global.f32 	%f94, [%rd1059];
	add.f32 	%f95, %f93, %f94;
	ld.global.f32 	%f96, [%rd1061];
	add.f32 	%f97, %f95, %f96;
	ld.global.f32 	%f98, [%rd1063];
	add.f32 	%f99, %f97, %f98;
	ld.global.f32 	%f100, [%rd1065];
	add.f32 	%f101, %f99, %f100;
	// begin inline asm
	mov.u64 	%rd32, %clock64;
	// end inline asm
	// begin inline asm
	mov.u64 	%rd33, %clock64;
	// end inline asm
	ld.global.f32 	%f102, [%rd1035];
	add.f32 	%f103, %f101, %f102;
	ld.global.f32 	%f104, [%rd1037];
	add.f32 	%f105, %f103, %f104;
	ld.global.f32 	%f106, [%rd1039];
	add.f32 	%f107, %f105, %f106;
	ld.global.f32 	%f108, [%rd1041];
	add.f32 	%f109, %f107, %f108;
	ld.global.f32 	%f110, [%rd1043];
	add.f32 	%f111, %f109, %f110;
	ld.global.f32 	%f112, [%rd1045];
	add.f32 	%f113, %f111, %f112;
	ld.global.f32 	%f114, [%rd1047];
	add.f32 	%f115, %f113, %f114;
	ld.global.f32 	%f116, [%rd1049];
	add.f32 	%f117, %f115, %f116;
	ld.global.f32 	%f118, [%rd1051];
	add.f32 	%f119, %f117, %f118;
	ld.global.f32 	%f120, [%rd1053];
	add.f32 	%f121, %f119, %f120;
	ld.global.f32 	%f122, [%rd1055];
	add.f32 	%f123, %f121, %f122;
	ld.global.f32 	%f124, [%rd1057];
	add.f32 	%f125, %f123, %f124;
	ld.global.f32 	%f126, [%rd1059];
	add.f32 	%f127, %f125, %f126;
	ld.global.f32 	%f128, [%rd1061];
	add.f32 	%f129, %f127, %f128;
	ld.global.f32 	%f130, [%rd1063];
	add.f32 	%f131, %f129, %f130;
	ld.global.f32 	%f132, [%rd1065];
	add.f32 	%f133, %f131, %f132;
	// begin inline asm
	mov.u64 	%rd34, %clock64;
	// end inline asm
	// begin inline asm
	mov.u64 	%rd35, %clock64;
	// end inline asm
	ld.global.f32 	%f134, [%rd1035];
	add.f32 	%f135, %f133, %f134;
	ld.global.f32 	%f136, [%rd1037];
	add.f32 	%f137, %f135, %f136;
	ld.global.f32 	%f138, [%rd1039];
	add.f32 	%f139, %f137, %f138;
	ld.global.f32 	%f140, [%rd1041];
	add.f32 	%f141, %f139, %f140;
	ld.global.f32 	%f142, [%rd1043];
	add.f32 	%f143, %f141, %f142;
	ld.global.f32 	%f144, [%rd1045];
	add.f32 	%f145, %f143, %f144;
	ld.global.f32 	%f146, [%rd1047];
	add.f32 	%f147, %f145, %f146;
	ld.global.f32 	%f148, [%rd1049];
	add.f32 	%f149, %f147, %f148;
	ld.global.f32 	%f150, [%rd1051];
	add.f32 	%f151, %f149, %f150;
	ld.global.f32 	%f152, [%rd1053];
	add.f32 	%f153, %f151, %f152;
	ld.global.f32 	%f154, [%rd1055];
	add.f32 	%f155, %f153, %f154;
	ld.global.f32 	%f156, [%rd1057];
	add.f32 	%f157, %f155, %f156;
	ld.global.f32 	%f158, [%rd1059];
	add.f32 	%f159, %f157, %f158;
	ld.global.f32 	%f160, [%rd1061];
	add.f32 	%f161, %f159, %f160;
	ld.global.f32 	%f162, [%rd1063];
	add.f32 	%f163, %f161, %f162;
	ld.global.f32 	%f164, [%rd1065];
	add.f32 	%f165, %f163, %f164;
	// begin inline asm
	mov.u64 	%rd36, %clock64;
	// end inline asm
	// begin inline asm
	mov.u64 	%rd37, %clock64;
	// end inline asm
	ld.global.f32 	%f166, [%rd1035];
	add.f32 	%f167, %f165, %f166;
	ld.global.f32 	%f168, [%rd1037];
	add.f32 	%f169, %f167, %f168;
	ld.global.f32 	%f170, [%rd1039];
	add.f32 	%f171, %f169, %f170;
	ld.global.f32 	%f172, [%rd1041];
	add.f32 	%f173, %f171, %f172;
	ld.global.f32 	%f174, [%rd1043];
	add.f32 	%f175, %f173, %f174;
	ld.global.f32 	%f176, [%rd1045];
	add.f32 	%f177, %f175, %f176;
	ld.global.f32 	%f178, [%rd1047];
	add.f32 	%f179, %f177, %f178;
	ld.global.f32 	%f180, [%rd1049];
	add.f32 	%f181, %f179, %f180;
	ld.global.f32 	%f182, [%rd1051];
	add.f32 	%f183, %f181, %f182;
	ld.global.f32 	%f184, [%rd1053];
	add.f32 	%f185, %f183, %f184;
	ld.global.f32 	%f186, [%rd1055];
	add.f32 	%f187, %f185, %f186;
	ld.global.f32 	%f188, [%rd1057];
	add.f32 	%f189, %f187, %f188;
	ld.global.f32 	%f190, [%rd1059];
	add.f32 	%f191, %f189, %f190;
	ld.global.f32 	%f192, [%rd1061];
	add.f32 	%f193, %f191, %f192;
	ld.global.f32 	%f194, [%rd1063];
	add.f32 	%f195, %f193, %f194;
	ld.global.f32 	%f196, [%rd1065];
	add.f32 	%f197, %f195, %f196;
	// begin inline asm
	mov.u64 	%rd38, %clock64;
	// end inline asm
	// begin inline asm
	mov.u64 	%rd39, %clock64;
	// end inline asm
	ld.global.f32 	%f198, [%rd1035];
	add.f32 	%f199, %f197, %f198;
	ld.global.f32 	%f200, [%rd1037];
	add.f32 	%f201, %f199, %f200;
	ld.global.f32 	%f202, [%rd1039];
	add.f32 	%f203, %f201, %f202;
	ld.global.f32 	%f204, [%rd1041];
	add.f32 	%f205, %f203, %f204;
	ld.global.f32 	%f206, [%rd1043];
	add.f32 	%f207, %f205, %f206;
	ld.global.f32 	%f208, [%rd1045];
	add.f32 	%f209, %f207, %f208;
	ld.global.f32 	%f210, [%rd1047];
	add.f32 	%f211, %f209, %f210;
	ld.global.f32 	%f212, [%rd1049];
	add.f32 	%f213, %f211, %f212;
	ld.global.f32 	%f214, [%rd1051];
	add.f32 	%f215, %f213, %f214;
	ld.global.f32 	%f216, [%rd1053];
	add.f32 	%f217, %f215, %f216;
	ld.global.f32 	%f218, [%rd1055];
	add.f32 	%f219, %f217, %f218;
	ld.global.f32 	%f220, [%rd1057];
	add.f32 	%f221, %f219, %f220;
	ld.global.f32 	%f222, [%rd1059];
	add.f32 	%f223, %f221, %f222;
	ld.global.f32 	%f224, [%rd1061];
	add.f32 	%f225, %f223, %f224;
	ld.global.f32 	%f226, [%rd1063];
	add.f32 	%f227, %f225, %f226;
	ld.global.f32 	%f228, [%rd1065];
	add.f32 	%f229, %f227, %f228;
	// begin inline asm
	mov.u64 	%rd40, %clock64;
	// end inline asm
	ld.global.f32 	%f230, [%rd1066+230528];
	add.f32 	%f231, %f229, %f230;
	// begin inline asm
	mov.u64 	%rd41, %clock64;
	// end inline asm
	ld.global.f32 	%f232, [%rd1035];
	add.f32 	%f233, %f231, %f232;
	ld.global.f32 	%f234, [%rd1037];
	add.f32 	%f235, %f233, %f234;
	ld.global.f32 	%f236, [%rd1039];
	add.f32 	%f237, %f235, %f236;
	ld.global.f32 	%f238, [%rd1041];
	add.f32 	%f239, %f237, %f238;
	ld.global.f32 	%f240, [%rd1043];
	add.f32 	%f241, %f239, %f240;
	ld.global.f32 	%f242, [%rd1045];
	add.f32 	%f243, %f241, %f242;
	ld.global.f32 	%f244, [%rd1047];
	add.f32 	%f245, %f243, %f244;
	ld.global.f32 	%f246, [%rd1049];
	add.f32 	%f247, %f245, %f246;
	ld.global.f32 	%f248, [%rd1051];
	add.f32 	%f249, %f247, %f248;
	ld.global.f32 	%f250, [%rd1053];
	add.f32 	%f251, %f249, %f250;
	ld.global.f32 	%f252, [%rd1055];
	add.f32 	%f253, %f251, %f252;
	ld.global.f32 	%f254, [%rd1057];
	add.f32 	%f255, %f253, %f254;
	ld.global.f32 	%f256, [%rd1059];
	add.f32 	%f257, %f255, %f256;
	ld.global.f32 	%f258, [%rd1061];
	add.f32 	%f259, %f257, %f258;
	ld.global.f32 	%f260, [%rd1063];
	add.f32 	%f261, %f259, %f260;
	ld.global.f32 	%f262, [%rd1065];
	add.f32 	%f263, %f261, %f262;
	// begin inline asm
	mov.u64 	%rd42, %clock64;
	// end inline asm
	sub.s64 	%rd1067, %rd42, %rd41;
	cvt.rn.f32.s64 	%f264, %rd1067;
	cvt.f64.f32 	%fd1, %f264;
	st.local.f64 	[%rd1033], %fd1;
	mov.u64 	%rd1068, $str;
	cvta.global.u64 	%rd1069, %rd1068;
	{ // callseq 0, 0
	.param .b64 param0;
	st.param.b64 	[param0], %rd1069;
	.param .b64 param1;
	st.param.b64 	[param1], %rd1032;
	.param .b32 retval0;
	call.uni (retval0), 
	vprintf, 
	(
	param0, 
	param1
	);
	ld.param.b32 	%r916, [retval0];
	} // callseq 0
	// begin inline asm
	mov.u64 	%rd43, %clock64;
	// end inline asm
	ld.global.f32 	%f265, [%rd1035];
	add.f32 	%f266, %f263, %f265;
	ld.global.f32 	%f267, [%rd1037];
	add.f32 	%f268, %f266, %f267;
	ld.global.f32 	%f269, [%rd1039];
	add.f32 	%f270, %f268, %f269;
	ld.global.f32 	%f271, [%rd1041];
	add.f32 	%f272, %f270, %f271;
	ld.global.f32 	%f273, [%rd1043];
	add.f32 	%f274, %f272, %f273;
	ld.global.f32 	%f275, [%rd1045];
	add.f32 	%f276, %f274, %f275;
	ld.global.f32 	%f277, [%rd1047];
	add.f32 	%f278, %f276, %f277;
	ld.global.f32 	%f279, [%rd1049];
	add.f32 	%f280, %f278, %f279;
	ld.global.f32 	%f281, [%rd1051];
	add.f32 	%f282, %f280, %f281;
	ld.global.f32 	%f283, [%rd1053];
	add.f32 	%f284, %f282, %f283;
	ld.global.f32 	%f285, [%rd1055];
	add.f32 	%f286, %f284, %f285;
	ld.global.f32 	%f287, [%rd1057];
	add.f32 	%f288, %f286, %f287;
	ld.global.f32 	%f289, [%rd1059];
	add.f32 	%f290, %f288, %f289;
	ld.global.f32 	%f291, [%rd1061];
	add.f32 	%f292, %f290, %f291;
	ld.global.f32 	%f293, [%rd1063];
	add.f32 	%f294, %f292, %f293;
	ld.global.f32 	%f295, [%rd1065];
	add.f32 	%f296, %f294, %f295;
	// begin inline asm
	mov.u64 	%rd44, %clock64;
	// end inline asm
	sub.s64 	%rd1070, %rd44, %rd43;
	cvt.rn.f32.s64 	%f297, %rd1070;
	cvt.f64.f32 	%fd2, %f297;
	st.local.f64 	[%rd1033], %fd2;
	{ // callseq 1, 0
	.param .b64 param0;
	st.param.b64 	[param0], %rd1069;
	.param .b64 param1;
	st.param.b64 	[param1], %rd1032;
	.param .b32 retval0;
	call.uni (retval0), 
	vprintf, 
	(
	param0, 
	param1
	);
	ld.param.b32 	%r918, [retval0];
	} // callseq 1
	// begin inline asm
	mov.u64 	%rd45, %clock64;
	// end inline asm
	ld.global.f32 	%f298, [%rd1035];
	add.f32 	%f299, %f296, %f298;
	ld.global.f32 	%f300, [%rd1037];
	add.f32 	%f301, %f299, %f300;
	ld.global.f32 	%f302, [%rd1039];
	add.f32 	%f303, %f301, %f302;
	ld.global.f32 	%f304, [%rd1041];
	add.f32 	%f305, %f303, %f304;
	ld.global.f32 	%f306, [%rd1043];
	add.f32 	%f307, %f305, %f306;
	ld.global.f32 	%f308, [%rd1045];
	add.f32 	%f309, %f307, %f308;
	ld.global.f32 	%f310, [%rd1047];
	add.f32 	%f311, %f309, %f310;
	ld.global.f32 	%f312, [%rd1049];
	add.f32 	%f313, %f311, %f312;
	ld.global.f32 	%f314, [%rd1051];
	add.f32 	%f315, %f313, %f314;
	ld.global.f32 	%f316, [%rd1053];
	add.f32 	%f317, %f315, %f316;
	ld.global.f32 	%f318, [%rd1055];
	add.f32 	%f319, %f317, %f318;
	ld.global.f32 	%f320, [%rd1057];
	add.f32 	%f321, %f319, %f320;
	ld.global.f32 	%f322, [%rd1059];
	add.f32 	%f323, %f321, %f322;
	ld.global.f32 	%f324, [%rd1061];
	add.f32 	%f325, %f323, %f324;
	ld.global.f32 	%f326, [%rd1063];
	add.f32 	%f327, %f325, %f326;
	ld.global.f32 	%f328, [%rd1065];
	add.f32 	%f329, %f327, %f328;
	// begin inline asm
	mov.u64 	%rd46, %clock64;
	// end inline asm
	sub.s64 	%rd1071, %rd46, %rd45;
	cvt.rn.f32.s64 	%f330, %rd1071;
	cvt.f64.f32 	%fd3, %f330;
	st.local.f64 	[%rd1033], %fd3;
	{ // callseq 2, 0
	.param .b64 param0;
	st.param.b64 	[param0], %rd1069;
	.param .b64 param1;
	st.param.b64 	[param1], %rd1032;
	.param .b32 retval0;
	call.uni (retval0), 
	vprintf, 
	(
	param0, 
	param1
	);
	ld.param.b32 	%r920, [retval0];
	} // callseq 2
	// begin inline asm
	mov.u64 	%rd47, %clock64;
	// end inline asm
	ld.global.f32 	%f331, [%rd1035];
	add.f32 	%f332, %f329, %f331;
	ld.global.f32 	%f333, [%rd1037];
	add.f32 	%f334, %f332, %f333;
	ld.global.f32 	%f335, [%rd1039];
	add.f32 	%f336, %f334, %f335;
	ld.global.f32 	%f337, [%rd1041];
	add.f32 	%f338, %f336, %f337;
	ld.global.f32 	%f339, [%rd1043];
	add.f32 	%f340, %f338, %f339;
	ld.global.f32 	%f341, [%rd1045];
	add.f32 	%f342, %f340, %f341;
	ld.global.f32 	%f343, [%rd1047];
	add.f32 	%f344, %f342, %f343;
	ld.global.f32 	%f345, [%rd1049];
	add.f32 	%f346, %f344, %f345;
	ld.global.f32 	%f347, [%rd1051];
	add.f32 	%f348, %f346, %f347;
	ld.global.f32 	%f349, [%rd1053];
	add.f32 	%f350, %f348, %f349;
	ld.global.f32 	%f351, [%rd1055];
	add.f32 	%f352, %f350, %f351;
	ld.global.f32 	%f353, [%rd1057];
	add.f32 	%f354, %f352, %f353;
	ld.global.f32 	%f355, [%rd1059];
	add.f32 	%f356, %f354, %f355;
	ld.global.f32 	%f357, [%rd1061];
	add.f32 	%f358, %f356, %f357;
	ld.global.f32 	%f359, [%rd1063];
	add.f32 	%f360, %f358, %f359;
	ld.global.f32 	%f361, [%rd1065];
	add.f32 	%f362, %f360, %f361;
	// begin inline asm
	mov.u64 	%rd48, %clock64;
	// end inline asm
	sub.s64 	%rd1072, %rd48, %rd47;
	cvt.rn.f32.s64 	%f363, %rd1072;
	cvt.f64.f32 	%fd4, %f363;
	st.local.f64 	[%rd1033], %fd4;
	{ // callseq 3, 0
	.param .b64 param0;
	st.param.b64 	[param0], %rd1069;
	.param .b64 param1;
	st.param.b64 	[param1], %rd1032;
	.param .b32 retval0;
	call.uni (retval0), 
	vprintf, 
	(
	param0, 
	param1
	);
	ld.param.b32 	%r922, [retval0];
	} // callseq 3
	// begin inline asm
	mov.u64 	%rd49, %clock64;
	// end inline asm
	ld.global.f32 	%f364, [%rd1035];
	add.f32 	%f365, %f362, %f364;
	ld.global.f32 	%f366, [%rd1037];
	add.f32 	%f367, %f365, %f366;
	ld.global.f32 	%f368, [%rd1039];
	add.f32 	%f369, %f367, %f368;
	ld.global.f32 	%f370, [%rd1041];
	add.f32 	%f371, %f369, %f370;
	ld.global.f32 	%f372, [%rd1043];
	add.f32 	%f373, %f371, %f372;
	ld.global.f32 	%f374, [%rd1045];
	add.f32 	%f375, %f373, %f374;
	ld.global.f32 	%f376, [%rd1047];
	add.f32 	%f377, %f375, %f376;
	ld.global.f32 	%f378, [%rd1049];
	add.f32 	%f379, %f377, %f378;
	ld.global.f32 	%f380, [%rd1051];
	add.f32 	%f381, %f379, %f380;
	ld.global.f32 	%f382, [%rd1053];
	add.f32 	%f383, %f381, %f382;
	ld.global.f32 	%f384, [%rd1055];
	add.f32 	%f385, %f383, %f384;
	ld.global.f32 	%f386, [%rd1057];
	add.f32 	%f387, %f385, %f386;
	ld.global.f32 	%f388, [%rd1059];
	add.f32 	%f389, %f387, %f388;
	ld.global.f32 	%f390, [%rd1061];
	add.f32 	%f391, %f389, %f390;
	ld.global.f32 	%f392, [%rd1063];
	add.f32 	%f393, %f391, %f392;
	ld.global.f32 	%f394, [%rd1065];
	add.f32 	%f395, %f393, %f394;
	// begin inline asm
	mov.u64 	%rd50, %clock64;
	// end inline asm
	sub.s64 	%rd1073, %rd50, %rd49;
	cvt.rn.f32.s64 	%f396, %rd1073;
	cvt.f64.f32 	%fd5, %f396;
	st.local.f64 	[%rd1033], %fd5;
	{ // callseq 4, 0
	.param .b64 param0;
	st.param.b64 	[param0], %rd1069;
	.param .b64 param1;
	st.param.b64 	[param1], %rd1032;
	.param .b32 retval0;
	call.uni (retval0), 
	vprintf, 
	(
	param0, 
	param1
	);
	ld.param.b32 	%r924, [retval0];
	} // callseq 4
	// begin inline asm
	mov.u64 	%rd51, %clock64;
	// end inline asm
	ld.global.f32 	%f397, [%rd1035];
	add.f32 	%f398, %f395, %f397;
	ld.global.f32 	%f399, [%rd1037];
	add.f32 	%f400, %f398, %f399;
	ld.global.f32 	%f401, [%rd1039];
	add.f32 	%f402, %f400, %f401;
	ld.global.f32 	%f403, [%rd1041];
	add.f32 	%f404, %f402, %f403;
	ld.global.f32 	%f405, [%rd1043];
	add.f32 	%f406, %f404, %f405;
	ld.global.f32 	%f407, [%rd1045];
	add.f32 	%f408, %f406, %f407;
	ld.global.f32 	%f409, [%rd1047];
	add.f32 	%f410, %f408, %f409;
	ld.global.f32 	%f411, [%rd1049];
	add.f32 	%f412, %f410, %f411;
	ld.global.f32 	%f413, [%rd1051];
	add.f32 	%f414, %f412, %f413;
	ld.global.f32 	%f415, [%rd1053];
	add.f32 	%f416, %f414, %f415;
	ld.global.f32 	%f417, [%rd1055];
	add.f32 	%f418, %f416, %f417;
	ld.global.f32 	%f419, [%rd1057];
	add.f32 	%f420, %f418, %f419;
	ld.global.f32 	%f421, [%rd1059];
	add.f32 	%f422, %f420, %f421;
	ld.global.f32 	%f423, [%rd1061];
	add.f32 	%f424, %f422, %f423;
	ld.global.f32 	%f425, [%rd1063];
	add.f32 	%f426, %f424, %f425;
	ld.global.f32 	%f427, [%rd1065];
	add.f32 	%f428, %f426, %f427;
	// begin inline asm
	mov.u64 	%rd52, %clock64;
	// end inline asm
	// begin inline asm
	mov.u64 	%rd53, %clock64;
	// end inline asm
	ld.global.f32 	%f429, [%rd1035];
	add.f32 	%f430, %f428, %f429;
	ld.global.f32 	%f431, [%rd1037];
	add.f32 	%f432, %f430, %f431;
	ld.global.f32 	%f433, [%rd1039];
	add.f32 	%f434, %f432, %f433;
	ld.global.f32 	%f435, [%rd1041];
	add.f32 	%f436, %f434, %f435;
	ld.global.f32 	%f437, [%rd1043];
	add.f32 	%f438, %f436, %f437;
	ld.global.f32 	%f439, [%rd1045];
	add.f32 	%f440, %f438, %f439;
	ld.global.f32 	%f441, [%rd1047];
	add.f32 	%f442, %f440, %f441;
	ld.global.f32 	%f443, [%rd1049];
	add.f32 	%f444, %f442, %f443;
	ld.global.f32 	%f445, [%rd1051];
	add.f32 	%f446, %f444, %f445;
	ld.global.f32 	%f447, [%rd1053];
	add.f32 	%f448, %f446, %f447;
	ld.global.f32 	%f449, [%rd1055];
	add.f32 	%f450, %f448, %f449;
	ld.global.f32 	%f451, [%rd1057];
	add.f32 	%f452, %f450, %f451;
	ld.global.f32 	%f453, [%rd1059];
	add.f32 	%f454, %f452, %f453;
	ld.global.f32 	%f455, [%rd1061];
	add.f32 	%f456, %f454, %f455;
	ld.global.f32 	%f457, [%rd1063];
	add.f32 	%f458, %f456, %f457;
	ld.global.f32 	%f459, [%rd1065];
	add.f32 	%f460, %f458, %f459;
	// begin inline asm
	mov.u64 	%rd54, %clock64;
	// end inline asm
	// begin inline asm
	mov.u64 	%rd55, %clock64;
	// end inline asm
	ld.global.f32 	%f461, [%rd1035];
	add.f32 	%f462, %f460, %f461;
	ld.global.f32 	%f463, [%rd1037];
	add.f32 	%f464, %f462, %f463;
	ld.global.f32 	%f465, [%rd1039];
	add.f32 	%f466, %f464, %f465;
	ld.global.f32 	%f467, [%rd1041];
	add.f32 	%f468, %f466, %f467;
	ld.global.f32 	%f469, [%rd1043];
	add.f32 	%f470, %f468, %f469;
	ld.global.f32 	%f471, [%rd1045];
	add.f32 	%f472, %f470, %f471;
	ld.global.f32 	%f473, [%rd1047];
	add.f32 	%f474, %f472, %f473;
	ld.global.f32 	%f475, [%rd1049];
	add.f32 	%f476, %f474, %f475;
	ld.global.f32 	%f477, [%rd1051];
	add.f32 	%f478, %f476, %f477;
	ld.global.f32 	%f479, [%rd1053];
	add.f32 	%f480, %f478, %f479;
	ld.global.f32 	%f481, [%rd1055];
	add.f32 	%f482, %f480, %f481;
	ld.global.f32 	%f483, [%rd1057];
	add.f32 	%f484, %f482, %f483;
	ld.global.f32 	%f485, [%rd1059];
	add.f32 	%f486, %f484, %f485;
	ld.global.f32 	%f487, [%rd1061];
	add.f32 	%f488, %f486, %f487;
	ld.global.f32 	%f489, [%rd1063];
	add.f32 	%f490, %f488, %f489;
	ld.global.f32 	%f491, [%rd1065];
	add.f32 	%f492, %f490, %f491;
	// begin inline asm
	mov.u64 	%rd56, %clock64;
	// end inline asm
	// begin inline asm
	mov.u64 	%rd57, %clock64;
	// end inline asm
	ld.global.f32 	%f493, [%rd1035];
	add.f32 	%f494, %f492, %f493;
	ld.global.f32 	%f495, [%rd1037];
	add.f32 	%f496, %f494, %f495;
	ld.global.f32 	%f497, [%rd1039];
	add.f32 	%f498, %f496, %f497;
	ld.global.f32 	%f499, [%rd1041];
	add.f32 	%f500, %f498, %f499;
	ld.global.f32 	%f501, [%rd1043];
	add.f32 	%f502, %f500, %f501;
	ld.global.f32 	%f503, [%rd1045];
	add.f32 	%f504, %f502, %f503;
	ld.global.f32 	%f505, [%rd1047];
	add.f32 	%f506, %f504, %f505;
	ld.global.f32 	%f507, [%rd1049];
	add.f32 	%f508, %f506, %f507;
	ld.global.f32 	%f509, [%rd1051];
	add.f32 	%f510, %f508, %f509;
	ld.global.f32 	%f511, [%rd1053];
	add.f32 	%f512, %f510, %f511;
	ld.global.f32 	%f513, [%rd1055];
	add.f32 	%f514, %f512, %f513;
	ld.global.f32 	%f515, [%rd1057];
	add.f32 	%f516, %f514, %f515;
	ld.global.f32 	%f517, [%rd1059];
	add.f32 	%f518, %f516, %f517;
	ld.global.f32 	%f519, [%rd1061];
	add.f32 	%f520, %f518, %f519;
	ld.global.f32 	%f521, [%rd1063];
	add.f32 	%f522, %f520, %f521;
	ld.global.f32 	%f523, [%rd1065];
	add.f32 	%f524, %f522, %f523;
	// begin inline asm
	mov.u64 	%rd58, %clock64;
	// end inline asm
	// begin inline asm
	mov.u64 	%rd59, %clock64;
	// end inline asm
	ld.global.f32 	%f525, [%rd1035];
	add.f32 	%f526, %f524, %f525;
	ld.global.f32 	%f527, [%rd1037];
	add.f32 	%f528, %f526, %f527;
	ld.global.f32 	%f529, [%rd1039];
	add.f32 	%f530, %f528, %f529;
	ld.global.f32 	%f531, [%rd1041];
	add.f32 	%f532, %f530, %f531;
	ld.global.f32 	%f533, [%rd1043];
	add.f32 	%f534, %f532, %f533;
	ld.global.f32 	%f535, [%rd1045];
	add.f32 	%f536, %f534, %f535;
	ld.global.f32 	%f537, [%rd1047];
	add.f32 	%f538, %f536, %f537;
	ld.global.f32 	%f539, [%rd1049];
	add.f32 	%f540, %f538, %f539;
	ld.global.f32 	%f541, [%rd1051];
	add.f32 	%f542, %f540, %f541;
	ld.global.f32 	%f543, [%rd1053];
	add.f32 	%f544, %f542, %f543;
	ld.global.f32 	%f545, [%rd1055];
	add.f32 	%f546, %f544, %f545;
	ld.global.f32 	%f547, [%rd1057];
	add.f32 	%f548, %f546, %f547;
	ld.global.f32 	%f549, [%rd1059];
	add.f32 	%f550, %f548, %f549;
	ld.global.f32 	%f551, [%rd1061];
	add.f32 	%f552, %f550, %f551;
	ld.global.f32 	%f553, [%rd1063];
	add.f32 	%f554, %f552, %f553;
	ld.global.f32 	%f555, [%rd1065];
	add.f32 	%f556, %f554, %f555;
	// begin inline asm
	mov.u64 	%rd60, %clock64;
	// end inline asm
	ld.global.f32 	%f557, [%rd1066+230528];
	add.f32 	%f558, %f556, %f557;
	// begin inline asm
	mov.u64 	%rd61, %clock64;
	// end inline asm
	ld.global.f32 	%f559, [%rd1035];
	add.f32 	%f560, %f558, %f559;
	ld.global.f32 	%f561, [%rd1037];
	add.f32 	%f562, %f560, %f561;
	ld.global.f32 	%f563, [%rd1039];
	add.f32 	%f564, %f562, %f563;
	ld.global.f32 	%f565, [%rd1041];
	add.f32 	%f566, %f564, %f565;
	ld.global.f32 	%f567, [%rd1043];
	add.f32 	%f568, %f566, %f567;
	ld.global.f32 	%f569, [%rd1045];
	add.f32 	%f570, %f568, %f569;
	ld.global.f32 	%f571, [%rd1047];
	add.f32 	%f572, %f570, %f571;
	ld.global.f32 	%f573, [%rd1049];
	add.f32 	%f574, %f572, %f573;
	ld.global.f32 	%f575, [%rd1051];
	add.f32 	%f576, %f574, %f575;
	ld.global.f32 	%f577, [%rd1053];
	add.f32 	%f578, %f576, %f577;
	ld.global.f32 	%f579, [%rd1055];
	add.f32 	%f580, %f578, %f579;
	ld.global.f32 	%f581, [%rd1057];
	add.f32 	%f582, %f580, %f581;
	ld.global.f32 	%f583, [%rd1059];
	add.f32 	%f584, %f582, %f583;
	ld.global.f32 	%f585, [%rd1061];
	add.f32 	%f586, %f584, %f585;
	ld.global.f32 	%f587, [%rd1063];
	add.f32 	%f588, %f586, %f587;
	ld.global.f32 	%f589, [%rd1065];
	add.f32 	%f590, %f588, %f589;
	// begin inline asm
	mov.u64 	%rd62, %clock64;
	// end inline asm
	sub.s64 	%rd1074, %rd62, %rd61;
	cvt.rn.f32.s64 	%f591, %rd1074;
	cvt.f64.f32 	%fd6, %f591;
	st.local.f64 	[%rd1033], %fd6;
	{ // callseq 5, 0
	.param .b64 param0;
	st.param.b64 	[param0], %rd1069;
	.param .b64 param1;
	st.param.b64 	[param1], %rd1032;
	.param .b32 retval0;
	call.uni (retval0), 
	vprintf, 
	(
	param0, 
	param1
	);
	ld.param.b32 	%r926, [retval0];
	} // callseq 5
	// begin inline asm
	mov.u64 	%rd63, %clock64;
	// end inline asm
	ld.global.f32 	%f592, [%rd1035];
	add.f32 	%f593, %f590, %f592;
	ld.global.f32 	%f594, [%rd1037];
	add.f32 	%f595, %f593, %f594;
	ld.global.f32 	%f596, [%rd1039];
	add.f32 	%f597, %f595, %f596;
	ld.global.f32 	%f598, [%rd1041];
	add.f32 	%f599, %f597, %f598;
	ld.global.f32 	%f600, [%rd1043];
	add.f32 	%f601, %f599, %f600;
	ld.global.f32 	%f602, [%rd1045];
	add.f32 	%f603, %f601, %f602;
	ld.global.f32 	%f604, [%rd1047];
	add.f32 	%f605, %f603, %f604;
	ld.global.f32 	%f606, [%rd1049];
	add.f32 	%f607, %f605, %f606;
	ld.global.f32 	%f608, [%rd1051];
	add.f32 	%f609, %f607, %f608;
	ld.global.f32 	%f610, [%rd1053];
	add.f32 	%f611, %f609, %f610;
	ld.global.f32 	%f612, [%rd1055];
	add.f32 	%f613, %f611, %f612;
	ld.global.f32 	%f614, [%rd1057];
	add.f32 	%f615, %f613, %f614;
	ld.global.f32 	%f616, [%rd1059];
	add.f32 	%f617, %f615, %f616;
	ld.global.f32 	%f618, [%rd1061];
	add.f32 	%f619, %f617, %f618;
	ld.global.f32 	%f620, [%rd1063];
	add.f32 	%f621, %f619, %f620;
	ld.global.f32 	%f622, [%rd1065];
	add.f32 	%f623, %f621, %f622;
	// begin inline asm
	mov.u64 	%rd64, %clock64;
	// end inline asm
	sub.s64 	%rd1075, %rd64, %rd63;
	cvt.rn.f32.s64 	%f624, %rd1075;
	cvt.f64.f32 	%fd7, %f624;
	st.local.f64 	[%rd1033], %fd7;
	{ // callseq 6, 0
	.param .b64 param0;
	st.param.b64 	[param0], %rd1069;
	.param .b64 param1;
	st.param.b64 	[param1], %rd1032;
	.param .b32 retval0;
	call.uni (retval0), 
	vprintf, 
	(
	param0, 
	param1
	);
	ld.param.b32 	%r928, [retval0];
	} // callseq 6
	// begin inline asm
	mov.u64 	%rd65, %clock64;
	// end inline asm
	ld.global.f32 	%f625, [%rd1035];
	add.f32 	%f626, %f623, %f625;
	ld.global.f32 	%f627, [%rd1037];
	add.f32 	%f628, %f626, %f627;
	ld.global.f32 	%f629, [%rd1039];
	add.f32 	%f630, %f628, %f629;
	ld.global.f32 	%f631, [%rd1041];
	add.f32 	%f632, %f630, %f631;
	ld.global.f32 	%f633, [%rd1043];
	add.f32 	%f634, %f632, %f633;
	ld.global.f32 	%f635, [%rd1045];
	add.f32 	%f636, %f634, %f635;
	ld.global.f32 	%f637, [%rd1047];
	add.f32 	%f638, %f636, %f637;
	ld.global.f32 	%f639, [%rd1049];
	add.f32 	%f640, %f638, %f639;
	ld.global.f32 	%f641, [%rd1051];
	add.f32 	%f642, %f640, %f641;
	ld.global.f32 	%f643, [%rd1053];
	add.f32 	%f644, %f642, %f643;
	ld.global.f32 	%f645, [%rd1055];
	add.f32 	%f646, %f644, %f645;
	ld.global.f32 	%f647, [%rd1057];
	add.f32 	%f648, %f646, %f647;
	ld.global.f32 	%f649, [%rd1059];
	add.f32 	%f650, %f648, %f649;
	ld.global.f32 	%f651, [%rd1061];
	add.f32 	%f652, %f650, %f651;
	ld.global.f32 	%f653, [%rd1063];
	add.f32 	%f654, %f652, %f653;
	ld.global.f32 	%f655, [%rd1065];
	add.f32 	%f656, %f654, %f655;
	// begin inline asm
	mov.u64 	%rd66, %clock64;
	// end inline asm
	sub.s64 	%rd1076, %rd66, %rd65;
	cvt.rn.f32.s64 	%f657, %rd1076;
	cvt.f64.f32 	%fd8, %f657;
	st.local.f64 	[%rd1033], %fd8;
	{ // callseq 7, 0
	.param .b64 param0;
	st.param.b64 	[param0], %rd1069;
	.param .b64 param1;
	st.param.b64 	[param1], %rd1032;
	.param .b32 retval0;
	call.uni (retval0), 
	vprintf, 
	(
	param0, 
	param1
	);
	ld.param.b32 	%r930, [retval0];
	} // callseq 7
	// begin inline asm
	mov.u64 	%rd67, %clock64;
	// end inline asm
	ld.global.f32 	%f658, [%rd1035];
	add.f32 	%f659, %f656, %f658;
	ld.global.f32 	%f660, [%rd1037];
	add.f32 	%f661, %f659, %f660;
	ld.global.f32 	%f662, [%rd1039];
	add.f32 	%f663, %f661, %f662;
	ld.global.f32 	%f664, [%rd1041];
	add.f32 	%f665, %f663, %f664;
	ld.global.f32 	%f666, [%rd1043];
	add.f32 	%f667, %f665, %f666;
	ld.global.f32 	%f668, [%rd1045];
	add.f32 	%f669, %f667, %f668;
	ld.global.f32 	%f670, [%rd1047];
	add.f32 	%f671, %f669, %f670;
	ld.global.f32 	%f672, [%rd1049];
	add.f32 	%f673, %f671, %f672;
	ld.global.f32 	%f674, [%rd1051];
	add.f32 	%f675, %f673, %f674;
	ld.global.f32 	%f676, [%rd1053];
	add.f32 	%f677, %f675, %f676;
	ld.global.f32 	%f678, [%rd1055];
	add.f32 	%f679, %f677, %f678;
	ld.global.f32 	%f680, [%rd1057];
	add.f32 	%f681, %f679, %f680;
	ld.global.f32 	%f682, [%rd1059];
	add.f32 	%f683, %f681, %f682;
	ld.global.f32 	%f684, [%rd1061];
	add.f32 	%f685, %f683, %f684;
	ld.global.f32 	%f686, [%rd1063];
	add.f32 	%f687, %f685, %f686;
	ld.global.f32 	%f688, [%rd1065];
	add.f32 	%f689, %f687, %f688;
	// begin inline asm
	mov.u64 	%rd68, %clock64;
	// end inline asm
	sub.s64 	%rd1077, %rd68, %rd67;
	cvt.rn.f32.s64 	%f690, %rd1077;
	cvt.f64.f32 	%fd9, %f690;
	st.local.f64 	[%rd1033], %fd9;
	{ // callseq 8, 0
	.param .b64 param0;
	st.param.b64 	[param0], %rd1069;
	.param .b64 param1;
	st.param.b64 	[param1], %rd1032;
	.param .b32 retval0;
	call.uni (retval0), 
	vprintf, 
	(
	param0, 
	param1
	);
	ld.param.b32 	%r932, [retval0];
	} // callseq 8
	// begin inline asm
	mov.u64 	%rd69, %clock64;
	// end inline asm
	ld.global.f32 	%f691, [%rd1035];
	add.f32 	%f692, %f689, %f691;
	ld.global.f32 	%f693, [%rd1037];
	add.f32 	%f694, %f692, %f693;
	ld.global.f32 	%f695, [%rd1039];
	add.f32 	%f696, %f694, %f695;
	ld.global.f32 	%f697, [%rd1041];
	add.f32 	%f698, %f696, %f697;
	ld.global.f32 	%f699, [%rd1043];
	add.f32 	%f700, %f698, %f699;
	ld.global.f32 	%f701, [%rd1045];
	add.f32 	%f702, %f700, %f701;
	ld.global.f32 	%f703, [%rd1047];
	add.f32 	%f704, %f702, %f703;
	ld.global.f32 	%f705, [%rd1049];
	add.f32 	%f706, %f704, %f705;
	ld.global.f32 	%f707, [%rd1051];
	add.f32 	%f708, %f706, %f707;
	ld.global.f32 	%f709, [%rd1053];
	add.f32 	%f710, %f708, %f709;
	ld.global.f32 	%f711, [%rd1055];
	add.f32 	%f712, %f710, %f711;
	ld.global.f32 	%f713, [%rd1057];
	add.f32 	%f714, %f712, %f713;
	ld.global.f32 	%f715, [%rd1059];
	add.f32 	%f716, %f714, %f715;
	ld.global.f32 	%f717, [%rd1061];
	add.f32 	%f718, %f716, %f717;
	ld.global.f32 	%f719, [%rd1063];
	add.f32 	%f720, %f718, %f719;
	ld.global.f32 	%f721, [%rd1065];
	add.f32 	%f722, %f720, %f721;
	// begin inline asm
	mov.u64 	%rd70, %clock64;
	// end inline asm
	sub.s64 	%rd1078, %rd70, %rd69;
	cvt.rn.f32.s64 	%f723, %rd1078;
	cvt.f64.f32 	%fd10, %f723;
	st.local.f64 	[%rd1033], %fd10;
	{ // callseq 9, 0
	.param .b64 param0;
	st.param.b64 	[param0], %rd1069;
	.param .b64 param1;
	st.param.b64 	[param1], %rd1032;
	.param .b32 retval0;
	call.uni (retval0), 
	vprintf, 
	(
	param0, 
	param1
	);
	ld.param.b32 	%r934, [retval0];
	} // callseq 9
	// begin inline asm
	mov.u64 	%rd71, %clock64;
	// end inline asm
	ld.global.f32 	%f724, [%rd1035];
	add.f32 	%f725, %f722, %f724;
	ld.global.f32 	%f726, [%rd1037];
	add.f32 	%f727, %f725, %f726;
	ld.global.f32 	%f728, [%rd1039];
	add.f32 	%f729, %f727, %f728;
	ld.global.f32 	%f730, [%rd1041];
	add.f32 	%f731, %f729, %f730;
	ld.global.f32 	%f732, [%rd1043];
	add.f32 	%f733, %f731, %f732;
	ld.global.f32 	%f734, [%rd1045];
	add.f32 	%f735, %f733, %f734;
	ld.global.f32 	%f736, [%rd1047];
	add.f32 	%f737, %f735, %f736;
	ld.global.f32 	%f738, [%rd1049];
	add.f32 	%f739, %f737, %f738;
	ld.global.f32 	%f740, [%rd1051];
	add.f32 	%f741, %f739, %f740;
	ld.global.f32 	%f742, [%rd1053];
	add.f32 	%f743, %f741, %f742;
	ld.global.f32 	%f744, [%rd1055];
	add.f32 	%f745, %f743, %f744;
	ld.global.f32 	%f746, [%rd1057];
	add.f32 	%f747, %f745, %f746;
	ld.global.f32 	%f748, [%rd1059];
	add.f32 	%f749, %f747, %f748;
	ld.global.f32 	%f750, [%rd1061];
	add.f32 	%f751, %f749, %f750;
	ld.global.f32 	%f752, [%rd1063];
	add.f32 	%f753, %f751, %f752;
	ld.global.f32 	%f754, [%rd1065];
	add.f32 	%f755, %f753, %f754;
	// begin inline asm
	mov.u64 	%rd72, %clock64;
	// end inline asm
	// begin inline asm
	mov.u64 	%rd73, %clock64;
	// end inline asm
	ld.global.f32 	%f756, [%rd1035];
	add.f32 	%f757, %f755, %f756;
	ld.global.f32 	%f758, [%rd1037];
	add.f32 	%f759, %f757, %f758;
	ld.global.f32 	%f760, [%rd1039];
	add.f32 	%f761, %f759, %f760;
	ld.global.f32 	%f762, [%rd1041];
	add.f32 	%f763, %f761, %f762;
	ld.global.f32 	%f764, [%rd1043];
	add.f32 	%f765, %f763, %f764;
	ld.global.f32 	%f766, [%rd1045];
	add.f32 	%f767, %f765, %f766;
	ld.global.f32 	%f768, [%rd1047];
	add.f32 	%f769, %f767, %f768;
	ld.global.f32 	%f770, [%rd1049];
	add.f32 	%f771, %f769, %f770;
	ld.global.f32 	%f772, [%rd1051];
	add.f32 	%f773, %f771, %f772;
	ld.global.f32 	%f774, [%rd1053];
	add.f32 	%f775, %f773, %f774;
	ld.global.f32 	%f776, [%rd1055];
	add.f32 	%f777, %f775, %f776;
	ld.global.f32 	%f778, [%rd1057];
	add.f32 	%f779, %f777, %f778;
	ld.global.f32 	%f780, [%rd1059];
	add.f32 	%f781, %f779, %f780;
	ld.global.f32 	%f782, [%rd1061];
	add.f32 	%f783, %f781, %f782;
	ld.global.f32 	%f784, [%rd1063];
	add.f32 	%f785, %f783, %f784;
	ld.global.f32 	%f786, [%rd1065];
	add.f32 	%f787, %f785, %f786;
	// begin inline asm
	mov.u64 	%rd74, %clock64;
	// end inline asm
	// begin inline asm
	mov.u64 	%rd75, %clock64;
	// end inline asm
	ld.global.f32 	%f788, [%rd1035];
	add.f32 	%f789, %f787, %f788;
	ld.global.f32 	%f790, [%rd1037];
	add.f32 	%f791, %f789, %f790;
	ld.global.f32 	%f792, [%rd1039];
	add.f32 	%f793, %f791, %f792;
	ld.global.f32 	%f794, [%rd1041];
	add.f32 	%f795, %f793, %f794;
	ld.global.f32 	%f796, [%rd1043];
	add.f32 	%f797, %f795, %f796;
	ld.global.f32 	%f798, [%rd1045];
	add.f32 	%f799, %f797, %f798;
	ld.global.f32 	%f800, [%rd1047];
	add.f32 	%f801, %f799, %f800;
	ld.global.f32 	%f802, [%rd1049];
	add.f32 	%f803, %f801, %f802;
	ld.global.f32 	%f804, [%rd1051];
	add.f32 	%f805, %f803, %f804;
	ld.global.f32 	%f806, [%rd1053];
	add.f32 	%f807, %f805, %f806;
	ld.global.f32 	%f808, [%rd1055];
	add.f32 	%f809, %f807, %f808;
	ld.global.f32 	%f810, [%rd1057];
	add.f32 	%f811, %f809, %f810;
	ld.global.f32 	%f812, [%rd1059];
	add.f32 	%f813, %f811, %f812;
	ld.global.f32 	%f814, [%rd1061];
	add.f32 	%f815, %f813, %f814;
	ld.global.f32 	%f816, [%rd1063];
	add.f32 	%f817, %f815, %f816;
	ld.global.f32 	%f818, [%rd1065];
	add.f32 	%f819, %f817, %f818;
	// begin inline asm
	mov.u64 	%rd76, %clock64;
	// end inline asm
	// begin inline asm
	mov.u64 	%rd77, %clock64;
	// end inline asm
	ld.global.f32 	%f820, [%rd1035];
	add.f32 	%f821, %f819, %f820;
	ld.global.f32 	%f822, [%rd1037];
	add.f32 	%f823, %f821, %f822;
	ld.global.f32 	%f824, [%rd1039];
	add.f32 	%f825, %f823, %f824;
	ld.global.f32 	%f826, [%rd1041];
	add.f32 	%f827, %f825, %f826;
	ld.global.f32 	%f828, [%rd1043];
	add.f32 	%f829, %f827, %f828;
	ld.global.f32 	%f830, [%rd1045];
	add.f32 	%f831, %f829, %f830;
	ld.global.f32 	%f832, [%rd1047];
	add.f32 	%f833, %f831, %f832;
	ld.global.f32 	%f834, [%rd1049];
	add.f32 	%f835, %f833, %f834;
	ld.global.f32 	%f836, [%rd1051];
	add.f32 	%f837, %f835, %f836;
	ld.global.f32 	%f838, [%rd1053];
	add.f32 	%f839, %f837, %f838;
	ld.global.f32 	%f840, [%rd1055];
	add.f32 	%f841, %f839, %f840;
	ld.global.f32 	%f842, [%rd1057];
	add.f32 	%f843, %f841, %f842;
	ld.global.f32 	%f844, [%rd1059];
	add.f32 	%f845, %f843, %f844;
	ld.global.f32 	%f846, [%rd1061];
	add.f32 	%f847, %f845, %f846;
	ld.global.f32 	%f848, [%rd1063];
	add.f32 	%f849, %f847, %f848;
	ld.global.f32 	%f850, [%rd1065];
	add.f32 	%f851, %f849, %f850;
	// begin inline asm
	mov.u64 	%rd78, %clock64;
	// end inline asm
	// begin inline asm
	mov.u64 	%rd79, %clock64;
	// end inline asm
	ld.global.f32 	%f852, [%rd1035];
	add.f32 	%f853, %f851, %f852;
	ld.global.f32 	%f854, [%rd1037];
	add.f32 	%f855, %f853, %f854;
	ld.global.f32 	%f856, [%rd1039];
	add.f32 	%f857, %f855, %f856;
	ld.global.f32 	%f858, [%rd1041];
	add.f32 	%f859, %f857, %f858;
	ld.global.f32 	%f860, [%rd1043];
	add.f32 	%f861, %f859, %f860;
	ld.global.f32 	%f862, [%rd1045];
	add.f32 	%f863, %f861, %f862;
	ld.global.f32 	%f864, [%rd1047];
	add.f32 	%f865, %f863, %f864;
	ld.global.f32 	%f866, [%rd1049];
	add.f32 	%f867, %f865, %f866;
	ld.global.f32 	%f868, [%rd1051];
	add.f32 	%f869, %f867, %f868;
	ld.global.f32 	%f870, [%rd1053];
	add.f32 	%f871, %f869, %f870;
	ld.global.f32 	%f872, [%rd1055];
	add.f32 	%f873, %f871, %f872;
	ld.global.f32 	%f874, [%rd1057];
	add.f32 	%f875, %f873, %f874;
	ld.global.f32 	%f876, [%rd1059];
	add.f32 	%f877, %f875, %f876;
	ld.global.f32 	%f878, [%rd1061];
	add.f32 	%f879, %f877, %f878;
	ld.global.f32 	%f880, [%rd1063];
	add.f32 	%f881, %f879, %f880;
	ld.global.f32 	%f882, [%rd1065];
	add.f32 	%f883, %f881, %f882;
	// begin inline asm
	mov.u64 	%rd80, %clock64;
	// end inline asm
	ld.global.f32 	%f884, [%rd1066+230528];
	add.f32 	%f885, %f883, %f884;
	// begin inline asm
	mov.u64 	%rd81, %clock64;
	// end inline asm
	ld.global.f32 	%f886, [%rd1035];
	add.f32 	%f887, %f885, %f886;
	ld.global.f32 	%f888, [%rd1037];
	add.f32 	%f889, %f887, %f888;
	ld.global.f32 	%f890, [%rd1039];
	add.f32 	%f891, %f889, %f890;
	ld.global.f32 	%f892, [%rd1041];
	add.f32 	%f893, %f891, %f892;
	ld.global.f32 	%f894, [%rd1043];
	add.f32 	%f895, %f893, %f894;
	ld.global.f32 	%f896, [%rd1045];
	add.f32 	%f897, %f895, %f896;
	ld.global.f32 	%f898, [%rd1047];
	add.f32 	%f899, %f897, %f898;
	ld.global.f32 	%f900, [%rd1049];
	add.f32 	%f901, %f899, %f900;
	ld.global.f32 	%f902, [%rd1051];
	add.f32 	%f903, %f901, %f902;
	ld.global.f32 	%f904, [%rd1053];
	add.f32 	%f905, %f903, %f904;
	ld.global.f32 	%f906, [%rd1055];
	add.f32 	%f907, %f905, %f906;
	ld.global.f32 	%f908, [%rd1057];
	add.f32 	%f909, %f907, %f908;
	ld.global.f32 	%f910, [%rd1059];
	add.f32 	%f911, %f909, %f910;
	ld.global.f32 	%f912, [%rd1061];
	add.f32 	%f913, %f911, %f912;
	ld.global.f32 	%f914, [%rd1063];
	add.f32 	%f915, %f913, %f914;
	ld.global.f32 	%f916, [%rd1065];
	add.f32 	%f917, %f915, %f916;
	// begin inline asm
	mov.u64 	%rd82, %clock64;
	// end inline asm
	sub.s64 	%rd1079, %rd82, %rd81;
	cvt.rn.f32.s64 	%f918, %rd1079;
	cvt.f64.f32 	%fd11, %f918;
	st.local.f64 	[%rd1033], %fd11;
	{ // callseq 10, 0
	.param .b64 param0;
	st.param.b64 	[param0], %rd1069;
	.param .b64 param1;
	st.param.b64 	[param1], %rd1032;
	.param .b32 retval0;
	call.uni (retval0), 
	vprintf, 
	(
	param0, 
	param1
	);
	ld.param.b32 	%r936, [retval0];
	} // callseq 10
	// begin inline asm
	mov.u64 	%rd83, %clock64;
	// end inline asm
	ld.global.f32 	%f919, [%rd1035];
	add.f32 	%f920, %f917, %f919;
	ld.global.f32 	%f921, [%rd1037];
	add.f32 	%f922, %f920, %f921;
	ld.global.f32 	%f923, [%rd1039];
	add.f32 	%f924, %f922, %f923;
	ld.global.f32 	%f925, [%rd1041];
	add.f32 	%f926, %f924, %f925;
	ld.global.f32 	%f927, [%rd1043];
	add.f32 	%f928, %f926, %f927;
	ld.global.f32 	%f929, [%rd1045];
	add.f32 	%f930, %f928, %f929;
	ld.global.f32 	%f931, [%rd1047];
	add.f32 	%f932, %f930, %f931;
	ld.global.f32 	%f933, [%rd1049];
	add.f32 	%f934, %f932, %f933;
	ld.global.f32 	%f935, [%rd1051];
	add.f32 	%f936, %f934, %f935;
	ld.global.f32 	%f937, [%rd1053];
	add.f32 	%f938, %f936, %f937;
	ld.global.f32 	%f939, [%rd1055];
	add.f32 	%f940, %f938, %f939;
	ld.global.f32 	%f941, [%rd1057];
	add.f32 	%f942, %f940, %f941;
	ld.global.f32 	%f943, [%rd1059];
	add.f32 	%f944, %f942, %f943;
	ld.global.f32 	%f945, [%rd1061];
	add.f32 	%f946, %f944, %f945;
	ld.global.f32 	%f947, [%rd1063];
	add.f32 	%f948, %f946, %f947;
	ld.global.f32 	%f949, [%rd1065];
	add.f32 	%f950, %f948, %f949;
	// begin inline asm
	mov.u64 	%rd84, %clock64;
	// end inline asm
	sub.s64 	%rd1080, %rd84, %rd83;
	cvt.rn.f32.s64 	%f951, %rd1080;
	cvt.f64.f32 	%fd12, %f951;
	st.local.f64 	[%rd1033], %fd12;
	{ // callseq 11, 0
	.param .b64 param0;
	st.param.b64 	[param0], %rd1069;
	.param .b64 param1;
	st.param.b64 	[param1], %rd1032;
	.param .b32 retval0;
	call.uni (retval0), 
	vprintf, 
	(
	param0, 
	param1
	);
	ld.param.b32 	%r938, [retval0];
	} // callseq 11
	// begin inline asm
	mov.u64 	%rd85, %clock64;
	// end inline asm
	ld.global.f32 	%f952, [%rd1035];
	add.f32 	%f953, %f950, %f952;
	ld.global.f32 	%f954, [%rd1037];
	add.f32 	%f955, %f953, %f954;
	ld.global.f32 	%f956, [%rd1039];
	add.f32 	%f957, %f955, %f956;
	ld.global.f32 	%f958, [%rd1041];
	add.f32 	%f959, %f957, %f958;
	ld.global.f32 	%f960, [%rd1043];
	add.f32 	%f961, %f959, %f960;
	ld.global.f32 	%f962, [%rd1045];
	add.f32 	%f963, %f961, %f962;
	ld.global.f32 	%f964, [%rd1047];
	add.f32 	%f965, %f963, %f964;
	ld.global.f32 	%f966, [%rd1049];
	add.f32 	%f967, %f965, %f966;
	ld.global.f32 	%f968, [%rd1051];
	add.f32 	%f969, %f967, %f968;
	ld.global.f32 	%f970, [%rd1053];
	add.f32 	%f971, %f969, %f970;
	ld.global.f32 	%f972, [%rd1055];
	add.f32 	%f973, %f971, %f972;
	ld.global.f32 	%f974, [%rd1057];
	add.f32 	%f975, %f973, %f974;
	ld.global.f32 	%f976, [%rd1059];
	add.f32 	%f977, %f975, %f976;
	ld.global.f32 	%f978, [%rd1061];
	add.f32 	%f979, %f977, %f978;
	ld.global.f32 	%f980, [%rd1063];
	add.f32 	%f981, %f979, %f980;
	ld.global.f32 	%f982, [%rd1065];
	add.f32 	%f983, %f981, %f982;
	// begin inline asm
	mov.u64 	%rd86, %clock64;
	// end inline asm
	sub.s64 	%rd1081, %rd86, %rd85;
	cvt.rn.f32.s64 	%f984, %rd1081;
	cvt.f64.f32 	%fd13, %f984;
	st.local.f64 	[%rd1033], %fd13;
	{ // callseq 12, 0
	.param .b64 param0;
	st.param.b64 	[param0], %rd1069;
	.param .b64 param1;
	st.param.b64 	[param1], %rd1032;
	.param .b32 retval0;
	call.uni (retval0), 
	vprintf, 
	(
	param0, 
	param1
	);
	ld.param.b32 	%r940, [retval0];
	} // callseq 12
	// begin inline asm
	mov.u64 	%rd87, %clock64;
	// end inline asm
	ld.global.f32 	%f985, [%rd1035];
	add.f32 	%f986, %f983, %f985;
	ld.global.f32 	%f987, [%rd1037];
	add.f32 	%f988, %f986, %f987;
	ld.global.f32 	%f989, [%rd1039];
	add.f32 	%f990, %f988, %f989;
	ld.global.f32 	%f991, [%rd1041];
	add.f32 	%f992, %f990, %f991;
	ld.global.f32 	%f993, [%rd1043];
	add.f32 	%f994, %f992, %f993;
	ld.global.f32 	%f995, [%rd1045];
	add.f32 	%f996, %f994, %f995;
	ld.global.f32 	%f997, [%rd1047];
	add.f32 	%f998, %f996, %f997;
	ld.global.f32 	%f999, [%rd1049];
	add.f32 	%f1000, %f998, %f999;
	ld.global.f32 	%f1001, [%rd1051];
	add.f32 	%f1002, %f1000, %f1001;
	ld.global.f32 	%f1003, [%rd1053];
	add.f32 	%f1004, %f1002, %f1003;
	ld.global.f32 	%f1005, [%rd1055];
	add.f32 	%f1006, %f1004, %f1005;
	ld.global.f32 	%f1007, [%rd1057];
	add.f32 	%f1008, %f1006, %f1007;
	ld.global.f32 	%f1009, [%rd1059];
	add.f32 	%f1010, %f1008, %f1009;
	ld.global.f32 	%f1011, [%rd1061];
	add.f32 	%f1012, %f1010, %f1011;
	ld.global.f32 	%f1013, [%rd1063];
	add.f32 	%f1014, %f1012, %f1013;
	ld.global.f32 	%f1015, [%rd1065];
	add.f32 	%f1016, %f1014, %f1015;
	// begin inline asm
	mov.u64 	%rd88, %clock64;
	// end inline asm
	sub.s64 	%rd1082, %rd88, %rd87;
	cvt.rn.f32.s64 	%f1017, %rd1082;
	cvt.f64.f32 	%fd14, %f1017;
	st.local.f64 	[%rd1033], %fd14;
	{ // callseq 13, 0
	.param .b64 param0;
	st.param.b64 	[param0], %rd1069;
	.param .b64 param1;
	st.param.b64 	[param1], %rd1032;
	.param .b32 retval0;
	call.uni (retval0), 
	vprintf, 
	(
	param0, 
	param1
	);
	ld.param.b32 	%r942, [retval0];
	} // callseq 13
	// begin inline asm
	mov.u64 	%rd89, %clock64;
	// end inline asm
	ld.global.f32 	%f1018, [%rd1035];
	add.f32 	%f1019, %f1016, %f1018;
	ld.global.f32 	%f1020, [%rd1037];
	add.f32 	%f1021, %f1019, %f1020;
	ld.global.f32 	%f1022, [%rd1039];
	add.f32 	%f1023, %f1021, %f1022;
	ld.global.f32 	%f1024, [%rd1041];
	add.f32 	%f1025, %f1023, %f1024;
	ld.global.f32 	%f1026, [%rd1043];
	add.f32 	%f1027, %f1025, %f1026;
	ld.global.f32 	%f1028, [%rd1045];
	add.f32 	%f1029, %f1027, %f1028;
	ld.global.f32 	%f1030, [%rd1047];
	add.f32 	%f1031, %f1029, %f1030;
	ld.global.f32 	%f1032, [%rd1049];
	add.f32 	%f1033, %f1031, %f1032;
	ld.global.f32 	%f1034, [%rd1051];
	add.f32 	%f1035, %f1033, %f1034;
	ld.global.f32 	%f1036, [%rd1053];
	add.f32 	%f1037, %f1035, %f1036;
	ld.global.f32 	%f1038, [%rd1055];
	add.f32 	%f1039, %f1037, %f1038;
	ld.global.f32 	%f1040, [%rd1057];
	add.f32 	%f1041, %f1039, %f1040;
	ld.global.f32 	%f1042, [%rd1059];
	add.f32 	%f1043, %f1041, %f1042;
	ld.global.f32 	%f1044, [%rd1061];
	add.f32 	%f1045, %f1043, %f1044;
	ld.global.f32 	%f1046, [%rd1063];
	add.f32 	%f1047, %f1045, %f1046;
	ld.global.f32 	%f1048, [%rd1065];
	add.f32 	%f1049, %f1047, %f1048;
	// begin inline asm
	mov.u64 	%rd90, %clock64;
	// end inline asm
	sub.s64 	%rd1083, %rd90, %rd89;
	cvt.rn.f32.s64 	%f1050, %rd1083;
	cvt.f64.f32 	%fd15, %f1050;
	st.local.f64 	[%rd1033], %fd15;
	{ // callseq 14, 0
	.param .b64 param0;
	st.param.b64 	[param0], %rd1069;
	.param .b64 param1;
	st.param.b64 	[param1], %rd1032;
	.param .b32 retval0;
	call.uni (retval0), 
	vprintf, 
	(
	param0, 
	param1
	);
	ld.param.b32 	%r944, [retval0];
	} // callseq 14
	// begin inline asm
	mov.u64 	%rd91, %clock64;
	// end inline asm
	ld.global.f32 	%f1051, [%rd1035];
	add.f32 	%f1052, %f1049, %f1051;
	ld.global.f32 	%f1053, [%rd1037];
	add.f32 	%f1054, %f1052, %f1053;
	ld.global.f32 	%f1055, [%rd1039];
	add.f32 	%f1056, %f1054, %f1055;
	ld.global.f32 	%f1057, [%rd1041];
	add.f32 	%f1058, %f1056, %f1057;
	ld.global.f32 	%f1059, [%rd1043];
	add.f32 	%f1060, %f1058, %f1059;
	ld.global.f32 	%f1061, [%rd1045];
	add.f32 	%f1062, %f1060, %f1061;
	ld.global.f32 	%f1063, [%rd1047];
	add.f32 	%f1064, %f1062, %f1063;
	ld.global.f32 	%f1065, [%rd1049];
	add.f32 	%f1066, %f1064, %f1065;
	ld.global.f32 	%f1067, [%rd1051];
	add.f32 	%f1068, %f1066, %f1067;
	ld.global.f32 	%f1069, [%rd1053];
	add.f32 	%f1070, %f1068, %f1069;
	ld.global.f32 	%f1071, [%rd1055];
	add.f32 	%f1072, %f1070, %f1071;
	ld.global.f32 	%f1073, [%rd1057];
	add.f32 	%f1074, %f1072, %f1073;
	ld.global.f32 	%f1075, [%rd1059];
	add.f32 	%f1076, %f1074, %f1075;
	ld.global.f32 	%f1077, [%rd1061];
	add.f32 	%f1078, %f1076, %f1077;
	ld.global.f32 	%f1079, [%rd1063];
	add.f32 	%f1080, %f1078, %f1079;
	ld.global.f32 	%f1081, [%rd1065];
	add.f32 	%f1082, %f1080, %f1081;
	// begin inline asm
	mov.u64 	%rd92, %clock64;
	// end inline asm
	// begin inline asm
	mov.u64 	%rd93, %clock64;
	// end inline asm
	ld.global.f32 	%f1083, [%rd1035];
	add.f32 	%f1084, %f1082, %f1083;
	ld.global.f32 	%f1085, [%rd1037];
	add.f32 	%f1086, %f1084, %f1085;
	ld.global.f32 	%f1087, [%rd1039];
	add.f32 	%f1088, %f1086, %f1087;
	ld.global.f32 	%f1089, [%rd1041];
	add.f32 	%f1090, %f1088, %f1089;
	ld.global.f32 	%f1091, [%rd1043];
	add.f32 	%f1092, %f1090, %f1091;
	ld.global.f32 	%f1093, [%rd1045];
	add.f32 	%f1094, %f1092, %f1093;
	ld.global.f32 	%f1095, [%rd1047];
	add.f32 	%f1096, %f1094, %f1095;
	ld.global.f32 	%f1097, [%rd1049];
	add.f32 	%f1098, %f1096, %f1097;
	ld.global.f32 	%f1099, [%rd1051];
	add.f32 	%f1100, %f1098, %f1099;
	ld.global.f32 	%f1101, [%rd1053];
	add.f32 	%f1102, %f1100, %f1101;
	ld.global.f32 	%f1103, [%rd1055];
	add.f32 	%f1104, %f1102, %f1103;
	ld.global.f32 	%f1105, [%rd1057];
	add.f32 	%f1106, %f1104, %f1105;
	ld.global.f32 	%f1107, [%rd1059];
	add.f32 	%f1108, %f1106, %f1107;
	ld.global.f32 	%f1109, [%rd1061];
	add.f32 	%f1110, %f1108, %f1109;
	ld.global.f32 	%f1111, [%rd1063];
	add.f32 	%f1112, %f1110, %f1111;
	ld.global.f32 	%f1113, [%rd1065];
	add.f32 	%f1114, %f1112, %f1113;
	// begin inline asm
	mov.u64 	%rd94, %clock64;
	// end inline asm
	// begin inline asm
	mov.u64 	%rd95, %clock64;
	// end inline asm
	ld.global.f32 	%f1115, [%rd1035];
	add.f32 	%f1116, %f1114, %f1115;
	ld.global.f32 	%f1117, [%rd1037];
	add.f32 	%f1118, %f1116, %f1117;
	ld.global.f32 	%f1119, [%rd1039];
	add.f32 	%f1120, %f1118, %f1119;
	ld.global.f32 	%f1121, [%rd1041];
	add.f32 	%f1122, %f1120, %f1121;
	ld.global.f32 	%f1123, [%rd1043];
	add.f32 	%f1124, %f1122, %f1123;
	ld.global.f32 	%f1125, [%rd1045];
	add.f32 	%f1126, %f1124, %f1125;
	ld.global.f32 	%f1127, [%rd1047];
	add.f32 	%f1128, %f1126, %f1127;
	ld.global.f32 	%f1129, [%rd1049];
	add.f32 	%f1130, %f1128, %f1129;
	ld.global.f32 	%f1131, [%rd1051];
	add.f32 	%f1132, %f1130, %f1131;
	ld.global.f32 	%f1133, [%rd1053];
	add.f32 	%f1134, %f1132, %f1133;
	ld.global.f32 	%f1135, [%rd1055];
	add.f32 	%f1136, %f1134, %f1135;
	ld.global.f32 	%f1137, [%rd1057];
	add.f32 	%f1138, %f1136, %f1137;
	ld.global.f32 	%f1139, [%rd1059];
	add.f32 	%f1140, %f1138, %f1139;
	ld.global.f32 	%f1141, [%rd1061];
	add.f32 	%f1142, %f1140, %f1141;
	ld.global.f32 	%f1143, [%rd1063];
	add.f32 	%f1144, %f1142, %f1143;
	ld.global.f32 	%f1145, [%rd1065];
	add.f32 	%f1146, %f1144, %f1145;
	// begin inline asm
	mov.u64 	%rd96, %clock64;
	// end inline asm
	// begin inline asm
	mov.u64 	%rd97, %clock64;
	// end inline asm
	ld.global.f32 	%f1147, [%rd1035];
	add.f32 	%f1148, %f1146, %f1147;
	ld.global.f32 	%f1149, [%rd1037];
	add.f32 	%f1150, %f1148, %f1149;
	ld.global.f32 	%f1151, [%rd1039];
	add.f32 	%f1152, %f1150, %f1151;
	ld.global.f32 	%f1153, [%rd1041];
	add.f32 	%f1154, %f1152, %f1153;
	ld.global.f32 	%f1155, [%rd1043];
	add.f32 	%f1156, %f1154, %f1155;
	ld.global.f32 	%f1157, [%rd1045];
	add.f32 	%f1158, %f1156, %f1157;
	ld.global.f32 	%f1159, [%rd1047];
	add.f32 	%f1160, %f1158, %f1159;
	ld.global.f32 	%f1161, [%rd1049];
	add.f32 	%f1162, %f1160, %f1161;
	ld.global.f32 	%f1163, [%rd1051];
	add.f32 	%f1164, %f1162, %f1163;
	ld.global.f32 	%f1165, [%rd1053];
	add.f32 	%f1166, %f1164, %f1165;
	ld.global.f32 	%f1167, [%rd1055];
	add.f32 	%f1168, %f1166, %f1167;
	ld.global.f32 	%f1169, [%rd1057];
	add.f32 	%f1170, %f1168, %f1169;
	ld.global.f32 	%f1171, [%rd1059];
	add.f32 	%f1172, %f1170, %f1171;
	ld.global.f32 	%f1173, [%rd1061];
	add.f32 	%f1174, %f1172, %f1173;
	ld.global.f32 	%f1175, [%rd1063];
	add.f32 	%f1176, %f1174, %f1175;
	ld.global.f32 	%f1177, [%rd1065];
	add.f32 	%f1178, %f1176, %f1177;
	// begin inline asm
	mov.u64 	%rd98, %clock64;
	// end inline asm
	// begin inline asm
	mov.u64 	%rd99, %clock64;
	// end inline asm
	ld.global.f32 	%f1179, [%rd1035];
	add.f32 	%f1180, %f1178, %f1179;
	ld.global.f32 	%f1181, [%rd1037];
	add.f32 	%f1182, %f1180, %f1181;
	ld.global.f32 	%f1183, [%rd1039];
	add.f32 	%f1184, %f1182, %f1183;
	ld.global.f32 	%f1185, [%rd1041];
	add.f32 	%f1186, %f1184, %f1185;
	ld.global.f32 	%f1187, [%rd1043];
	add.f32 	%f1188, %f1186, %f1187;
	ld.global.f32 	%f1189, [%rd1045];
	add.f32 	%f1190, %f1188, %f1189;
	ld.global.f32 	%f1191, [%rd1047];
	add.f32 	%f1192, %f1190, %f1191;
	ld.global.f32 	%f1193, [%rd1049];
	add.f32 	%f1194, %f1192, %f1193;
	ld.global.f32 	%f1195, [%rd1051];
	add.f32 	%f1196, %f1194, %f1195;
	ld.global.f32 	%f1197, [%rd1053];
	add.f32 	%f1198, %f1196, %f1197;
	ld.global.f32 	%f1199, [%rd1055];
	add.f32 	%f1200, %f1198, %f1199;
	ld.global.f32 	%f1201, [%rd1057];
	add.f32 	%f1202, %f1200, %f1201;
	ld.global.f32 	%f1203, [%rd1059];
	add.f32 	%f1204, %f1202, %f1203;
	ld.global.f32 	%f1205, [%rd1061];
	add.f32 	%f1206, %f1204, %f1205;
	ld.global.f32 	%f1207, [%rd1063];
	add.f32 	%f1208, %f1206, %f1207;
	ld.global.f32 	%f1209, [%rd1065];
	add.f32 	%f1210, %f1208, %f1209;
	// begin inline asm
	mov.u64 	%rd100, %clock64;
	// end inline asm
	ld.global.f32 	%f1211, [%rd1066+230528];
	add.f32 	%f1212, %f1210, %f1211;
	// begin inline asm
	mov.u64 	%rd101, %clock64;
	// end inline asm
	ld.global.f32 	%f1213, [%rd1035];
	add.f32 	%f1214, %f1212, %f1213;
	ld.global.f32 	%f1215, [%rd1037];
	add.f32 	%f1216, %f1214, %f1215;
	ld.global.f32 	%f1217, [%rd1039];
	add.f32 	%f1218, %f1216, %f1217;
	ld.global.f32 	%f1219, [%rd1041];
	add.f32 	%f1220, %f1218, %f1219;
	ld.global.f32 	%f1221, [%rd1043];
	add.f32 	%f1222, %f1220, %f1221;
	ld.global.f32 	%f1223, [%rd1045];
	add.f32 	%f1224, %f1222, %f1223;
	ld.global.f32 	%f1225, [%rd1047];
	add.f32 	%f1226, %f1224, %f1225;
	ld.global.f32 	%f1227, [%rd1049];
	add.f32 	%f1228, %f1226, %f1227;
	ld.global.f32 	%f1229, [%rd1051];
	add.f32 	%f1230, %f1228, %f1229;
	ld.global.f32 	%f1231, [%rd1053];
	add.f32 	%f1232, %f1230, %f1231;
	ld.global.f32 	%f1233, [%rd1055];
	add.f32 	%f1234, %f1232, %f1233;
	ld.global.f32 	%f1235, [%rd1057];
	add.f32 	%f1236, %f1234, %f1235;
	ld.global.f32 	%f1237, [%rd1059];
	add.f32 	%f1238, %f1236, %f1237;
	ld.global.f32 	%f1239, [%rd1061];
	add.f32 	%f1240, %f1238, %f1239;
	ld.global.f32 	%f1241, [%rd1063];
	add.f32 	%f1242, %f1240, %f1241;
	ld.global.f32 	%f1243, [%rd1065];
	add.f32 	%f1244, %f1242, %f1243;
	// begin inline asm
	mov.u64 	%rd102, %clock64;
	// end inline asm
	sub.s64 	%rd1084, %rd102, %rd101;
	cvt.rn.f32.s64 	%f1245, %rd1084;
	cvt.f64.f32 	%fd16, %f1245;
	st.local.f64 	[%rd1033], %fd16;
	{ // callseq 15, 0
	.param .b64 param0;
	st.param.b64 	[param0], %rd1069;
	.param .b64 param1;
	st.param.b64 	[param1], %rd1032;
	.param .b32 retval0;
	call.uni (retval0), 
	vprintf, 
	(
	param0, 
	param1
	);
	ld.param.b32 	%r946, [retval0];
	} // callseq 15
	// begin inline asm
	mov.u64 	%rd103, %clock64;
	// end inline asm
	ld.global.f32 	%f1246, [%rd1035];
	add.f32 	%f1247, %f1244, %f1246;
	ld.global.f32 	%f1248, [%rd1037];
	add.f32 	%f1249, %f1247, %f1248;
	ld.global.f32 	%f1250, [%rd1039];
	add.f32 	%f1251, %f1249, %f1250;
	ld.global.f32 	%f1252, [%rd1041];
	add.f32 	%f1253, %f1251, %f1252;
	ld.global.f32 	%f1254, [%rd1043];
	add.f32 	%f1255, %f1253, %f1254;
	ld.global.f32 	%f1256, [%rd1045];
	add.f32 	%f1257, %f1255, %f1256;
	ld.global.f32 	%f1258, [%rd1047];
	add.f32 	%f1259, %f1257, %f1258;
	ld.global.f32 	%f1260, [%rd1049];
	add.f32 	%f1261, %f1259, %f1260;
	ld.global.f32 	%f1262, [%rd1051];
	add.f32 	%f1263, %f1261, %f1262;
	ld.global.f32 	%f1264, [%rd1053];
	add.f32 	%f1265, %f1263, %f1264;
	ld.global.f32 	%f1266, [%rd1055];
	add.f32 	%f1267, %f1265, %f1266;
	ld.global.f32 	%f1268, [%rd1057];
	add.f32 	%f1269, %f1267, %f1268;
	ld.global.f32 	%f1270, [%rd1059];
	add.f32 	%f1271, %f1269, %f1270;
	ld.global.f32 	%f1272, [%rd1061];
	add.f32 	%f1273, %f1271, %f1272;
	ld.global.f32 	%f1274, [%rd1063];
	add.f32 	%f1275, %f1273, %f1274;
	ld.global.f32 	%f1276, [%rd1065];
	add.f32 	%f1277, %f1275, %f1276;
	// begin inline asm
	mov.u64 	%rd104, %clock64;
	// end inline asm
	sub.s64 	%rd1085, %rd104, %rd103;
	cvt.rn.f32.s64 	%f1278, %rd1085;
	cvt.f64.f32 	%fd17, %f1278;
	st.local.f64 	[%rd1033], %fd17;
	{ // callseq 16, 0
	.param .b64 param0;
	st.param.b64 	[param0], %rd1069;
	.param .b64 param1;
	st.param.b64 	[param1], %rd1032;
	.param .b32 retval0;
	call.uni (retval0), 
	vprintf, 
	(
	param0, 
	param1
	);
	ld.param.b32 	%r948, [retval0];
	} // callseq 16
	// begin inline asm
	mov.u64 	%rd105, %clock64;
	// end inline asm
	ld.global.f32 	%f1279, [%rd1035];
	add.f32 	%f1280, %f1277, %f1279;
	ld.global.f32 	%f1281, [%rd1037];
	add.f32 	%f1282, %f1280, %f1281;
	ld.global.f32 	%f1283, [%rd1039];
	add.f32 	%f1284, %f1282, %f1283;
	ld.global.f32 	%f1285, [%rd1041];
	add.f32 	%f1286, %f1284, %f1285;
	ld.global.f32 	%f1287, [%rd1043];
	add.f32 	%f1288, %f1286, %f1287;
	ld.global.f32 	%f1289, [%rd1045];
	add.f32 	%f1290, %f1288, %f1289;
	ld.global.f32 	%f1291, [%rd1047];
	add.f32 	%f1292, %f1290, %f1291;
	ld.global.f32 	%f1293, [%rd1049];
	add.f32 	%f1294, %f1292, %f1293;
	ld.global.f32 	%f1295, [%rd1051];
	add.f32 	%f1296, %f1294, %f1295;
	ld.global.f32 	%f1297, [%rd1053];
	add.f32 	%f1298, %f1296, %f1297;
	ld.global.f32 	%f1299, [%rd1055];
	add.f32 	%f1300, %f1298, %f1299;
	ld.global.f32 	%f1301, [%rd1057];
	add.f32 	%f1302, %f1300, %f1301;
	ld.global.f32 	%f1303, [%rd1059];
	add.f32 	%f1304, %f1302, %f1303;
	ld.global.f32 	%f1305, [%rd1061];
	add.f32 	%f1306, %f1304, %f1305;
	ld.global.f32 	%f1307, [%rd1063];
	add.f32 	%f1308, %f1306, %f1307;
	ld.global.f32 	%f1309, [%rd1065];
	add.f32 	%f1310, %f1308, %f1309;
	// begin inline asm
	mov.u64 	%rd106, %clock64;
	// end inline asm
	sub.s64 	%rd1086, %rd106, %rd105;
	cvt.rn.f32.s64 	%f1311, %rd1086;
	cvt.f64.f32 	%fd18, %f1311;
	st.local.f64 	[%rd1033], %fd18;
	{ // callseq 17, 0
	.param .b64 param0;
	st.param.b64 	[param0], %rd1069;
	.param .b64 param1;
	st.param.b64 	[param1], %rd1032;
	.param .b32 retval0;
	call.uni (retval0), 
	vprintf, 
	(
	param0, 
	param1
	);
	ld.param.b32 	%r950, [retval0];
	} // callseq 17
	// begin inline asm
	mov.u64 	%rd107, %clock64;
	// end inline asm
	ld.global.f32 	%f1312, [%rd1035];
	add.f32 	%f1313, %f1310, %f1312;
	ld.global.f32 	%f1314, [%rd1037];
	add.f32 	%f1315, %f1313, %f1314;
	ld.global.f32 	%f1316, [%rd1039];
	add.f32 	%f1317, %f1315, %f1316;
	ld.global.f32 	%f1318, [%rd1041];
	add.f32 	%f1319, %f1317, %f1318;
	ld.global.f32 	%f1320, [%rd1043];
	add.f32 	%f1321, %f1319, %f1320;
	ld.global.f32 	%f1322, [%rd1045];
	add.f32 	%f1323, %f1321, %f1322;
	ld.global.f32 	%f1324, [%rd1047];
	add.f32 	%f1325, %f1323, %f1324;
	ld.global.f32 	%f1326, [%rd1049];
	add.f32 	%f1327, %f1325, %f1326;
	ld.global.f32 	%f1328, [%rd1051];
	add.f32 	%f1329, %f1327, %f1328;
	ld.global.f32 	%f1330, [%rd1053];
	add.f32 	%f1331, %f1329, %f1330;
	ld.global.f32 	%f1332, [%rd1055];
	add.f32 	%f1333, %f1331, %f1332;
	ld.global.f32 	%f1334, [%rd1057];
	add.f32 	%f1335, %f1333, %f1334;
	ld.global.f32 	%f1336, [%rd1059];
	add.f32 	%f1337, %f1335, %f1336;
	ld.global.f32 	%f1338, [%rd1061];
	add.f32 	%f1339, %f1337, %f1338;
	ld.global.f32 	%f1340, [%rd1063];
	add.f32 	%f1341, %f1339, %f1340;
	ld.global.f32 	%f1342, [%rd1065];
	add.f32 	%f1343, %f1341, %f1342;
	// begin inline asm
	mov.u64 	%rd108, %clock64;
	// end inline asm
	sub.s64 	%rd1087, %rd108, %rd107;
	cvt.rn.f32.s64 	%f1344, %rd1087;
	cvt.f64.f32 	%fd19, %f1344;
	st.local.f64 	[%rd1033], %fd19;
	{ // callseq 18, 0
	.param .b64 param0;
	st.param.b64 	[param0], %rd1069;
	.param .b64 param1;
	st.param.b64 	[param1], %rd1032;
	.param .b32 retval0;
	call.uni (retval0), 
	vprintf, 
	(
	param0, 
	param1
	);
	ld.param.b32 	%r952, [retval0];
	} // callseq 18
	// begin inline asm
	mov.u64 	%rd109, %clock64;
	// end inline asm
	ld.global.f32 	%f1345, [%rd1035];
	add.f32 	%f1346, %f1343, %f1345;
	ld.global.f32 	%f1347, [%rd1037];
	add.f32 	%f1348, %f1346, %f1347;
	ld.global.f32 	%f1349, [%rd1039];
	add.f32 	%f1350, %f1348, %f1349;
	ld.global.f32 	%f1351, [%rd1041];
	add.f32 	%f1352, %f1350, %f1351;
	ld.global.f32 	%f1353, [%rd1043];
	add.f32 	%f1354, %f1352, %f1353;
	ld.global.f32 	%f1355, [%rd1045];
	add.f32 	%f1356, %f1354, %f1355;
	ld.global.f32 	%f1357, [%rd1047];
	add.f32 	%f1358, %f1356, %f1357;
	ld.global.f32 	%f1359, [%rd1049];
	add.f32 	%f1360, %f1358, %f1359;
	ld.global.f32 	%f1361, [%rd1051];
	add.f32 	%f1362, %f1360, %f1361;
	ld.global.f32 	%f1363, [%rd1053];
	add.f32 	%f1364, %f1362, %f1363;
	ld.global.f32 	%f1365, [%rd1055];
	add.f32 	%f1366, %f1364, %f1365;
	ld.global.f32 	%f1367, [%rd1057];
	add.f32 	%f1368, %f1366, %f1367;
	ld.global.f32 	%f1369, [%rd1059];
	add.f32 	%f1370, %f1368, %f1369;
	ld.global.f32 	%f1371, [%rd1061];
	add.f32 	%f1372, %f1370, %f1371;
	ld.global.f32 	%f1373, [%rd1063];
	add.f32 	%f1374, %f1372, %f1373;
	ld.global.f32 	%f1375, [%rd1065];
	add.f32 	%f1376, %f1374, %f1375;
	// begin inline asm
	mov.u64 	%rd110, %clock64;
	// end inline asm
	sub.s64 	%rd1088, %rd110, %rd109;
	cvt.rn.f32.s64 	%f1377, %rd1088;
	cvt.f64.f32 	%fd20, %f1377;
	st.local.f64 	[%rd1033], %fd20;
	{ // callseq 19, 0
	.param .b64 param0;
	st.param.b64 	[param0], %rd1069;
	.param .b64 param1;
	st.param.b64 	[param1], %rd1032;
	.param .b32 retval0;
	call.uni (retval0), 
	vprintf, 
	(
	param0, 
	param1
	);
	ld.param.b32 	%r954, [retval0];
	} // callseq 19
	// begin inline asm
	mov.u64 	%rd111, %clock64;
	// end inline asm
	ld.global.f32 	%f1378, [%rd1035];
	add.f32 	%f1379, %f1376, %f1378;
	ld.global.f32 	%f1380, [%rd1037];
	add.f32 	%f1381, %f1379, %f1380;
	ld.global.f32 	%f1382, [%rd1039];
	add.f32 	%f1383, %f1381, %f1382;
	ld.global.f32 	%f1384, [%rd1041];
	add.f32 	%f1385, %f1383, %f1384;
	ld.global.f32 	%f1386, [%rd1043];
	add.f32 	%f1387, %f1385, %f1386;
	ld.global.f32 	%f1388, [%rd1045];
	add.f32 	%f1389, %f1387, %f1388;
	ld.global.f32 	%f1390, [%rd1047];
	add.f32 	%f1391, %f1389, %f1390;
	ld.global.f32 	%f1392, [%rd1049];
	add.f32 	%f1393, %f1391, %f1392;
	ld.global.f32 	%f1394, [%rd1051];
	add.f32 	%f1395, %f1393, %f1394;
	ld.global.f32 	%f1396, [%rd1053];
	add.f32 	%f1397, %f1395, %f1396;
	ld.global.f32 	%f1398, [%rd1055];
	add.f32 	%f1399, %f1397, %f1398;
	ld.global.f32 	%f1400, [%rd1057];
	add.f32 	%f1401, %f1399, %f1400;
	ld.global.f32 	%f1402, [%rd1059];
	add.f32 	%f1403, %f1401, %f1402;
	ld.global.f32 	%f1404, [%rd1061];
	add.f32 	%f1405, %f1403, %f1404;
	ld.global.f32 	%f1406, [%rd1063];
	add.f32 	%f1407, %f1405, %f1406;
	ld.global.f32 	%f1408, [%rd1065];
	add.f32 	%f1409, %f1407, %f1408;
	// begin inline asm
	mov.u64 	%rd112, %clock64;
	// end inline asm
	// begin inline asm
	mov.u64 	%rd113, %clock64;
	// end inline asm
	ld.global.f32 	%f1410, [%rd1035];
	add.f32 	%f1411, %f1409, %f1410;
	ld.global.f32 	%f1412, [%rd1037];
	add.f32 	%f1413, %f1411, %f1412;
	ld.global.f32 	%f1414, [%rd1039];
	add.f32 	%f1415, %f1413, %f1414;
	ld.global.f32 	%f1416, [%rd1041];
	add.f32 	%f1417, %f1415, %f1416;
	ld.global.f32 	%f1418, [%rd1043];
	add.f32 	%f1419, %f1417, %f1418;
	ld.global.f32 	%f1420, [%rd1045];
	add.f32 	%f1421, %f1419, %f1420;
	ld.global.f32 	%f1422, [%rd1047];
	add.f32 	%f1423, %f1421, %f1422;
	ld.global.f32 	%f1424, [%rd1049];
	add.f32 	%f1425, %f1423, %f1424;
	ld.global.f32 	%f1426, [%rd1051];
	add.f32 	%f1427, %f1425, %f1426;
	ld.global.f32 	%f1428, [%rd1053];
	add.f32 	%f1429, %f1427, %f1428;
	ld.global.f32 	%f1430, [%rd1055];
	add.f32 	%f1431, %f1429, %f1430;
	ld.global.f32 	%f1432, [%rd1057];
	add.f32 	%f1433, %f1431, %f1432;
	ld.global.f32 	%f1434, [%rd1059];
	add.f32 	%f1435, %f1433, %f1434;
	ld.global.f32 	%f1436, [%rd1061];
	add.f32 	%f1437, %f1435, %f1436;
	ld.global.f32 	%f1438, [%rd1063];
	add.f32 	%f1439, %f1437, %f1438;
	ld.global.f32 	%f1440, [%rd1065];
	add.f32 	%f1441, %f1439, %f1440;
	// begin inline asm
	mov.u64 	%rd114, %clock64;
	// end inline asm
	// begin inline asm
	mov.u64 	%rd115, %clock64;
	// end inline asm
	ld.global.f32 	%f1442, [%rd1035];
	add.f32 	%f1443, %f1441, %f1442;
	ld.global.f32 	%f1444, [%rd1037];
	add.f32 	%f1445, %f1443, %f1444;
	ld.global.f32 	%f1446, [%rd1039];
	add.f32 	%f1447, %f1445, %f1446;
	ld.global.f32 	%f1448, [%rd1041];
	add.f32 	%f1449, %f1447, %f1448;
	ld.global.f32 	%f1450, [%rd1043];
	add.f32 	%f1451, %f1449, %f1450;
	ld.global.f32 	%f1452, [%rd1045];
	add.f32 	%f1453, %f1451, %f1452;
	ld.global.f32 	%f1454, [%rd1047];
	add.f32 	%f1455, %f1453, %f1454;
	ld.global.f32 	%f1456, [%rd1049];
	add.f32 	%f1457, %f1455, %f1456;
	ld.global.f32 	%f1458, [%rd1051];
	add.f32 	%f1459, %f1457, %f1458;
	ld.global.f32 	%f1460, [%rd1053];
	add.f32 	%f1461, %f1459, %f1460;
	ld.global.f32 	%f1462, [%rd1055];
	add.f32 	%f1463, %f1461, %f1462;
	ld.global.f32 	%f1464, [%rd1057];
	add.f32 	%f1465, %f1463, %f1464;
	ld.global.f32 	%f1466, [%rd1059];
	add.f32 	%f1467, %f1465, %f1466;
	ld.global.f32 	%f1468, [%rd1061];
	add.f32 	%f1469, %f1467, %f1468;
	ld.global.f32 	%f1470, [%rd1063];
	add.f32 	%f1471, %f1469, %f1470;
	ld.global.f32 	%f1472, [%rd1065];
	add.f32 	%f1473, %f1471, %f1472;
	// begin inline asm
	mov.u64 	%rd116, %clock64;
	// end inline asm
	// begin inline asm
	mov.u64 	%rd117, %clock64;
	// end inline asm
	ld.global.f32 	%f1474, [%rd1035];
	add.f32 	%f1475, %f1473, %f1474;
	ld.global.f32 	%f1476, [%rd1037];
	add.f32 	%f1477, %f1475, %f1476;
	ld.global.f32 	%f1478, [%rd1039];
	add.f32 	%f1479, %f1477, %f1478;
	ld.global.f32 	%f1480, [%rd1041];
	add.f32 	%f1481, %f1479, %f1480;
	ld.global.f32 	%f1482, [%rd1043];
	add.f32 	%f1483, %f1481, %f1482;
	ld.global.f32 	%f1484, [%rd1045];
	add.f32 	%f1485, %f1483, %f1484;
	ld.global.f32 	%f1486, [%rd1047];
	add.f32 	%f1487, %f1485, %f1486;
	ld.global.f32 	%f1488, [%rd1049];
	add.f32 	%f1489, %f1487, %f1488;
	ld.global.f32 	%f1490, [%rd1051];
	add.f32 	%f1491, %f1489, %f1490;
	ld.global.f32 	%f1492, [%rd1053];
	add.f32 	%f1493, %f1491, %f1492;
	ld.global.f32 	%f1494, [%rd1055];
	add.f32 	%f1495, %f1493, %f1494;
	ld.global.f32 	%f1496, [%rd1057];
	add.f32 	%f1497, %f1495, %f1496;
	ld.global.f32 	%f1498, [%rd1059];
	add.f32 	%f1499, %f1497, %f1498;
	ld.global.f32 	%f1500, [%rd1061];
	add.f32 	%f1501, %f1499, %f1500;
	ld.global.f32 	%f1502, [%rd1063];
	add.f32 	%f1503, %f1501, %f1502;
	ld.global.f32 	%f1504, [%rd1065];
	add.f32 	%f1505, %f1503, %f1504;
	// begin inline asm
	mov.u64 	%rd118, %clock64;
	// end inline asm
	// begin inline asm
	mov.u64 	%rd119, %clock64;
	// end inline asm
	ld.global.f32 	%f1506, [%rd1035];
	add.f32 	%f1507, %f1505, %f1506;
	ld.global.f32 	%f1508, [%rd1037];
	add.f32 	%f1509, %f1507, %f1508;
	ld.global.f32 	%f1510, [%rd1039];
	add.f32 	%f1511, %f1509, %f1510;
	ld.global.f32 	%f1512, [%rd1041];
	add.f32 	%f1513, %f1511, %f1512;
	ld.global.f32 	%f1514, [%rd1043];
	add.f32 	%f1515, %f1513, %f1514;
	ld.global.f32 	%f1516, [%rd1045];
	add.f32 	%f1517, %f1515, %f1516;
	ld.global.f32 	%f1518, [%rd1047];
	add.f32 	%f1519, %f1517, %f1518;
	ld.global.f32 	%f1520, [%rd1049];
	add.f32 	%f1521, %f1519, %f1520;
	ld.global.f32 	%f1522, [%rd1051];
	add.f32 	%f1523, %f1521, %f1522;
	ld.global.f32 	%f1524, [%rd1053];
	add.f32 	%f1525, %f1523, %f1524;
	ld.global.f32 	%f1526, [%rd1055];
	add.f32 	%f1527, %f1525, %f1526;
	ld.global.f32 	%f1528, [%rd1057];
	add.f32 	%f1529, %f1527, %f1528;
	ld.global.f32 	%f1530, [%rd1059];
	add.f32 	%f1531, %f1529, %f1530;
	ld.global.f32 	%f1532, [%rd1061];
	add.f32 	%f1533, %f1531, %f1532;
	ld.global.f32 	%f1534, [%rd1063];
	add.f32 	%f1535, %f1533, %f1534;
	ld.global.f32 	%f1536, [%rd1065];
	add.f32 	%f1537, %f1535, %f1536;
	// begin inline asm
	mov.u64 	%rd120, %clock64;
	// end inline asm
	ld.global.f32 	%f1538, [%rd1066+230528];
	add.f32 	%f1539, %f1537, %f1538;
	// begin inline asm
	mov.u64 	%rd121, %clock64;
	// end inline asm
	ld.global.f32 	%f1540, [%rd1035];
	add.f32 	%f1541, %f1539, %f1540;
	ld.global.f32 	%f1542, [%rd1037];
	add.f32 	%f1543, %f1541, %f1542;
	ld.global.f32 	%f1544, [%rd1039];
	add.f32 	%f1545, %f1543, %f1544;
	ld.global.f32 	%f1546, [%rd1041];
	add.f32 	%f1547, %f1545, %f1546;
	ld.global.f32 	%f1548, [%rd1043];
	add.f32 	%f1549, %f1547, %f1548;
	ld.global.f32 	%f1550, [%rd1045];
	add.f32 	%f1551, %f1549, %f1550;
	ld.global.f32 	%f1552, [%rd1047];
	add.f32 	%f1553, %f1551, %f1552;
	ld.global.f32 	%f1554, [%rd1049];
	add.f32 	%f1555, %f1553, %f1554;
	ld.global.f32 	%f1556, [%rd1051];
	add.f32 	%f1557, %f1555, %f1556;
	ld.global.f32 	%f1558, [%rd1053];
	add.f32 	%f1559, %f1557, %f1558;
	ld.global.f32 	%f1560, [%rd1055];
	add.f32 	%f1561, %f1559, %f1560;
	ld.global.f32 	%f1562, [%rd1057];
	add.f32 	%f1563, %f1561, %f1562;
	ld.global.f32 	%f1564, [%rd1059];
	add.f32 	%f1565, %f1563, %f1564;
	ld.global.f32 	%f1566, [%rd1061];
	add.f32 	%f1567, %f1565, %f1566;
	ld.global.f32 	%f1568, [%rd1063];
	add.f32 	%f1569, %f1567, %f1568;
	ld.global.f32 	%f1570, [%rd1065];
	add.f32 	%f1571, %f1569, %f1570;
	// begin inline asm
	mov.u64 	%rd122, %clock64;
	// end inline asm
	sub.s64 	%rd1089, %rd122, %rd121;
	cvt.rn.f32.s64 	%f1572, %rd1089;
	cvt.f64.f32 	%fd21, %f1572;
	st.local.f64 	[%rd1033], %fd21;
	{ // callseq 20, 0
	.param .b64 param0;
	st.param.b64 	[param0], %rd1069;
	.param .b64 param1;
	st.param.b64 	[param1], %rd1032;
	.param .b32 retval0;
	call.uni (retval0), 
	vprintf, 
	(
	param0, 
	param1
	);
	ld.param.b32 	%r956, [retval0];
	} // callseq 20
	// begin inline asm
	mov.u64 	%rd123, %clock64;
	// end inline asm
	ld.global.f32 	%f1573, [%rd1035];
	add.f32 	%f1574, %f1571, %f1573;
	ld.global.f32 	%f1575, [%rd1037];
	add.f32 	%f1576, %f1574, %f1575;
	ld.global.f32 	%f1577, [%rd1039];
	add.f32 	%f1578, %f1576, %f1577;
	ld.global.f32 	%f1579, [%rd1041];
	add.f32 	%f1580, %f1578, %f1579;
	ld.global.f32 	%f1581, [%rd1043];
	add.f32 	%f1582, %f1580, %f1581;
	ld.global.f32 	%f1583, [%rd1045];
	add.f32 	%f1584, %f1582, %f1583;
	ld.global.f32 	%f1585, [%rd1047];
	add.f32 	%f1586, %f1584, %f1585;
	ld.global.f32 	%f1587, [%rd1049];
	add.f32 	%f1588, %f1586, %f1587;
	ld.global.f32 	%f1589, [%rd1051];
	add.f32 	%f1590, %f1588, %f1589;
	ld.global.f32 	%f1591, [%rd1053];
	add.f32 	%f1592, %f1590, %f1591;
	ld.global.f32 	%f1593, [%rd1055];
	add.f32 	%f1594, %f1592, %f1593;
	ld.global.f32 	%f1595, [%rd1057];
	add.f32 	%f1596, %f1594, %f1595;
	ld.global.f32 	%f1597, [%rd1059];
	add.f32 	%f1598, %f1596, %f1597;
	ld.global.f32 	%f1599, [%rd1061];
	add.f32 	%f1600, %f1598, %f1599;
	ld.global.f32 	%f1601, [%rd1063];
	add.f32 	%f1602, %f1600, %f1601;
	ld.global.f32 	%f1603, [%rd1065];
	add.f32 	%f1604, %f1602, %f1603;
	// begin inline asm
	mov.u64 	%rd124, %clock64;
	// end inline asm
	sub.s64 	%rd1090, %rd124, %rd123;
	cvt.rn.f32.s64 	%f1605, %rd1090;
	cvt.f64.f32 	%fd22, %f1605;
	st.local.f64 	[%rd1033], %fd22;
	{ // callseq 21, 0
	.param .b64 param0;
	st.param.b64 	[param0], %rd1069;
	.param .b64 param1;
	st.param.b64 	[param1], %rd1032;
	.param .b32 retval0;
	call.uni (retval0), 
	vprintf, 
	(
	param0, 
	param1
	);
	ld.param.b32 	%r958, [retval0];
	} // callseq 21
	// begin inline asm
	mov.u64 	%rd125, %clock64;
	// end inline asm
	ld.global.f32 	%f1606, [%rd1035];
	add.f32 	%f1607, %f1604, %f1606;
	ld.global.f32 	%f1608, [%rd1037];
	add.f32 	%f1609, %f1607, %f1608;
	ld.global.f32 	%f1610, [%rd1039];
	add.f32 	%f1611, %f1609, %f1610;
	ld.global.f32 	%f1612, [%rd1041];
	add.f32 	%f1613, %f1611, %f1612;
	ld.global.f32 	%f1614, [%rd1043];
	add.f32 	%f1615, %f1613, %f1614;
	ld.global.f32 	%f1616, [%rd1045];
	add.f32 	%f1617, %f1615, %f1616;
	ld.global.f32 	%f1618, [%rd1047];
	add.f32 	%f1619, %f1617, %f1618;
	ld.global.f32 	%f1620, [%rd1049];
	add.f32 	%f1621, %f1619, %f1620;
	ld.global.f32 	%f1622, [%rd1051];
	add.f32 	%f1623, %f1621, %f1622;
	ld.global.f32 	%f1624, [%rd1053];
	add.f32 	%f1625, %f1623, %f1624;
	ld.global.f32 	%f1626, [%rd1055];
	add.f32 	%f1627, %f1625, %f1626;
	ld.global.f32 	%f1628, [%rd1057];
	add.f32 	%f1629, %f1627, %f1628;
	ld.global.f32 	%f1630, [%rd1059];
	add.f32 	%f1631, %f1629, %f1630;
	ld.global.f32 	%f1632, [%rd1061];
	add.f32 	%f1633, %f1631, %f1632;
	ld.global.f32 	%f1634, [%rd1063];
	add.f32 	%f1635, %f1633, %f1634;
	ld.global.f32 	%f1636, [%rd1065];
	add.f32 	%f1637, %f1635, %f1636;
	// begin inline asm
	mov.u64 	%rd126, %clock64;
	// end inline asm
	sub.s64 	%rd1091, %rd126, %rd125;
	cvt.rn.f32.s64 	%f1638, %rd1091;
	cvt.f64.f32 	%fd23, %f1638;
	st.local.f64 	[%rd1033], %fd23;
	{ // callseq 22, 0
	.param .b64 param0;
	st.param.b64 	[param0], %rd1069;
	.param .b64 param1;
	st.param.b64 	[param1], %rd1032;
	.param .b32 retval0;
	call.uni (retval0), 
	vprintf, 
	(
	param0, 
	param1
	);
	ld.param.b32 	%r960, [retval0];
	} // callseq 22
	// begin inline asm
	mov.u64 	%rd127, %clock64;
	// end inline asm
	ld.global.f32 	%f1639, [%rd1035];
	add.f32 	%f1640, %f1637, %f1639;
	ld.global.f32 	%f1641, [%rd1037];
	add.f32 	%f1642, %f1640, %f1641;
	ld.global.f32 	%f1643, [%rd1039];
	add.f32 	%f1644, %f1642, %f1643;
	ld.global.f32 	%f1645, [%rd1041];
	add.f32 	%f1646, %f1644, %f1645;
	ld.global.f32 	%f1647, [%rd1043];
	add.f32 	%f1648, %f1646, %f1647;
	ld.global.f32 	%f1649, [%rd1045];
	add.f32 	%f1650, %f1648, %f1649;
	ld.global.f32 	%f1651, [%rd1047];
	add.f32 	%f1652, %f1650, %f1651;
	ld.global.f32 	%f1653, [%rd1049];
	add.f32 	%f1654, %f1652, %f1653;
	ld.global.f32 	%f1655, [%rd1051];
	add.f32 	%f1656, %f1654, %f1655;
	ld.global.f32 	%f1657, [%rd1053];
	add.f32 	%f1658, %f1656, %f1657;
	ld.global.f32 	%f1659, [%rd1055];
	add.f32 	%f1660, %f1658, %f1659;
	ld.global.f32 	%f1661, [%rd1057];
	add.f32 	%f1662, %f1660, %f1661;
	ld.global.f32 	%f1663, [%rd1059];
	add.f32 	%f1664, %f1662, %f1663;
	ld.global.f32 	%f1665, [%rd1061];
	add.f32 	%f1666, %f1664, %f1665;
	ld.global.f32 	%f1667, [%rd1063];
	add.f32 	%f1668, %f1666, %f1667;
	ld.global.f32 	%f1669, [%rd1065];
	add.f32 	%f1670, %f1668, %f1669;
	// begin inline asm
	mov.u64 	%rd128, %clock64;
	// end inline asm
	sub.s64 	%rd1092, %rd128, %rd127;
	cvt.rn.f32.s64 	%f1671, %rd1092;
	cvt.f64.f32 	%fd24, %f1671;
	st.local.f64 	[%rd1033], %fd24;
	{ // callseq 23, 0
	.param .b64 param0;
	st.param.b64 	[param0], %rd1069;
	.param .b64 param1;
	st.param.b64 	[param1], %rd1032;
	.param .b32 retval0;
	call.uni (retval0), 
	vprintf, 
	(
	param0, 
	param1
	);
	ld.param.b32 	%r962, [retval0];
	} // callseq 23
	// begin inline asm
	mov.u64 	%rd129, %clock64;
	// end inline asm
	ld.global.f32 	%f1672, [%rd1035];
	add.f32 	%f1673, %f1670, %f1672;
	ld.global.f32 	%f1674, [%rd1037];
	add.f32 	%f1675, %f1673, %f1674;
	ld.global.f32 	%f1676, [%rd1039];
	add.f32 	%f1677, %f1675, %f1676;
	ld.global.f32 	%f1678, [%rd1041];
	add.f32 	%f1679, %f1677, %f1678;
	ld.global.f32 	%f1680, [%rd1043];
	add.f32 	%f1681, %f1679, %f1680;
	ld.global.f32 	%f1682, [%rd1045];
	add.f32 	%f1683, %f1681, %f1682;
	ld.global.f32 	%f1684, [%rd1047];
	add.f32 	%f1685, %f1683, %f1684;
	ld.global.f32 	%f1686, [%rd1049];
	add.f32 	%f1687, %f1685, %f1686;
	ld.global.f32 	%f1688, [%rd1051];
	add.f32 	%f1689, %f1687, %f1688;
	ld.global.f32 	%f1690, [%rd1053];
	add.f32 	%f1691, %f1689, %f1690;
	ld.global.f32 	%f1692, [%rd1055];
	add.f32 	%f1693, %f1691, %f1692;
	ld.global.f32 	%f1694, [%rd1057];
	add.f32 	%f1695, %f1693, %f1694;
	ld.global.f32 	%f1696, [%rd1059];
	add.f32 	%f1697, %f1695, %f1696;
	ld.global.f32 	%f1698, [%rd1061];
	add.f32 	%f1699, %f1697, %f1698;
	ld.global.f32 	%f1700, [%rd1063];
	add.f32 	%f1701, %f1699, %f1700;
	ld.global.f32 	%f1702, [%rd1065];
	add.f32 	%f1703, %f1701, %f1702;
	// begin inline asm
	mov.u64 	%rd130, %clock64;
	// end inline asm
	sub.s64 	%rd1093, %rd130, %rd129;
	cvt.rn.f32.s64 	%f1704, %rd1093;
	cvt.f64.f32 	%fd25, %f1704;
	st.local.f64 	[%rd1033], %fd25;
	{ // callseq 24, 0
	.param .b64 param0;
	st.param.b64 	[param0], %rd1069;
	.param .b64 param1;
	st.param.b64 	[param1], %rd1032;
	.param .b32 retval0;
	call.uni (retval0), 
	vprintf, 
	(
	param0, 
	param1
	);
	ld.param.b32 	%r964, [retval0];
	} // callseq 24
	// begin inline asm
	mov.u64 	%rd131, %clock64;
	// end inline asm
	ld.global.f32 	%f1705, [%rd1035];
	add.f32 	%f1706, %f1703, %f1705;
	ld.global.f32 	%f1707, [%rd1037];
	add.f32 	%f1708, %f1706, %f1707;
	ld.global.f32 	%f1709, [%rd1039];
	add.f32 	%f1710, %f1708, %f1709;
	ld.global.f32 	%f1711, [%rd1041];
	add.f32 	%f1712, %f1710, %f1711;
	ld.global.f32 	%f1713, [%rd1043];
	add.f32 	%f1714, %f1712, %f1713;
	ld.global.f32 	%f1715, [%rd1045];
	add.f32 	%f1716, %f1714, %f1715;
	ld.global.f32 	%f1717, [%rd1047];
	add.f32 	%f1718, %f1716, %f1717;
	ld.global.f32 	%f1719, [%rd1049];
	add.f32 	%f1720, %f1718, %f1719;
	ld.global.f32 	%f1721, [%rd1051];
	add.f32 	%f1722, %f1720, %f1721;
	ld.global.f32 	%f1723, [%rd1053];
	add.f32 	%f1724, %f1722, %f1723;
	ld.global.f32 	%f1725, [%rd1055];
	add.f32 	%f1726, %f1724, %f1725;
	ld.global.f32 	%f1727, [%rd1057];
	add.f32 	%f1728, %f1726, %f1727;
	ld.global.f32 	%f1729, [%rd1059];
	add.f32 	%f1730, %f1728, %f1729;
	ld.global.f32 	%f1731, [%rd1061];
	add.f32 	%f1732, %f1730, %f1731;
	ld.global.f32 	%f1733, [%rd1063];
	add.f32 	%f1734, %f1732, %f1733;
	ld.global.f32 	%f1735, [%rd1065];
	add.f32 	%f1736, %f1734, %f1735;
	// begin inline asm
	mov.u64 	%rd132, %clock64;
	// end inline asm
	// begin inline asm
	mov.u64 	%rd133, %clock64;
	// end inline asm
	ld.global.f32 	%f1737, [%rd1035];
	add.f32 	%f1738, %f1736, %f1737;
	ld.global.f32 	%f1739, [%rd1037];
	add.f32 	%f1740, %f1738, %f1739;
	ld.global.f32 	%f1741, [%rd1039];
	add.f32 	%f1742, %f1740, %f1741;
	ld.global.f32 	%f1743, [%rd1041];
	add.f32 	%f1744, %f1742, %f1743;
	ld.global.f32 	%f1745, [%rd1043];
	add.f32 	%f1746, %f1744, %f1745;
	ld.global.f32 	%f1747, [%rd1045];
	add.f32 	%f1748, %f1746, %f1747;
	ld.global.f32 	%f1749, [%rd1047];
	add.f32 	%f1750, %f1748, %f1749;
	ld.global.f32 	%f1751, [%rd1049];
	add.f32 	%f1752, %f1750, %f1751;
	ld.global.f32 	%f1753, [%rd1051];
	add.f32 	%f1754, %f1752, %f1753;
	ld.global.f32 	%f1755, [%rd1053];
	add.f32 	%f1756, %f1754, %f1755;
	ld.global.f32 	%f1757, [%rd1055];
	add.f32 	%f1758, %f1756, %f1757;
	ld.global.f32 	%f1759, [%rd1057];
	add.f32 	%f1760, %f1758, %f1759;
	ld.global.f32 	%f1761, [%rd1059];
	add.f32 	%f1762, %f1760, %f1761;
	ld.global.f32 	%f1763, [%rd1061];
	add.f32 	%f1764, %f1762, %f1763;
	ld.global.f32 	%f1765, [%rd1063];
	add.f32 	%f1766, %f1764, %f1765;
	ld.global.f32 	%f1767, [%rd1065];
	add.f32 	%f1768, %f1766, %f1767;
	// begin inline asm
	mov.u64 	%rd134, %clock64;
	// end inline asm
	// begin inline asm
	mov.u64 	%rd135, %clock64;
	// end inline asm
	ld.global.f32 	%f1769, [%rd1035];
	add.f32 	%f1770, %f1768, %f1769;
	ld.global.f32 	%f1771, [%rd1037];
	add.f32 	%f1772, %f1770, %f1771;
	ld.global.f32 	%f1773, [%rd1039];
	add.f32 	%f1774, %f1772, %f1773;
	ld.global.f32 	%f1775, [%rd1041];
	add.f32 	%f1776, %f1774, %f1775;
	ld.global.f32 	%f1777, [%rd1043];
	add.f32 	%f1778, %f1776, %f1777;
	ld.global.f32 	%f1779, [%rd1045];
	add.f32 	%f1780, %f1778, %f1779;
	ld.global.f32 	%f1781, [%rd1047];
	add.f32 	%f1782, %f1780, %f1781;
	ld.global.f32 	%f1783, [%rd1049];
	add.f32 	%f1784, %f1782, %f1783;
	ld.global.f32 	%f1785, [%rd1051];
	add.f32 	%f1786, %f1784, %f1785;
	ld.global.f32 	%f1787, [%rd1053];
	add.f32 	%f1788, %f1786, %f1787;
	ld.global.f32 	%f1789, [%rd1055];
	add.f32 	%f1790, %f1788, %f1789;
	ld.global.f32 	%f1791, [%rd1057];
	add.f32 	%f1792, %f1790, %f1791;
	ld.global.f32 	%f1793, [%rd1059];
	add.f32 	%f1794, %f1792, %f1793;
	ld.global.f32 	%f1795, [%rd1061];
	add.f32 	%f1796, %f1794, %f1795;
	ld.global.f32 	%f1797, [%rd1063];
	add.f32 	%f1798, %f1796, %f1797;
	ld.global.f32 	%f1799, [%rd1065];
	add.f32 	%f1800, %f1798, %f1799;
	// begin inline asm
	mov.u64 	%rd136, %clock64;
	// end inline asm
	// begin inline asm
	mov.u64 	%rd137, %clock64;
	// end inline asm
	ld.global.f32 	%f1801, [%rd1035];
	add.f32 	%f1802, %f1800, %f1801;
	ld.global.f32 	%f1803, [%rd1037];
	add.f32 	%f1804, %f1802, %f1803;
	ld.global.f32 	%f1805, [%rd1039];
	add.f32 	%f1806, %f1804, %f1805;
	ld.global.f32 	%f1807, [%rd1041];
	add.f32 	%f1808, %f1806, %f1807;
	ld.global.f32 	%f1809, [%rd1043];
	add.f32 	%f1810, %f1808, %f1809;
	ld.global.f32 	%f1811, [%rd1045];
	add.f32 	%f1812, %f1810, %f1811;
	ld.global.f32 	%f1813, [%rd1047];
	add.f32 	%f1814, %f1812, %f1813;
	ld.global.f32 	%f1815, [%rd1049];
	add.f32 	%f1816, %f1814, %f1815;
	ld.global.f32 	%f1817, [%rd1051];
	add.f32 	%f1818, %f1816, %f1817;
	ld.global.f32 	%f1819, [%rd1053];
	add.f32 	%f1820, %f1818, %f1819;
	ld.global.f32 	%f1821, [%rd1055];
	add.f32 	%f1822, %f1820, %f1821;
	ld.global.f32 	%f1823, [%rd1057];
	add.f32 	%f1824, %f1822, %f1823;
	ld.global.f32 	%f1825, [%rd1059];
	add.f32 	%f1826, %f1824, %f1825;
	ld.global.f32 	%f1827, [%rd1061];
	add.f32 	%f1828, %f1826, %f1827;
	ld.global.f32 	%f1829, [%rd1063];
	add.f32 	%f1830, %f1828, %f1829;
	ld.global.f32 	%f1831, [%rd1065];
	add.f32 	%f1832, %f1830, %f1831;
	// begin inline asm
	mov.u64 	%rd138, %clock64;
	// end inline asm
	// begin inline asm
	mov.u64 	%rd139, %clock64;
	// end inline asm
	ld.global.f32 	%f1833, [%rd1035];
	add.f32 	%f1834, %f1832, %f1833;
	ld.global.f32 	%f1835, [%rd1037];
	add.f32 	%f1836, %f1834, %f1835;
	ld.global.f32 	%f1837, [%rd1039];
	add.f32 	%f1838, %f1836, %f1837;
	ld.global.f32 	%f1839, [%rd1041];
	add.f32 	%f1840, %f1838, %f1839;
	ld.global.f32 	%f1841, [%rd1043];
	add.f32 	%f1842, %f1840, %f1841;
	ld.global.f32 	%f1843, [%rd1045];
	add.f32 	%f1844, %f1842, %f1843;
	ld.global.f32 	%f1845, [%rd1047];
	add.f32 	%f1846, %f1844, %f1845;
	ld.global.f32 	%f1847, [%rd1049];
	add.f32 	%f1848, %f1846, %f1847;
	ld.global.f32 	%f1849, [%rd1051];
	add.f32 	%f1850, %f1848, %f1849;
	ld.global.f32 	%f1851, [%rd1053];
	add.f32 	%f1852, %f1850, %f1851;
	ld.global.f32 	%f1853, [%rd1055];
	add.f32 	%f1854, %f1852, %f1853;
	ld.global.f32 	%f1855, [%rd1057];
	add.f32 	%f1856, %f1854, %f1855;
	ld.global.f32 	%f1857, [%rd1059];
	add.f32 	%f1858, %f1856, %f1857;
	ld.global.f32 	%f1859, [%rd1061];
	add.f32 	%f1860, %f1858, %f1859;
	ld.global.f32 	%f1861, [%rd1063];
	add.f32 	%f1862, %f1860, %f1861;
	ld.global.f32 	%f1863, [%rd1065];
	add.f32 	%f1864, %f1862, %f1863;
	// begin inline asm
	mov.u64 	%rd140, %clock64;
	// end inline asm
	ld.global.f32 	%f1865, [%rd1066+230528];
	add.f32 	%f1866, %f1864, %f1865;
	// begin inline asm
	mov.u64 	%rd141, %clock64;
	// end inline asm
	ld.global.f32 	%f1867, [%rd1035];
	add.f32 	%f1868, %f1866, %f1867;
	ld.global.f32 	%f1869, [%rd1037];
	add.f32 	%f1870, %f1868, %f1869;
	ld.global.f32 	%f1871, [%rd1039];
	add.f32 	%f1872, %f1870, %f1871;
	ld.global.f32 	%f1873, [%rd1041];
	add.f32 	%f1874, %f1872, %f1873;
	ld.global.f32 	%f1875, [%rd1043];
	add.f32 	%f1876, %f1874, %f1875;
	ld.global.f32 	%f1877, [%rd1045];
	add.f32 	%f1878, %f1876, %f1877;
	ld.global.f32 	%f1879, [%rd1047];
	add.f32 	%f1880, %f1878, %f1879;
	ld.global.f32 	%f1881, [%rd1049];
	add.f32 	%f1882, %f1880, %f1881;
	ld.global.f32 	%f1883, [%rd1051];
	add.f32 	%f1884, %f1882, %f1883;
	ld.global.f32 	%f1885, [%rd1053];
	add.f32 	%f1886, %f1884, %f1885;
	ld.global.f32 	%f1887, [%rd1055];
	add.f32 	%f1888, %f1886, %f1887;
	ld.global.f32 	%f1889, [%rd1057];
	add.f32 	%f1890, %f1888, %f1889;
	ld.global.f32 	%f1891, [%rd1059];
	add.f32 	%f1892, %f1890, %f1891;
	ld.global.f32 	%f1893, [%rd1061];
	add.f32 	%f1894, %f1892, %f1893;
	ld.global.f32 	%f1895, [%rd1063];
	add.f32 	%f1896, %f1894, %f1895;
	ld.global.f32 	%f1897, [%rd1065];
	add.f32 	%f1898, %f1896, %f1897;
	// begin inline asm
	mov.u64 	%rd142, %clock64;
	// end inline asm
	sub.s64 	%rd1094, %rd142, %rd141;
	cvt.rn.f32.s64 	%f1899, %rd1094;
	cvt.f64.f32 	%fd26, %f1899;
	st.local.f64 	[%rd1033], %fd26;
	{ // callseq 25, 0
	.param .b64 param0;
	st.param.b64 	[param0], %rd1069;
	.param .b64 param1;
	st.param.b64 	[param1], %rd1032;
	.param .b32 retval0;
	call.uni (retval0), 
	vprintf, 
	(
	param0, 
	param1
	);
	ld.param.b32 	%r966, [retval0];
	} // callseq 25
	// begin inline asm
	mov.u64 	%rd143, %clock64;
	// end inline asm
	ld.global.f32 	%f1900, [%rd1035];
	add.f32 	%f1901, %f1898, %f1900;
	ld.global.f32 	%f1902, [%rd1037];
	add.f32 	%f1903, %f1901, %f1902;
	ld.global.f32 	%f1904, [%rd1039];
	add.f32 	%f1905, %f1903, %f1904;
	ld.global.f32 	%f1906, [%rd1041];
	add.f32 	%f1907, %f1905, %f1906;
	ld.global.f32 	%f1908, [%rd1043];
	add.f32 	%f1909, %f1907, %f1908;
	ld.global.f32 	%f1910, [%rd1045];
	add.f32 	%f1911, %f1909, %f1910;
	ld.global.f32 	%f1912, [%rd1047];
	add.f32 	%f1913, %f1911, %f1912;
	ld.global.f32 	%f1914, [%rd1049];
	add.f32 	%f1915, %f1913, %f1914;
	ld.global.f32 	%f1916, [%rd1051];
	add.f32 	%f1917, %f1915, %f1916;
	ld.global.f32 	%f1918, [%rd1053];
	add.f32 	%f1919, %f1917, %f1918;
	ld.global.f32 	%f1920, [%rd1055];
	add.f32 	%f1921, %f1919, %f1920;
	ld.global.f32 	%f1922, [%rd1057];
	add.f32 	%f1923, %f1921, %f1922;
	ld.global.f32 	%f1924, [%rd1059];
	add.f32 	%f1925, %f1923, %f1924;
	ld.global.f32 	%f1926, [%rd1061];
	add.f32 	%f1927, %f1925, %f1926;
	ld.global.f32 	%f1928, [%rd1063];
	add.f32 	%f1929, %f1927, %f1928;
	ld.global.f32 	%f1930, [%rd1065];
	add.f32 	%f1931, %f1929, %f1930;
	// begin inline asm
	mov.u64 	%rd144, %clock64;
	// end inline asm
	sub.s64 	%rd1095, %rd144, %rd143;
	cvt.rn.f32.s64 	%f1932, %rd1095;
	cvt.f64.f32 	%fd27, %f1932;
	st.local.f64 	[%rd1033], %fd27;
	{ // callseq 26, 0
	.param .b64 param0;
	st.param.b64 	[param0], %rd1069;
	.param .b64 param1;
	st.param.b64 	[param1], %rd1032;
	.param .b32 retval0;
	call.uni (retval0), 
	vprintf, 
	(
	param0, 
	param1
	);
	ld.param.b32 	%r968, [retval0];
	} // callseq 26
	// begin inline asm
	mov.u64 	%rd145, %clock64;
	// end inline asm
	ld.global.f32 	%f1933, [%rd1035];
	add.f32 	%f1934, %f1931, %f1933;
	ld.global.f32 	%f1935, [%rd1037];
	add.f32 	%f1936, %f1934, %f1935;
	ld.global.f32 	%f1937, [%rd1039];
	add.f32 	%f1938, %f1936, %f1937;
	ld.global.f32 	%f1939, [%rd1041];
	add.f32 	%f1940, %f1938, %f1939;
	ld.global.f32 	%f1941, [%rd1043];
	add.f32 	%f1942, %f1940, %f1941;
	ld.global.f32 	%f1943, [%rd1045];
	add.f32 	%f1944, %f1942, %f1943;
	ld.global.f32 	%f1945, [%rd1047];
	add.f32 	%f1946, %f1944, %f1945;
	ld.global.f32 	%f1947, [%rd1049];
	add.f32 	%f1948, %f1946, %f1947;
	ld.global.f32 	%f1949, [%rd1051];
	add.f32 	%f1950, %f1948, %f1949;
	ld.global.f32 	%f1951, [%rd1053];
	add.f32 	%f1952, %f1950, %f1951;
	ld.global.f32 	%f1953, [%rd1055];
	add.f32 	%f1954, %f1952, %f1953;
	ld.global.f32 	%f1955, [%rd1057];
	add.f32 	%f1956, %f1954, %f1955;
	ld.global.f32 	%f1957, [%rd1059];
	add.f32 	%f1958, %f1956, %f1957;
	ld.global.f32 	%f1959, [%rd1061];
	add.f32 	%f1960, %f1958, %f1959;
	ld.global.f32 	%f1961, [%rd1063];
	add.f32 	%f1962, %f1960, %f1961;
	ld.global.f32 	%f1963, [%rd1065];
	add.f32 	%f1964, %f1962, %f1963;
	// begin inline asm
	mov.u64 	%rd146, %clock64;
	// end inline asm
	sub.s64 	%rd1096, %rd146, %rd145;
	cvt.rn.f32.s64 	%f1965, %rd1096;
	cvt.f64.f32 	%fd28, %f1965;
	st.local.f64 	[%rd1033], %fd28;
	{ // callseq 27, 0
	.param .b64 param0;
	st.param.b64 	[param0], %rd1069;
	.param .b64 param1;
	st.param.b64 	[param1], %rd1032;
	.param .b32 retval0;
	call.uni (retval0), 
	vprintf, 
	(
	param0, 
	param1
	);
	ld.param.b32 	%r970, [retval0];
	} // callseq 27
	// begin inline asm
	mov.u64 	%rd147, %clock64;
	// end inline asm
	ld.global.f32 	%f1966, [%rd1035];
	add.f32 	%f1967, %f1964, %f1966;
	ld.global.f32 	%f1968, [%rd1037];
	add.f32 	%f1969, %f1967, %f1968;
	ld.global.f32 	%f1970, [%rd1039];
	add.f32 	%f1971, %f1969, %f1970;
	ld.global.f32 	%f1972, [%rd1041];
	add.f32 	%f1973, %f1971, %f1972;
	ld.global.f32 	%f1974, [%rd1043];
	add.f32 	%f1975, %f1973, %f1974;
	ld.global.f32 	%f1976, [%rd1045];
	add.f32 	%f1977, %f1975, %f1976;
	ld.global.f32 	%f1978, [%rd1047];
	add.f32 	%f1979, %f1977, %f1978;
	ld.global.f32 	%f1980, [%rd1049];
	add.f32 	%f1981, %f1979, %f1980;
	ld.global.f32 	%f1982, [%rd1051];
	add.f32 	%f1983, %f1981, %f1982;
	ld.global.f32 	%f1984, [%rd1053];
	add.f32 	%f1985, %f1983, %f1984;
	ld.global.f32 	%f1986, [%rd1055];
	add.f32 	%f1987, %f1985, %f1986;
	ld.global.f32 	%f1988, [%rd1057];
	add.f32 	%f1989, %f1987, %f1988;
	ld.global.f32 	%f1990, [%rd1059];
	add.f32 	%f1991, %f1989, %f1990;
	ld.global.f32 	%f1992, [%rd1061];
	add.f32 	%f1993, %f1991, %f1992;
	ld.global.f32 	%f1994, [%rd1063];
	add.f32 	%f1995, %f1993, %f1994;
	ld.global.f32 	%f1996, [%rd1065];
	add.f32 	%f1997, %f1995, %f1996;
	// begin inline asm
	mov.u64 	%rd148, %clock64;
	// end inline asm
	sub.s64 	%rd1097, %rd148, %rd147;
	cvt.rn.f32.s64 	%f1998, %rd1097;
	cvt.f64.f32 	%fd29, %f1998;
	st.local.f64 	[%rd1033], %fd29;
	{ // callseq 28, 0
	.param .b64 param0;
	st.param.b64 	[param0], %rd1069;
	.param .b64 param1;
	st.param.b64 	[param1], %rd1032;
	.param .b32 retval0;
	call.uni (retval0), 
	vprintf, 
	(
	param0, 
	param1
	);
	ld.param.b32 	%r972, [retval0];
	} // callseq 28
	// begin inline asm
	mov.u64 	%rd149, %clock64;
	// end inline asm
	ld.global.f32 	%f1999, [%rd1035];
	add.f32 	%f2000, %f1997, %f1999;
	ld.global.f32 	%f2001, [%rd1037];
	add.f32 	%f2002, %f2000, %f2001;
	ld.global.f32 	%f2003, [%rd1039];
	add.f32 	%f2004, %f2002, %f2003;
	ld.global.f32 	%f2005, [%rd1041];
	add.f32 	%f2006, %f2004, %f2005;
	ld.global.f32 	%f2007, [%rd1043];
	add.f32 	%f2008, %f2006, %f2007;
	ld.global.f32 	%f2009, [%rd1045];
	add.f32 	%f2010, %f2008, %f2009;
	ld.global.f32 	%f2011, [%rd1047];
	add.f32 	%f2012, %f2010, %f2011;
	ld.global.f32 	%f2013, [%rd1049];
	add.f32 	%f2014, %f2012, %f2013;
	ld.global.f32 	%f2015, [%rd1051];
	add.f32 	%f2016, %f2014, %f2015;
	ld.global.f32 	%f2017, [%rd1053];
	add.f32 	%f2018, %f2016, %f2017;
	ld.global.f32 	%f2019, [%rd1055];
	add.f32 	%f2020, %f2018, %f2019;
	ld.global.f32 	%f2021, [%rd1057];
	add.f32 	%f2022, %f2020, %f2021;
	ld.global.f32 	%f2023, [%rd1059];
	add.f32 	%f2024, %f2022, %f2023;
	ld.global.f32 	%f2025, [%rd1061];
	add.f32 	%f2026, %f2024, %f2025;
	ld.global.f32 	%f2027, [%rd1063];
	add.f32 	%f2028, %f2026, %f2027;
	ld.global.f32 	%f2029, [%rd1065];
	add.f32 	%f2030, %f2028, %f2029;
	// begin inline asm
	mov.u64 	%rd150, %clock64;
	// end inline asm
	sub.s64 	%rd1098, %rd150, %rd149;
	cvt.rn.f32.s64 	%f2031, %rd1098;
	cvt.f64.f32 	%fd30, %f2031;
	st.local.f64 	[%rd1033], %fd30;
	{ // callseq 29, 0
	.param .b64 param0;
	st.param.b64 	[param0], %rd1069;
	.param .b64 param1;
	st.param.b64 	[param1], %rd1032;
	.param .b32 retval0;
	call.uni (retval0), 
	vprintf, 
	(
	param0, 
	param1
	);
	ld.param.b32 	%r974, [retval0];
	} // callseq 29
	// begin inline asm
	mov.u64 	%rd151, %clock64;
	// end inline asm
	ld.global.f32 	%f2032, [%rd1035];
	add.f32 	%f2033, %f2030, %f2032;
	ld.global.f32 	%f2034, [%rd1037];
	add.f32 	%f2035, %f2033, %f2034;
	ld.global.f32 	%f2036, [%rd1039];
	add.f32 	%f2037, %f2035, %f2036;
	ld.global.f32 	%f2038, [%rd1041];
	add.f32 	%f2039, %f2037, %f2038;
	ld.global.f32 	%f2040, [%rd1043];
	add.f32 	%f2041, %f2039, %f2040;
	ld.global.f32 	%f2042, [%rd1045];
	add.f32 	%f2043, %f2041, %f2042;
	ld.global.f32 	%f2044, [%rd1047];
	add.f32 	%f2045, %f2043, %f2044;
	ld.global.f32 	%f2046, [%rd1049];
	add.f32 	%f2047, %f2045, %f2046;
	ld.global.f32 	%f2048, [%rd1051];
	add.f32 	%f2049, %f2047, %f2048;
	ld.global.f32 	%f2050, [%rd1053];
	add.f32 	%f2051, %f2049, %f2050;
	ld.global.f32 	%f2052, [%rd1055];
	add.f32 	%f2053, %f2051, %f2052;
	ld.global.f32 	%f2054, [%rd1057];
	add.f32 	%f2055, %f2053, %f2054;
	ld.global.f32 	%f2056, [%rd1059];
	add.f32 	%f2057, %f2055, %f2056;
	ld.global.f32 	%f2058, [%rd1061];
	add.f32 	%f2059, %f2057, %f2058;
	ld.global.f32 	%f2060, [%rd1063];
	add.f32 	%f2061, %f2059, %f2060;
	ld.global.f32 	%f2062, [%rd1065];
	add.f32 	%f2063, %f2061, %f2062;
	// begin inline asm
	mov.u64 	%rd152, %clock64;
	// end inline asm
	// begin inline asm
	mov.u64 	%rd153, %clock64;
	// end inline asm
	ld.global.f32 	%f2064, [%rd1035];
	add.f32 	%f2065, %f2063, %f2064;
	ld.global.f32 	%f2066, [%rd1037];
	add.f32 	%f2067, %f2065, %f2066;
	ld.global.f32 	%f2068, [%rd1039];
	add.f32 	%f2069, %f2067, %f2068;
	ld.global.f32 	%f2070, [%rd1041];
	add.f32 	%f2071, %f2069, %f2070;
	ld.global.f32 	%f2072, [%rd1043];
	add.f32 	%f2073, %f2071, %f2072;
	ld.global.f32 	%f2074, [%rd1045];
	add.f32 	%f2075, %f2073, %f2074;
	ld.global.f32 	%f2076, [%rd1047];
	add.f32 	%f2077, %f2075, %f2076;
	ld.global.f32 	%f2078, [%rd1049];
	add.f32 	%f2079, %f2077, %f2078;
	ld.global.f32 	%f2080, [%rd1051];
	add.f32 	%f2081, %f2079, %f2080;
	ld.global.f32 	%f2082, [%rd1053];
	add.f32 	%f2083, %f2081, %f2082;
	ld.global.f32 	%f2084, [%rd1055];
	add.f32 	%f2085, %f2083, %f2084;
	ld.global.f32 	%f2086, [%rd1057];
	add.f32 	%f2087, %f2085, %f2086;
	ld.global.f32 	%f2088, [%rd1059];
	add.f32 	%f2089, %f2087, %f2088;
	ld.global.f32 	%f2090, [%rd1061];
	add.f32 	%f2091, %f2089, %f2090;
	ld.global.f32 	%f2092, [%rd1063];
	add.f32 	%f2093, %f2091, %f2092;
	ld.global.f32 	%f2094, [%rd1065];
	add.f32 	%f2095, %f2093, %f2094;
	// begin inline asm
	mov.u64 	%rd154, %clock64;
	// end inline asm
	// begin inline asm
	mov.u64 	%rd155, %clock64;
	// end inline asm
	ld.global.f32 	%f2096, [%rd1035];
	add.f32 	%f2097, %f2095, %f2096;
	ld.global.f32 	%f2098, [%rd1037];
	add.f32 	%f2099, %f2097, %f2098;
	ld.global.f32 	%f2100, [%rd1039];
	add.f32 	%f2101, %f2099, %f2100;
	ld.global.f32 	%f2102, [%rd1041];
	add.f32 	%f2103, %f2101, %f2102;
	ld.global.f32 	%f2104, [%rd1043];
	add.f32 	%f2105, %f2103, %f2104;
	ld.global.f32 	%f2106, [%rd1045];
	add.f32 	%f2107, %f2105, %f2106;
	ld.global.f32 	%f2108, [%rd1047];
	add.f32 	%f2109, %f2107, %f2108;
	ld.global.f32 	%f2110, [%rd1049];
	add.f32 	%f2111, %f2109, %f2110;
	ld.global.f32 	%f2112, [%rd1051];
	add.f32 	%f2113, %f2111, %f2112;
	ld.global.f32 	%f2114, [%rd1053];
	add.f32 	%f2115, %f2113, %f2114;
	ld.global.f32 	%f2116, [%rd1055];
	add.f32 	%f2117, %f2115, %f2116;
	ld.global.f32 	%f2118, [%rd1057];
	add.f32 	%f2119, %f2117, %f2118;
	ld.global.f32 	%f2120, [%rd1059];
	add.f32 	%f2121, %f2119, %f2120;
	ld.global.f32 	%f2122, [%rd1061];
	add.f32 	%f2123, %f2121, %f2122;
	ld.global.f32 	%f2124, [%rd1063];
	add.f32 	%f2125, %f2123, %f2124;
	ld.global.f32 	%f2126, [%rd1065];
	add.f32 	%f2127, %f2125, %f2126;
	// begin inline asm
	mov.u64 	%rd156, %clock64;
	// end inline asm
	// begin inline asm
	mov.u64 	%rd157, %clock64;
	// end inline asm
	ld.global.f32 	%f2128, [%rd1035];
	add.f32 	%f2129, %f2127, %f2128;
	ld.global.f32 	%f2130, [%rd1037];
	add.f32 	%f2131, %f2129, %f2130;
	ld.global.f32 	%f2132, [%rd1039];
	add.f32 	%f2133, %f2131, %f2132;
	ld.global.f32 	%f2134, [%rd1041];
	add.f32 	%f2135, %f2133, %f2134;
	ld.global.f32 	%f2136, [%rd1043];
	add.f32 	%f2137, %f2135, %f2136;
	ld.global.f32 	%f2138, [%rd1045];
	add.f32 	%f2139, %f2137, %f2138;
	ld.global.f32 	%f2140, [%rd1047];
	add.f32 	%f2141, %f2139, %f2140;
	ld.global.f32 	%f2142, [%rd1049];
	add.f32 	%f2143, %f2141, %f2142;
	ld.global.f32 	%f2144, [%rd1051];
	add.f32 	%f2145, %f2143, %f2144;
	ld.global.f32 	%f2146, [%rd1053];
	add.f32 	%f2147, %f2145, %f2146;
	ld.global.f32 	%f2148, [%rd1055];
	add.f32 	%f2149, %f2147, %f2148;
	ld.global.f32 	%f2150, [%rd1057];
	add.f32 	%f2151, %f2149, %f2150;
	ld.global.f32 	%f2152, [%rd1059];
	add.f32 	%f2153, %f2151, %f2152;
	ld.global.f32 	%f2154, [%rd1061];
	add.f32 	%f2155, %f2153, %f2154;
	ld.global.f32 	%f2156, [%rd1063];
	add.f32 	%f2157, %f2155, %f2156;
	ld.global.f32 	%f2158, [%rd1065];
	add.f32 	%f2159, %f2157, %f2158;
	// begin inline asm
	mov.u64 	%rd158, %clock64;
	// end inline asm
	// begin inline asm
	mov.u64 	%rd159, %clock64;
	// end inline asm
	ld.global.f32 	%f2160, [%rd1035];
	add.f32 	%f2161, %f2159, %f2160;
	ld.global.f32 	%f2162, [%rd1037];
	add.f32 	%f2163, %f2161, %f2162;
	ld.global.f32 	%f2164, [%rd1039];
	add.f32 	%f2165, %f2163, %f2164;
	ld.global.f32 	%f2166, [%rd1041];
	add.f32 	%f2167, %f2165, %f2166;
	ld.global.f32 	%f2168, [%rd1043];
	add.f32 	%f2169, %f2167, %f2168;
	ld.global.f32 	%f2170, [%rd1045];
	add.f32 	%f2171, %f2169, %f2170;
	ld.global.f32 	%f2172, [%rd1047];
	add.f32 	%f2173, %f2171, %f2172;
	ld.global.f32 	%f2174, [%rd1049];
	add.f32 	%f2175, %f2173, %f2174;
	ld.global.f32 	%f2176, [%rd1051];
	add.f32 	%f2177, %f2175, %f2176;
	ld.global.f32 	%f2178, [%rd1053];
	add.f32 	%f2179, %f2177, %f2178;
	ld.global.f32 	%f2180, [%rd1055];
	add.f32 	%f2181, %f2179, %f2180;
	ld.global.f32 	%f2182, [%rd1057];
	add.f32 	%f2183, %f2181, %f2182;
	ld.global.f32 	%f2184, [%rd1059];
	add.f32 	%f2185, %f2183, %f2184;
	ld.global.f32 	%f2186, [%rd1061];
	add.f32 	%f2187, %f2185, %f2186;
	ld.global.f32 	%f2188, [%rd1063];
	add.f32 	%f2189, %f2187, %f2188;
	ld.global.f32 	%f2190, [%rd1065];
	add.f32 	%f2191, %f2189, %f2190;
	// begin inline asm
	mov.u64 	%rd160, %clock64;
	// end inline asm
	ld.global.f32 	%f2192, [%rd1066+230528];
	add.f32 	%f2193, %f2191, %f2192;
	// begin inline asm
	mov.u64 	%rd161, %clock64;
	// end inline asm
	ld.global.f32 	%f2194, [%rd1035];
	add.f32 	%f2195, %f2193, %f2194;
	ld.global.f32 	%f2196, [%rd1037];
	add.f32 	%f2197, %f2195, %f2196;
	ld.global.f32 	%f2198, [%rd1039];
	add.f32 	%f2199, %f2197, %f2198;
	ld.global.f32 	%f2200, [%rd1041];
	add.f32 	%f2201, %f2199, %f2200;
	ld.global.f32 	%f2202, [%rd1043];
	add.f32 	%f2203, %f2201, %f2202;
	ld.global.f32 	%f2204, [%rd1045];
	add.f32 	%f2205, %f2203, %f2204;
	ld.global.f32 	%f2206, [%rd1047];
	add.f32 	%f2207, %f2205, %f2206;
	ld.global.f32 	%f2208, [%rd1049];
	add.f32 	%f2209, %f2207, %f2208;
	ld.global.f32 	%f2210, [%rd1051];
	add.f32 	%f2211, %f2209, %f2210;
	ld.global.f32 	%f2212, [%rd1053];
	add.f32 	%f2213, %f2211, %f2212;
	ld.global.f32 	%f2214, [%rd1055];
	add.f32 	%f2215, %f2213, %f2214;
	ld.global.f32 	%f2216, [%rd1057];
	add.f32 	%f2217, %f2215, %f2216;
	ld.global.f32 	%f2218, [%rd1059];
	add.f32 	%f2219, %f2217, %f2218;
	ld.global.f32 	%f2220, [%rd1061];
	add.f32 	%f2221, %f2219, %f2220;
	ld.global.f32 	%f2222, [%rd1063];
	add.f32 	%f2223, %f2221, %f2222;
	ld.global.f32 	%f2224, [%rd1065];
	add.f32 	%f2225, %f2223, %f2224;
	// begin inline asm
	mov.u64 	%rd162, %clock64;
	// end inline asm
	sub.s64 	%rd1099, %rd162, %rd161;
	cvt.rn.f32.s64 	%f2226, %rd1099;
	cvt.f64.f32 	%fd31, %f2226;
	st.local.f64 	[%rd1033], %fd31;
	{ // callseq 30, 0
	.param .b64 param0;
	st.param.b64 	[param0], %rd1069;
	.param .b64 param1;
	st.param.b64 	[param1], %rd1032;
	.param .b32 retval0;
	call.uni (retval0), 
	vprintf, 
	(
	param0, 
	param1
	);
	ld.param.b32 	%r976, [retval0];
	} // callseq 30
	// begin inline asm
	mov.u64 	%rd163, %clock64;
	// end inline asm
	ld.global.f32 	%f2227, [%rd1035];
	add.f32 	%f2228, %f2225, %f2227;
	ld.global.f32 	%f2229, [%rd1037];
	add.f32 	%f2230, %f2228, %f2229;
	ld.global.f32 	%f2231, [%rd1039];
	add.f32 	%f2232, %f2230, %f2231;
	ld.global.f32 	%f2233, [%rd1041];
	add.f32 	%f2234, %f2232, %f2233;
	ld.global.f32 	%f2235, [%rd1043];
	add.f32 	%f2236, %f2234, %f2235;
	ld.global.f32 	%f2237, [%rd1045];
	add.f32 	%f2238, %f2236, %f2237;
	ld.global.f32 	%f2239, [%rd1047];
	add.f32 	%f2240, %f2238, %f2239;
	ld.global.f32 	%f2241, [%rd1049];
	add.f32 	%f2242, %f2240, %f2241;
	ld.global.f32 	%f2243, [%rd1051];
	add.f32 	%f2244, %f2242, %f2243;
	ld.global.f32 	%f2245, [%rd1053];
	add.f32 	%f2246, %f2244, %f2245;
	ld.global.f32 	%f2247, [%rd1055];
	add.f32 	%f2248, %f2246, %f2247;
	ld.global.f32 	%f2249, [%rd1057];
	add.f32 	%f2250, %f2248, %f2249;
	ld.global.f32 	%f2251, [%rd1059];
	add.f32 	%f2252, %f2250, %f2251;
	ld.global.f32 	%f2253, [%rd1061];
	add.f32 	%f2254, %f2252, %f2253;
	ld.global.f32 	%f2255, [%rd1063];
	add.f32 	%f2256, %f2254, %f2255;
	ld.global.f32 	%f2257, [%rd1065];
	add.f32 	%f2258, %f2256, %f2257;
	// begin inline asm
	mov.u64 	%rd164, %clock64;
	// end inline asm
	sub.s64 	%rd1100, %rd164, %rd163;
	cvt.rn.f32.s64 	%f2259, %rd1100;
	cvt.f64.f32 	%fd32, %f2259;
	st.local.f64 	[%rd1033], %fd32;
	{ // callseq 31, 0
	.param .b64 param0;
	st.param.b64 	[param0], %rd1069;
	.param .b64 param1;
	st.param.b64 	[param1], %rd1032;
	.param .b32 retval0;
	call.uni (retval0), 
	vprintf, 
	(
	param0, 
	param1
	);
	ld.param.b32 	%r978, [retval0];
	} // callseq 31
	// begin inline asm
	mov.u64 	%rd165, %clock64;
	// end inline asm
	ld.global.f32 	%f2260, [%rd1035];
	add.f32 	%f2261, %f2258, %f2260;
	ld.global.f32 	%f2262, [%rd1037];
	add.f32 	%f2263, %f2261, %f2262;
	ld.global.f32 	%f2264, [%rd1039];
	add.f32 	%f2265, %f2263, %f2264;
	ld.global.f32 	%f2266, [%rd1041];
	add.f32 	%f2267, %f2265, %f2266;
	ld.global.f32 	%f2268, [%rd1043];
	add.f32 	%f2269, %f2267, %f2268;
	ld.global.f32 	%f2270, [%rd1045];
	add.f32 	%f2271, %f2269, %f2270;
	ld.global.f32 	%f2272, [%rd1047];
	add.f32 	%f2273, %f2271, %f2272;
	ld.global.f32 	%f2274, [%rd1049];
	add.f32 	%f2275, %f2273, %f2274;
	ld.global.f32 	%f2276, [%rd1051];
	add.f32 	%f2277, %f2275, %f2276;
	ld.global.f32 	%f2278, [%rd1053];
	add.f32 	%f2279, %f2277, %f2278;
	ld.global.f32 	%f2280, [%rd1055];
	add.f32 	%f2281, %f2279, %f2280;
	ld.global.f32 	%f2282, [%rd1057];
	add.f32 	%f2283, %f2281, %f2282;
	ld.global.f32 	%f2284, [%rd1059];
	add.f32 	%f2285, %f2283, %f2284;
	ld.global.f32 	%f2286, [%rd1061];
	add.f32 	%f2287, %f2285, %f2286;
	ld.global.f32 	%f2288, [%rd1063];
	add.f32 	%f2289, %f2287, %f2288;
	ld.global.f32 	%f2290, [%rd1065];
	add.f32 	%f2291, %f2289, %f2290;
	// begin inline asm
	mov.u64 	%rd166, %clock64;
	// end inline asm
	sub.s64 	%rd1101, %rd166, %rd165;
	cvt.rn.f32.s64 	%f2292, %rd1101;
	cvt.f64.f32 	%fd33, %f2292;
	st.local.f64 	[%rd1033], %fd33;
	{ // callseq 32, 0
	.param .b64 param0;
	st.param.b64 	[param0], %rd1069;
	.param .b64 param1;
	st.param.b64 	[param1], %rd1032;
	.param .b32 retval0;
	call.uni (retval0), 
	vprintf, 
	(
	param0, 
	param1
	);
	ld.param.b32 	%r980, [retval0];
	} // callseq 32
	// begin inline asm
	mov.u64 	%rd167, %clock64;
	// end inline asm
	ld.global.f32 	%f2293, [%rd1035];
	add.f32 	%f2294, %f2291, %f2293;
	ld.global.f32 	%f2295, [%rd1037];
	add.f32 	%f2296, %f2294, %f2295;
	ld.global.f32 	%f2297, [%rd1039];
	add.f32 	%f2298, %f2296, %f2297;
	ld.global.f32 	%f2299, [%rd1041];
	add.f32 	%f2300, %f2298, %f2299;
	ld.global.f32 	%f2301, [%rd1043];
	add.f32 	%f2302, %f2300, %f2301;
	ld.global.f32 	%f2303, [%rd1045];
	add.f32 	%f2304, %f2302, %f2303;
	ld.global.f32 	%f2305, [%rd1047];
	add.f32 	%f2306, %f2304, %f2305;
	ld.global.f32 	%f2307, [%rd1049];
	add.f32 	%f2308, %f2306, %f2307;
	ld.global.f32 	%f2309, [%rd1051];
	add.f32 	%f2310, %f2308, %f2309;
	ld.global.f32 	%f2311, [%rd1053];
	add.f32 	%f2312, %f2310, %f2311;
	ld.global.f32 	%f2313, [%rd1055];
	add.f32 	%f2314, %f2312, %f2313;
	ld.global.f32 	%f2315, [%rd1057];
	add.f32 	%f2316, %f2314, %f2315;
	ld.global.f32 	%f2317, [%rd1059];
	add.f32 	%f2318, %f2316, %f2317;
	ld.global.f32 	%f2319, [%rd1061];
	add.f32 	%f2320, %f2318, %f2319;
	ld.global.f32 	%f2321, [%rd1063];
	add.f32 	%f2322, %f2320, %f2321;
	ld.global.f32 	%f2323, [%rd1065];
	add.f32 	%f2324, %f2322, %f2323;
	// begin inline asm
	mov.u64 	%rd168, %clock64;
	// end inline asm
	sub.s64 	%rd1102, %rd168, %rd167;
	cvt.rn.f32.s64 	%f2325, %rd1102;
	cvt.f64.f32 	%fd34, %f2325;
	st.local.f64 	[%rd1033], %fd34;
	{ // callseq 33, 0
	.param .b64 param0;
	st.param.b64 	[param0], %rd1069;
	.param .b64 param1;
	st.param.b64 	[param1], %rd1032;
	.param .b32 retval0;
	call.uni (retval0), 
	vprintf, 
	(
	param0, 
	param1
	);
	ld.param.b32 	%r982, [retval0];
	} // callseq 33
	// begin inline asm
	mov.u64 	%rd169, %clock64;
	// end inline asm
	ld.global.f32 	%f2326, [%rd1035];
	add.f32 	%f2327, %f2324, %f2326;
	ld.global.f32 	%f2328, [%rd1037];
	add.f32 	%f2329, %f2327, %f2328;
	ld.global.f32 	%f2330, [%rd1039];
	add.f32 	%f2331, %f2329, %f2330;
	ld.global.f32 	%f2332, [%rd1041];
	add.f32 	%f2333, %f2331, %f2332;
	ld.global.f32 	%f2334, [%rd1043];
	add.f32 	%f2335, %f2333, %f2334;
	ld.global.f32 	%f2336, [%rd1045];
	add.f32 	%f2337, %f2335, %f2336;
	ld.global.f32 	%f2338, [%rd1047];
	add.f32 	%f2339, %f2337, %f2338;
	ld.global.f32 	%f2340, [%rd1049];
	add.f32 	%f2341, %f2339, %f2340;
	ld.global.f32 	%f2342, [%rd1051];
	add.f32 	%f2343, %f2341, %f2342;
	ld.global.f32 	%f2344, [%rd1053];
	add.f32 	%f2345, %f2343, %f2344;
	ld.global.f32 	%f2346, [%rd1055];
	add.f32 	%f2347, %f2345, %f2346;
	ld.global.f32 	%f2348, [%rd1057];
	add.f32 	%f2349, %f2347, %f2348;
	ld.global.f32 	%f2350, [%rd1059];
	add.f32 	%f2351, %f2349, %f2350;
	ld.global.f32 	%f2352, [%rd1061];
	add.f32 	%f2353, %f2351, %f2352;
	ld.global.f32 	%f2354, [%rd1063];
	add.f32 	%f2355, %f2353, %f2354;
	ld.global.f32 	%f2356, [%rd1065];
	add.f32 	%f2357, %f2355, %f2356;
	// begin inline asm
	mov.u64 	%rd170, %clock64;
	// end inline asm
	sub.s64 	%rd1103, %rd170, %rd169;
	cvt.rn.f32.s64 	%f2358, %rd1103;
	cvt.f64.f32 	%fd35, %f2358;
	st.local.f64 	[%rd1033], %fd35;
	{ // callseq 34, 0
	.param .b64 param0;
	st.param.b64 	[param0], %rd1069;
	.param .b64 param1;
	st.param.b64 	[param1], %rd1032;
	.param .b32 retval0;
	call.uni (retval0), 
	vprintf, 
	(
	param0, 
	param1
	);
	ld.param.b32 	%r984, [retval0];
	} // callseq 34
	// begin inline asm
	mov.u64 	%rd171, %clock64;
	// end inline asm
	ld.global.f32 	%f2359, [%rd1035];
	add.f32 	%f2360, %f2357, %f2359;
	ld.global.f32 	%f2361, [%rd1037];
	add.f32 	%f2362, %f2360, %f2361;
	ld.global.f32 	%f2363, [%rd1039];
	add.f32 	%f2364, %f2362, %f2363;
	ld.global.f32 	%f2365, [%rd1041];
	add.f32 	%f2366, %f2364, %f2365;
	ld.global.f32 	%f2367, [%rd1043];
	add.f32 	%f2368, %f2366, %f2367;
	ld.global.f32 	%f2369, [%rd1045];
	add.f32 	%f2370, %f2368, %f2369;
	ld.global.f32 	%f2371, [%rd1047];
	add.f32 	%f2372, %f2370, %f2371;
	ld.global.f32 	%f2373, [%rd1049];
	add.f32 	%f2374, %f2372, %f2373;
	ld.global.f32 	%f2375, [%rd1051];
	add.f32 	%f2376, %f2374, %f2375;
	ld.global.f32 	%f2377, [%rd1053];
	add.f32 	%f2378, %f2376, %f2377;
	ld.global.f32 	%f2379, [%rd1055];
	add.f32 	%f2380, %f2378, %f2379;
	ld.global.f32 	%f2381, [%rd1057];
	add.f32 	%f2382, %f2380, %f2381;
	ld.global.f32 	%f2383, [%rd1059];
	add.f32 	%f2384, %f2382, %f2383;
	ld.global.f32 	%f2385, [%rd1061];
	add.f32 	%f2386, %f2384, %f2385;
	ld.global.f32 	%f2387, [%rd1063];
	add.f32 	%f2388, %f2386, %f2387;
	ld.global.f32 	%f2389, [%rd1065];
	add.f32 	%f2390, %f2388, %f2389;
	// begin inline asm
	mov.u64 	%rd172, %clock64;
	// end inline asm
	// begin inline asm
	mov.u64 	%rd173, %clock64;
	// end inline asm
	ld.global.f32 	%f2391, [%rd1035];
	add.f32 	%f2392, %f2390, %f2391;
	ld.global.f32 	%f2393, [%rd1037];
	add.f32 	%f2394, %f2392, %f2393;
	ld.global.f32 	%f2395, [%rd1039];
	add.f32 	%f2396, %f2394, %f2395;
	ld.global.f32 	%f2397, [%rd1041];
	add.f32 	%f2398, %f2396, %f2397;
	ld.global.f32 	%f2399, [%rd1043];
	add.f32 	%f2400, %f2398, %f2399;
	ld.global.f32 	%f2401, [%rd1045];
	add.f32 	%f2402, %f2400, %f2401;
	ld.global.f32 	%f2403, [%rd1047];
	add.f32 	%f2404, %f2402, %f2403;
	ld.global.f32 	%f2405, [%rd1049];
	add.f32 	%f2406, %f2404, %f2405;
	ld.global.f32 	%f2407, [%rd1051];
	add.f32 	%f2408, %f2406, %f2407;
	ld.global.f32 	%f2409, [%rd1053];
	add.f32 	%f2410, %f2408, %f2409;
	ld.global.f32 	%f2411, [%rd1055];
	add.f32 	%f2412, %f2410, %f2411;
	ld.global.f32 	%f2413, [%rd1057];
	add.f32 	%f2414, %f2412, %f2413;
	ld.global.f32 	%f2415, [%rd1059];
	add.f32 	%f2416, %f2414, %f2415;
	ld.global.f32 	%f2417, [%rd1061];
	add.f32 	%f2418, %f2416, %f2417;
	ld.global.f32 	%f2419, [%rd1063];
	add.f32 	%f2420, %f2418, %f2419;
	ld.global.f32 	%f2421, [%rd1065];
	add.f32 	%f2422, %f2420, %f2421;
	// begin inline asm
	mov.u64 	%rd174, %clock64;
	// end inline asm
	// begin inline asm
	mov.u64 	%rd175, %clock64;
	// end inline asm
	ld.global.f32 	%f2423, [%rd1035];
	add.f32 	%f2424, %f2422, %f2423;
	ld.global.f32 	%f2425, [%rd1037];
	add.f32 	%f2426, %f2424, %f2425;
	ld.global.f32 	%f2427, [%rd1039];
	add.f32 	%f2428, %f2426, %f2427;
	ld.global.f32 	%f2429, [%rd1041];
	add.f32 	%f2430, %f2428, %f2429;
	ld.global.f32 	%f2431, [%rd1043];
	add.f32 	%f2432, %f2430, %f2431;
	ld.global.f32 	%f2433, [%rd1045];
	add.f32 	%f2434, %f2432, %f2433;
	ld.global.f32 	%f2435, [%rd1047];
	add.f32 	%f2436, %f2434, %f2435;
	ld.global.f32 	%f2437, [%rd1049];
	add.f32 	%f2438, %f2436, %f2437;
	ld.global.f32 	%f2439, [%rd1051];
	add.f32 	%f2440, %f2438, %f2439;
	ld.global.f32 	%f2441, [%rd1053];
	add.f32 	%f2442, %f2440, %f2441;
	ld.global.f32 	%f2443, [%rd1055];
	add.f32 	%f2444, %f2442, %f2443;
	ld.global.f32 	%f2445, [%rd1057];
	add.f32 	%f2446, %f2444, %f2445;
	ld.global.f32 	%f2447, [%rd1059];
	add.f32 	%f2448, %f2446, %f2447;
	ld.global.f32 	%f2449, [%rd1061];
	add.f32 	%f2450, %f2448, %f2449;
	ld.global.f32 	%f2451, [%rd1063];
	add.f32 	%f2452, %f2450, %f2451;
	ld.global.f32 	%f2453, [%rd1065];
	add.f32 	%f2454, %f2452, %f2453;
	// begin inline asm
	mov.u64 	%rd176, %clock64;
	// end inline asm
	// begin inline asm
	mov.u64 	%rd177, %clock64;
	// end inline asm
	ld.global.f32 	%f2455, [%rd1035];
	add.f32 	%f2456, %f2454, %f2455;
	ld.global.f32 	%f2457, [%rd1037];
	add.f32 	%f2458, %f2456, %f2457;
	ld.global.f32 	%f2459, [%rd1039];
	add.f32 	%f2460, %f2458, %f2459;
	ld.global.f32 	%f2461, [%rd1041];
	add.f32 	%f2462, %f2460, %f2461;
	ld.global.f32 	%f2463, [%rd1043];
	add.f32 	%f2464, %f2462, %f2463;
	ld.global.f32 	%f2465, [%rd1045];
	add.f32 	%f2466, %f2464, %f2465;
	ld.global.f32 	%f2467, [%rd1047];
	add.f32 	%f2468, %f2466, %f2467;
	ld.global.f32 	%f2469, [%rd1049];
	add.f32 	%f2470, %f2468, %f2469;
	ld.global.f32 	%f2471, [%rd1051];
	add.f32 	%f2472, %f2470, %f2471;
	ld.global.f32 	%f2473, [%rd1053];
	add.f32 	%f2474, %f2472, %f2473;
	ld.global.f32 	%f2475, [%rd1055];
	add.f32 	%f2476, %f2474, %f2475;
	ld.global.f32 	%f2477, [%rd1057];
	add.f32 	%f2478, %f2476, %f2477;
	ld.global.f32 	%f2479, [%rd1059];
	add.f32 	%f2480, %f2478, %f2479;
	ld.global.f32 	%f2481, [%rd1061];
	add.f32 	%f2482, %f2480, %f2481;
	ld.global.f32 	%f2483, [%rd1063];
	add.f32 	%f2484, %f2482, %f2483;
	ld.global.f32 	%f2485, [%rd1065];
	add.f32 	%f2486, %f2484, %f2485;
	// begin inline asm
	mov.u64 	%rd178, %clock64;
	// end inline asm
	// begin inline asm
	mov.u64 	%rd179, %clock64;
	// end inline asm
	ld.global.f32 	%f2487, [%rd1035];
	add.f32 	%f2488, %f2486, %f2487;
	ld.global.f32 	%f2489, [%rd1037];
	add.f32 	%f2490, %f2488, %f2489;
	ld.global.f32 	%f2491, [%rd1039];
	add.f32 	%f2492, %f2490, %f2491;
	ld.global.f32 	%f2493, [%rd1041];
	add.f32 	%f2494, %f2492, %f2493;
	ld.global.f32 	%f2495, [%rd1043];
	add.f32 	%f2496, %f2494, %f2495;
	ld.global.f32 	%f2497, [%rd1045];
	add.f32 	%f2498, %f2496, %f2497;
	ld.global.f32 	%f2499, [%rd1047];
	add.f32 	%f2500, %f2498, %f2499;
	ld.global.f32 	%f2501, [%rd1049];
	add.f32 	%f2502, %f2500, %f2501;
	ld.global.f32 	%f2503, [%rd1051];
	add.f32 	%f2504, %f2502, %f2503;
	ld.global.f32 	%f2505, [%rd1053];
	add.f32 	%f2506, %f2504, %f2505;
	ld.global.f32 	%f2507, [%rd1055];
	add.f32 	%f2508, %f2506, %f2507;
	ld.global.f32 	%f2509, [%rd1057];
	add.f32 	%f2510, %f2508, %f2509;
	ld.global.f32 	%f2511, [%rd1059];
	add.f32 	%f2512, %f2510, %f2511;
	ld.global.f32 	%f2513, [%rd1061];
	add.f32 	%f2514, %f2512, %f2513;
	ld.global.f32 	%f2515, [%rd1063];
	add.f32 	%f2516, %f2514, %f2515;
	ld.global.f32 	%f2517, [%rd1065];
	add.f32 	%f2518, %f2516, %f2517;
	// begin inline asm
	mov.u64 	%rd180, %clock64;
	// end inline asm
	ld.global.f32 	%f2519, [%rd1066+230528];
	add.f32 	%f2520, %f2518, %f2519;
	// begin inline asm
	mov.u64 	%rd181, %clock64;
	// end inline asm
	ld.global.f32 	%f2521, [%rd1035];
	add.f32 	%f2522, %f2520, %f2521;
	ld.global.f32 	%f2523, [%rd1037];
	add.f32 	%f2524, %f2522, %f2523;
	ld.global.f32 	%f2525, [%rd1039];
	add.f32 	%f2526, %f2524, %f2525;
	ld.global.f32 	%f2527, [%rd1041];
	add.f32 	%f2528, %f2526, %f2527;
	ld.global.f32 	%f2529, [%rd1043];
	add.f32 	%f2530, %f2528, %f2529;
	ld.global.f32 	%f2531, [%rd1045];
	add.f32 	%f2532, %f2530, %f2531;
	ld.global.f32 	%f2533, [%rd1047];
	add.f32 	%f2534, %f2532, %f2533;
	ld.global.f32 	%f2535, [%rd1049];
	add.f32 	%f2536, %f2534, %f2535;
	ld.global.f32 	%f2537, [%rd1051];
	add.f32 	%f2538, %f2536, %f2537;
	ld.global.f32 	%f2539, [%rd1053];
	add.f32 	%f2540, %f2538, %f2539;
	ld.global.f32 	%f2541, [%rd1055];
	add.f32 	%f2542, %f2540, %f2541;
	ld.global.f32 	%f2543, [%rd1057];
	add.f32 	%f2544, %f2542, %f2543;
	ld.global.f32 	%f2545, [%rd1059];
	add.f32 	%f2546, %f2544, %f2545;
	ld.global.f32 	%f2547, [%rd1061];
	add.f32 	%f2548, %f2546, %f2547;
	ld.global.f32 	%f2549, [%rd1063];
	add.f32 	%f2550, %f2548, %f2549;
	ld.global.f32 	%f2551, [%rd1065];
	add.f32 	%f2552, %f2550, %f2551;
	// begin inline asm
	mov.u64 	%rd182, %clock64;
	// end inline asm
	sub.s64 	%rd1104, %rd182, %rd181;
	cvt.rn.f32.s64 	%f2553, %rd1104;
	cvt.f64.f32 	%fd36, %f2553;
	st.local.f64 	[%rd1033], %fd36;
	{ // callseq 35, 0
	.param .b64 param0;
	st.param.b64 	[param0], %rd1069;
	.param .b64 param1;
	st.param.b64 	[param1], %rd1032;
	.param .b32 retval0;
	call.uni (retval0), 
	vprintf, 
	(
	param0, 
	param1
	);
	ld.param.b32 	%r986, [retval0];
	} // callseq 35
	// begin inline asm
	mov.u64 	%rd183, %clock64;
	// end inline asm
	ld.global.f32 	%f2554, [%rd1035];
	add.f32 	%f2555, %f2552, %f2554;
	ld.global.f32 	%f2556, [%rd1037];
	add.f32 	%f2557, %f2555, %f2556;
	ld.global.f32 	%f2558, [%rd1039];
	add.f32 	%f2559, %f2557, %f2558;
	ld.global.f32 	%f2560, [%rd1041];
	add.f32 	%f2561, %f2559, %f2560;
	ld.global.f32 	%f2562, [%rd1043];
	add.f32 	%f2563, %f2561, %f2562;
	ld.global.f32 	%f2564, [%rd1045];
	add.f32 	%f2565, %f2563, %f2564;
	ld.global.f32 	%f2566, [%rd1047];
	add.f32 	%f2567, %f2565, %f2566;
	ld.global.f32 	%f2568, [%rd1049];
	add.f32 	%f2569, %f2567, %f2568;
	ld.global.f32 	%f2570, [%rd1051];
	add.f32 	%f2571, %f2569, %f2570;
	ld.global.f32 	%f2572, [%rd1053];
	add.f32 	%f2573, %f2571, %f2572;
	ld.global.f32 	%f2574, [%rd1055];
	add.f32 	%f2575, %f2573, %f2574;
	ld.global.f32 	%f2576, [%rd1057];
	add.f32 	%f2577, %f2575, %f2576;
	ld.global.f32 	%f2578, [%rd1059];
	add.f32 	%f2579, %f2577, %f2578;
	ld.global.f32 	%f2580, [%rd1061];
	add.f32 	%f2581, %f2579, %f2580;
	ld.global.f32 	%f2582, [%rd1063];
	add.f32 	%f2583, %f2581, %f2582;
	ld.global.f32 	%f2584, [%rd1065];
	add.f32 	%f2585, %f2583, %f2584;
	// begin inline asm
	mov.u64 	%rd184, %clock64;
	// end inline asm
	sub.s64 	%rd1105, %rd184, %rd183;
	cvt.rn.f32.s64 	%f2586, %rd1105;
	cvt.f64.f32 	%fd37, %f2586;
	st.local.f64 	[%rd1033], %fd37;
	{ // callseq 36, 0
	.param .b64 param0;
	st.param.b64 	[param0], %rd1069;
	.param .b64 param1;
	st.param.b64 	[param1], %rd1032;
	.param .b32 retval0;
	call.uni (retval0), 
	vprintf, 
	(
	param0, 
	param1
	);
	ld.param.b32 	%r988, [retval0];
	} // callseq 36
	// begin inline asm
	mov.u64 	%rd185, %clock64;
	// end inline asm
	ld.global.f32 	%f2587, [%rd1035];
	add.f32 	%f2588, %f2585, %f2587;
	ld.global.f32 	%f2589, [%rd1037];
	add.f32 	%f2590, %f2588, %f2589;
	ld.global.f32 	%f2591, [%rd1039];
	add.f32 	%f2592, %f2590, %f2591;
	ld.global.f32 	%f2593, [%rd1041];
	add.f32 	%f2594, %f2592, %f2593;
	ld.global.f32 	%f2595, [%rd1043];
	add.f32 	%f2596, %f2594, %f2595;
	ld.global.f32 	%f2597, [%rd1045];
	add.f32 	%f2598, %f2596, %f2597;
	ld.global.f32 	%f2599, [%rd1047];
	add.f32 	%f2600, %f2598, %f2599;
	ld.global.f32 	%f2601, [%rd1049];
	add.f32 	%f2602, %f2600, %f2601;
	ld.global.f32 	%f2603, [%rd1051];
	add.f32 	%f2604, %f2602, %f2603;
	ld.global.f32 	%f2605, [%rd1053];
	add.f32 	%f2606, %f2604, %f2605;
	ld.global.f32 	%f2607, [%rd1055];
	add.f32 	%f2608, %f2606, %f2607;
	ld.global.f32 	%f2609, [%rd1057];
	add.f32 	%f2610, %f2608, %f2609;
	ld.global.f32 	%f2611, [%rd1059];
	add.f32 	%f2612, %f2610, %f2611;
	ld.global.f32 	%f2613, [%rd1061];
	add.f32 	%f2614, %f2612, %f2613;
	ld.global.f32 	%f2615, [%rd1063];
	add.f32 	%f2616, %f2614, %f2615;
	ld.global.f32 	%f2617, [%rd1065];
	add.f32 	%f2618, %f2616, %f2617;
	// begin inline asm
	mov.u64 	%rd186, %clock64;
	// end inline asm
	sub.s64 	%rd1106, %rd186, %rd185;
	cvt.rn.f32.s64 	%f2619, %rd1106;
	cvt.f64.f32 	%fd38, %f2619;
	st.local.f64 	[%rd1033], %fd38;
	{ // callseq 37, 0
	.param .b64 param0;
	st.param.b64 	[param0], %rd1069;
	.param .b64 param1;
	st.param.b64 	[param1], %rd1032;
	.param .b32 retval0;
	call.uni (retval0), 
	vprintf, 
	(
	param0, 
	param1
	);
	ld.param.b32 	%r990, [retval0];
	} // callseq 37
	// begin inline asm
	mov.u64 	%rd187, %clock64;
	// end inline asm
	ld.global.f32 	%f2620, [%rd1035];
	add.f32 	%f2621, %f2618, %f2620;
	ld.global.f32 	%f2622, [%rd1037];
	add.f32 	%f2623, %f2621, %f2622;
	ld.global.f32 	%f2624, [%rd1039];
	add.f32 	%f2625, %f2623, %f2624;
	ld.global.f32 	%f2626, [%rd1041];
	add.f32 	%f2627, %f2625, %f2626;
	ld.global.f32 	%f2628, [%rd1043];
	add.f32 	%f2629, %f2627, %f2628;
	ld.global.f32 	%f2630, [%rd1045];
	add.f32 	%f2631, %f2629, %f2630;
	ld.global.f32 	%f2632, [%rd1047];
	add.f32 	%f2633, %f2631, %f2632;
	ld.global.f32 	%f2634, [%rd1049];
	add.f32 	%f2635, %f2633, %f2634;
	ld.global.f32 	%f2636, [%rd1051];
	add.f32 	%f2637, %f2635, %f2636;
	ld.global.f32 	%f2638, [%rd1053];
	add.f32 	%f2639, %f2637, %f2638;
	ld.global.f32 	%f2640, [%rd1055];
	add.f32 	%f2641, %f2639, %f2640;
	ld.global.f32 	%f2642, [%rd1057];
	add.f32 	%f2643, %f2641, %f2642;
	ld.global.f32 	%f2644, [%rd1059];
	add.f32 	%f2645, %f2643, %f2644;
	ld.global.f32 	%f2646, [%rd1061];
	add.f32 	%f2647, %f2645, %f2646;
	ld.global.f32 	%f2648, [%rd1063];
	add.f32 	%f2649, %f2647, %f2648;
	ld.global.f32 	%f2650, [%rd1065];
	add.f32 	%f2651, %f2649, %f2650;
	// begin inline asm
	mov.u64 	%rd188, %clock64;
	// end inline asm
	sub.s64 	%rd1107, %rd188, %rd187;
	cvt.rn.f32.s64 	%f2652, %rd1107;
	cvt.f64.f32 	%fd39, %f2652;
	st.local.f64 	[%rd1033], %fd39;
	{ // callseq 38, 0
	.param .b64 param0;
	st.param.b64 	[param0], %rd1069;
	.param .b64 param1;
	st.param.b64 	[param1], %rd1032;
	.param .b32 retval0;
	call.uni (retval0), 
	vprintf, 
	(
	param0, 
	param1
	);
	ld.param.b32 	%r992, [retval0];
	} // callseq 38
	// begin inline asm
	mov.u64 	%rd189, %clock64;
	// end inline asm
	ld.global.f32 	%f2653, [%rd1035];
	add.f32 	%f2654, %f2651, %f2653;
	ld.global.f32 	%f2655, [%rd1037];
	add.f32 	%f2656, %f2654, %f2655;
	ld.global.f32 	%f2657, [%rd1039];
	add.f32 	%f2658, %f2656, %f2657;
	ld.global.f32 	%f2659, [%rd1041];
	add.f32 	%f2660, %f2658, %f2659;
	ld.global.f32 	%f2661, [%rd1043];
	add.f32 	%f2662, %f2660, %f2661;
	ld.global.f32 	%f2663, [%rd1045];
	add.f32 	%f2664, %f2662, %f2663;
	ld.global.f32 	%f2665, [%rd1047];
	add.f32 	%f2666, %f2664, %f2665;
	ld.global.f32 	%f2667, [%rd1049];
	add.f32 	%f2668, %f2666, %f2667;
	ld.global.f32 	%f2669, [%rd1051];
	add.f32 	%f2670, %f2668, %f2669;
	ld.global.f32 	%f2671, [%rd1053];
	add.f32 	%f2672, %f2670, %f2671;
	ld.global.f32 	%f2673, [%rd1055];
	add.f32 	%f2674, %f2672, %f2673;
	ld.global.f32 	%f2675, [%rd1057];
	add.f32 	%f2676, %f2674, %f2675;
	ld.global.f32 	%f2677, [%rd1059];
	add.f32 	%f2678, %f2676, %f2677;
	ld.global.f32 	%f2679, [%rd1061];
	add.f32 	%f2680, %f2678, %f2679;
	ld.global.f32 	%f2681, [%rd1063];
	add.f32 	%f2682, %f2680, %f2681;
	ld.global.f32 	%f2683, [%rd1065];
	add.f32 	%f2684, %f2682, %f2683;
	// begin inline asm
	mov.u64 	%rd190, %clock64;
	// end inline asm
	sub.s64 	%rd1108, %rd190, %rd189;
	cvt.rn.f32.s64 	%f2685, %rd1108;
	cvt.f64.f32 	%fd40, %f2685;
	st.local.f64 	[%rd1033], %fd40;
	{ // callseq 39, 0
	.param .b64 param0;
	st.param.b64 	[param0], %rd1069;
	.param .b64 param1;
	st.param.b64 	[param1], %rd1032;
	.param .b32 retval0;
	call.uni (retval0), 
	vprintf, 
	(
	param0, 
	param1
	);
	ld.param.b32 	%r994, [retval0];
	} // callseq 39
	// begin inline asm
	mov.u64 	%rd191, %clock64;
	// end inline asm
	ld.global.f32 	%f2686, [%rd1035];
	add.f32 	%f2687, %f2684, %f2686;
	ld.global.f32 	%f2688, [%rd1037];
	add.f32 	%f2689, %f2687, %f2688;
	ld.global.f32 	%f2690, [%rd1039];
	add.f32 	%f2691, %f2689, %f2690;
	ld.global.f32 	%f2692, [%rd1041];
	add.f32 	%f2693, %f2691, %f2692;
	ld.global.f32 	%f2694, [%rd1043];
	add.f32 	%f2695, %f2693, %f2694;
	ld.global.f32 	%f2696, [%rd1045];
	add.f32 	%f2697, %f2695, %f2696;
	ld.global.f32 	%f2698, [%rd1047];
	add.f32 	%f2699, %f2697, %f2698;
	ld.global.f32 	%f2700, [%rd1049];
	add.f32 	%f2701, %f2699, %f2700;
	ld.global.f32 	%f2702, [%rd1051];
	add.f32 	%f2703, %f2701, %f2702;
	ld.global.f32 	%f2704, [%rd1053];
	add.f32 	%f2705, %f2703, %f2704;
	ld.global.f32 	%f2706, [%rd1055];
	add.f32 	%f2707, %f2705, %f2706;
	ld.global.f32 	%f2708, [%rd1057];
	add.f32 	%f2709, %f2707, %f2708;
	ld.global.f32 	%f2710, [%rd1059];
	add.f32 	%f2711, %f2709, %f2710;
	ld.global.f32 	%f2712, [%rd1061];
	add.f32 	%f2713, %f2711, %f2712;
	ld.global.f32 	%f2714, [%rd1063];
	add.f32 	%f2715, %f2713, %f2714;
	ld.global.f32 	%f2716, [%rd1065];
	add.f32 	%f2717, %f2715, %f2716;
	// begin inline asm
	mov.u64 	%rd192, %clock64;
	// end inline asm
	// begin inline asm
	mov.u64 	%rd193, %clock64;
	// end inline asm
	ld.global.f32 	%f2718, [%rd1035];
	add.f32 	%f2719, %f2717, %f2718;
	ld.global.f32 	%f2720, [%rd1037];
	add.f32 	%f2721, %f2719, %f2720;
	ld.global.f32 	%f2722, [%rd1039];
	add.f32 	%f2723, %f2721, %f2722;
	ld.global.f32 	%f2724, [%rd1041];
	add.f32 	%f2725, %f2723, %f2724;
	ld.global.f32 	%f2726, [%rd1043];
	add.f32 	%f2727, %f2725, %f2726;
	ld.global.f32 	%f2728, [%rd1045];
	add.f32 	%f2729, %f2727, %f2728;
	ld.global.f32 	%f2730, [%rd1047];
	add.f32 	%f2731, %f2729, %f2730;
	ld.global.f32 	%f2732, [%rd1049];
	add.f32 	%f2733, %f2731, %f2732;
	ld.global.f32 	%f2734, [%rd1051];
	add.f32 	%f2735, %f2733, %f2734;
	ld.global.f32 	%f2736, [%rd1053];
	add.f32 	%f2737, %f2735, %f2736;
	ld.global.f32 	%f2738, [%rd1055];
	add.f32 	%f2739, %f2737, %f2738;
	ld.global.f32 	%f2740, [%rd1057];
	add.f32 	%f2741, %f2739, %f2740;
	ld.global.f32 	%f2742, [%rd1059];
	add.f32 	%f2743, %f2741, %f2742;
	ld.global.f32 	%f2744, [%rd1061];
	add.f32 	%f2745, %f2743, %f2744;
	ld.global.f32 	%f2746, [%rd1063];
	add.f32 	%f2747, %f2745, %f2746;
	ld.global.f32 	%f2748, [%rd1065];
	add.f32 	%f2749, %f2747, %f2748;
	// begin inline asm
	mov.u64 	%rd194, %clock64;
	// end inline asm
	// begin inline asm
	mov.u64 	%rd195, %clock64;
	// end inline asm
	ld.global.f32 	%f2750, [%rd1035];
	add.f32 	%f2751, %f2749, %f2750;
	ld.global.f32 	%f2752, [%rd1037];
	add.f32 	%f2753, %f2751, %f2752;
	ld.global.f32 	%f2754, [%rd1039];
	add.f32 	%f2755, %f2753, %f2754;
	ld.global.f32 	%f2756, [%rd1041];
	add.f32 	%f2757, %f2755, %f2756;
	ld.global.f32 	%f2758, [%rd1043];
	add.f32 	%f2759, %f2757, %f2758;
	ld.global.f32 	%f2760, [%rd1045];
	add.f32 	%f2761, %f2759, %f2760;
	ld.global.f32 	%f2762, [%rd1047];
	add.f32 	%f2763, %f2761, %f2762;
	ld.global.f32 	%f2764, [%rd1049];
	add.f32 	%f2765, %f2763, %f2764;
	ld.global.f32 	%f2766, [%rd1051];
	add.f32 	%f2767, %f2765, %f2766;
	ld.global.f32 	%f2768, [%rd1053];
	add.f32 	%f2769, %f2767, %f2768;
	ld.global.f32 	%f2770, [%rd1055];
	add.f32 	%f2771, %f2769, %f2770;
	ld.global.f32 	%f2772, [%rd1057];
	add.f32 	%f2773, %f2771, %f2772;
	ld.global.f32 	%f2774, [%rd1059];
	add.f32 	%f2775, %f2773, %f2774;
	ld.global.f32 	%f2776, [%rd1061];
	add.f32 	%f2777, %f2775, %f2776;
	ld.global.f32 	%f2778, [%rd1063];
	add.f32 	%f2779, %f2777, %f2778;
	ld.global.f32 	%f2780, [%rd1065];
	add.f32 	%f2781, %f2779, %f2780;
	// begin inline asm
	mov.u64 	%rd196, %clock64;
	// end inline asm
	// begin inline asm
	mov.u64 	%rd197, %clock64;
	// end inline asm
	ld.global.f32 	%f2782, [%rd1035];
	add.f32 	%f2783, %f2781, %f2782;
	ld.global.f32 	%f2784, [%rd1037];
	add.f32 	%f2785, %f2783, %f2784;
	ld.global.f32 	%f2786, [%rd1039];
	add.f32 	%f2787, %f2785, %f2786;
	ld.global.f32 	%f2788, [%rd1041];
	add.f32 	%f2789, %f2787, %f2788;
	ld.global.f32 	%f2790, [%rd1043];
	add.f32 	%f2791, %f2789, %f2790;
	ld.global.f32 	%f2792, [%rd1045];
	add.f32 	%f2793, %f2791, %f2792;
	ld.global.f32 	%f2794, [%rd1047];
	add.f32 	%f2795, %f2793, %f2794;
	ld.global.f32 	%f2796, [%rd1049];
	add.f32 	%f2797, %f2795, %f2796;
	ld.global.f32 	%f2798, [%rd1051];
	add.f32 	%f2799, %f2797, %f2798;
	ld.global.f32 	%f2800, [%rd1053];
	add.f32 	%f2801, %f2799, %f2800;
	ld.global.f32 	%f2802, [%rd1055];
	add.f32 	%f2803, %f2801, %f2802;
	ld.global.f32 	%f2804, [%rd1057];
	add.f32 	%f2805, %f2803, %f2804;
	ld.global.f32 	%f2806, [%rd1059];
	add.f32 	%f2807, %f2805, %f2806;
	ld.global.f32 	%f2808, [%rd1061];
	add.f32 	%f2809, %f2807, %f2808;
	ld.global.f32 	%f2810, [%rd1063];
	add.f32 	%f2811, %f2809, %f2810;
	ld.global.f32 	%f2812, [%rd1065];
	add.f32 	%f2813, %f2811, %f2812;
	// begin inline asm
	mov.u64 	%rd198, %clock64;
	// end inline asm
	// begin inline asm
	mov.u64 	%rd199, %clock64;
	// end inline asm
	ld.global.f32 	%f2814, [%rd1035];
	add.f32 	%f2815, %f2813, %f2814;
	ld.global.f32 	%f2816, [%rd1037];
	add.f32 	%f2817, %f2815, %f2816;
	ld.global.f32 	%f2818, [%rd1039];
	add.f32 	%f2819, %f2817, %f2818;
	ld.global.f32 	%f2820, [%rd1041];
	add.f32 	%f2821, %f2819, %f2820;
	ld.global.f32 	%f2822, [%rd1043];
	add.f32 	%f2823, %f2821, %f2822;
	ld.global.f32 	%f2824, [%rd1045];
	add.f32 	%f2825, %f2823, %f2824;
	ld.global.f32 	%f2826, [%rd1047];
	add.f32 	%f2827, %f2825, %f2826;
	ld.global.f32 	%f2828, [%rd1049];
	add.f32 	%f2829, %f2827, %f2828;
	ld.global.f32 	%f2830, [%rd1051];
	add.f32 	%f2831, %f2829, %f2830;
	ld.global.f32 	%f2832, [%rd1053];
	add.f32 	%f2833, %f2831, %f2832;
	ld.global.f32 	%f2834, [%rd1055];
	add.f32 	%f2835, %f2833, %f2834;
	ld.global.f32 	%f2836, [%rd1057];
	add.f32 	%f2837, %f2835, %f2836;
	ld.global.f32 	%f2838, [%rd1059];
	add.f32 	%f2839, %f2837, %f2838;
	ld.global.f32 	%f2840, [%rd1061];
	add.f32 	%f2841, %f2839, %f2840;
	ld.global.f32 	%f2842, [%rd1063];
	add.f32 	%f2843, %f2841, %f2842;
	ld.global.f32 	%f2844, [%rd1065];
	add.f32 	%f2845, %f2843, %f2844;
	// begin inline asm
	mov.u64 	%rd200, %clock64;
	// end inline asm
	ld.global.f32 	%f2846, [%rd1066+230528];
	add.f32 	%f2847, %f2845, %f2846;
	// begin inline asm
	mov.u64 	%rd201, %clock64;
	// end inline asm
	ld.global.f32 	%f2848, [%rd1035];
	add.f32 	%f2849, %f2847, %f2848;
	ld.global.f32 	%f2850, [%rd1037];
	add.f32 	%f2851, %f2849, %f2850;
	ld.global.f32 	%f2852, [%rd1039];
	add.f32 	%f2853, %f2851, %f2852;
	ld.global.f32 	%f2854, [%rd1041];
	add.f32 	%f2855, %f2853, %f2854;
	ld.global.f32 	%f2856, [%rd1043];
	add.f32 	%f2857, %f2855, %f2856;
	ld.global.f32 	%f2858, [%rd1045];
	add.f32 	%f2859, %f2857, %f2858;
	ld.global.f32 	%f2860, [%rd1047];
	add.f32 	%f2861, %f2859, %f2860;
	ld.global.f32 	%f2862, [%rd1049];
	add.f32 	%f2863, %f2861, %f2862;
	ld.global.f32 	%f2864, [%rd1051];
	add.f32 	%f2865, %f2863, %f2864;
	ld.global.f32 	%f2866, [%rd1053];
	add.f32 	%f2867, %f2865, %f2866;
	ld.global.f32 	%f2868, [%rd1055];
	add.f32 	%f2869, %f2867, %f2868;
	ld.global.f32 	%f2870, [%rd1057];
	add.f32 	%f2871, %f2869, %f2870;
	ld.global.f32 	%f2872, [%rd1059];
	add.f32 	%f2873, %f2871, %f2872;
	ld.global.f32 	%f2874, [%rd1061];
	add.f32 	%f2875, %f2873, %f2874;
	ld.global.f32 	%f2876, [%rd1063];
	add.f32 	%f2877, %f2875, %f2876;
	ld.global.f32 	%f2878, [%rd1065];
	add.f32 	%f2879, %f2877, %f2878;
	// begin inline asm
	mov.u64 	%rd202, %clock64;
	// end inline asm
	sub.s64 	%rd1109, %rd202, %rd201;
	cvt.rn.f32.s64 	%f2880, %rd1109;
	cvt.f64.f32 	%fd41, %f2880;
	st.local.f64 	[%rd1033], %fd41;
	{ // callseq 40, 0
	.param .b64 param0;
	st.param.b64 	[param0], %rd1069;
	.param .b64 param1;
	st.param.b64 	[param1], %rd1032;
	.param .b32 retval0;
	call.uni (retval0), 
	vprintf, 
	(
	param0, 
	param1
	);
	ld.param.b32 	%r996, [retval0];
	} // callseq 40
	// begin inline asm
	mov.u64 	%rd203, %clock64;
	// end inline asm
	ld.global.f32 	%f2881, [%rd1035];
	add.f32 	%f2882, %f2879, %f2881;
	ld.global.f32 	%f2883, [%rd1037];
	add.f32 	%f2884, %f2882, %f2883;
	ld.global.f32 	%f2885, [%rd1039];
	add.f32 	%f2886, %f2884, %f2885;
	ld.global.f32 	%f2887, [%rd1041];
	add.f32 	%f2888, %f2886, %f2887;
	ld.global.f32 	%f2889, [%rd1043];
	add.f32 	%f2890, %f2888, %f2889;
	ld.global.f32 	%f2891, [%rd1045];
	add.f32 	%f2892, %f2890, %f2891;
	ld.global.f32 	%f2893, [%rd1047];
	add.f32 	%f2894, %f2892, %f2893;
	ld.global.f32 	%f2895, [%rd1049];
	add.f32 	%f2896, %f2894, %f2895;
	ld.global.f32 	%f2897, [%rd1051];
	add.f32 	%f2898, %f2896, %f2897;
	ld.global.f32 	%f2899, [%rd1053];
	add.f32 	%f2900, %f2898, %f2899;
	ld.global.f32 	%f2901, [%rd1055];
	add.f32 	%f2902, %f2900, %f2901;
	ld.global.f32 	%f2903, [%rd1057];
	add.f32 	%f2904, %f2902, %f2903;
	ld.global.f32 	%f2905, [%rd1059];
	add.f32 	%f2906, %f2904, %f2905;
	ld.global.f32 	%f2907, [%rd1061];
	add.f32 	%f2908, %f2906, %f2907;
	ld.global.f32 	%f2909, [%rd1063];
	add.f32 	%f2910, %f2908, %f2909;
	ld.global.f32 	%f2911, [%rd1065];
	add.f32 	%f2912, %f2910, %f2911;
	// begin inline asm
	mov.u64 	%rd204, %clock64;
	// end inline asm
	sub.s64 	%rd1110, %rd204, %rd203;
	cvt.rn.f32.s64 	%f2913, %rd1110;
	cvt.f64.f32 	%fd42, %f2913;
	st.local.f64 	[%rd1033], %fd42;
	{ // callseq 41, 0
	.param .b64 param0;
	st.param.b64 	[param0], %rd1069;
	.param .b64 param1;
	st.param.b64 	[param1], %rd1032;
	.param .b32 retval0;
	call.uni (retval0), 
	vprintf, 
	(
	param0, 
	param1
	);
	ld.param.b32 	%r998, [retval0];
	} // callseq 41
	// begin inline asm
	mov.u64 	%rd205, %clock64;
	// end inline asm
	ld.global.f32 	%f2914, [%rd1035];
	add.f32 	%f2915, %f2912, %f2914;
	ld.global.f32 	%f2916, [%rd1037];
	add.f32 	%f2917, %f2915, %f2916;
	ld.global.f32 	%f2918, [%rd1039];
	add.f32 	%f2919, %f2917, %f2918;
	ld.global.f32 	%f2920, [%rd1041];
	add.f32 	%f2921, %f2919, %f2920;
	ld.global.f32 	%f2922, [%rd1043];
	add.f32 	%f2923, %f2921, %f2922;
	ld.global.f32 	%f2924, [%rd1045];
	add.f32 	%f2925, %f2923, %f2924;
	ld.global.f32 	%f2926, [%rd1047];
	add.f32 	%f2927, %f2925, %f2926;
	ld.global.f32 	%f2928, [%rd1049];
	add.f32 	%f2929, %f2927, %f2928;
	ld.global.f32 	%f2930, [%rd1051];
	add.f32 	%f2931, %f2929, %f2930;
	ld.global.f32 	%f2932, [%rd1053];
	add.f32 	%f2933, %f2931, %f2932;
	ld.global.f32 	%f2934, [%rd1055];
	add.f32 	%f2935, %f2933, %f2934;
	ld.global.f32 	%f2936, [%rd1057];
	add.f32 	%f2937, %f2935, %f2936;
	ld.global.f32 	%f2938, [%rd1059];
	add.f32 	%f2939, %f2937, %f2938;
	ld.global.f32 	%f2940, [%rd1061];
	add.f32 	%f2941, %f2939, %f2940;
	ld.global.f32 	%f2942, [%rd1063];
	add.f32 	%f2943, %f2941, %f2942;
	ld.global.f32 	%f2944, [%rd1065];
	add.f32 	%f2945, %f2943, %f2944;
	// begin inline asm
	mov.u64 	%rd206, %clock64;
	// end inline asm
	sub.s64 	%rd1111, %rd206, %rd205;
	cvt.rn.f32.s64 	%f2946, %rd1111;
	cvt.f64.f32 	%fd43, %f2946;
	st.local.f64 	[%rd1033], %fd43;
	{ // callseq 42, 0
	.param .b64 param0;
	st.param.b64 	[param0], %rd1069;
	.param .b64 param1;
	st.param.b64 	[param1], %rd1032;
	.param .b32 retval0;
	call.uni (retval0), 
	vprintf, 
	(
	param0, 
	param1
	);
	ld.param.b32 	%r1000, [retval0];
	} // callseq 42
	// begin inline asm
	mov.u64 	%rd207, %clock64;
	// end inline asm
	ld.global.f32 	%f2947, [%rd1035];
	add.f32 	%f2948, %f2945, %f2947;
	ld.global.f32 	%f2949, [%rd1037];
	add.f32 	%f2950, %f2948, %f2949;
	ld.global.f32 	%f2951, [%rd1039];
	add.f32 	%f2952, %f2950, %f2951;
	ld.global.f32 	%f2953, [%rd1041];
	add.f32 	%f2954, %f2952, %f2953;
	ld.global.f32 	%f2955, [%rd1043];
	add.f32 	%f2956, %f2954, %f2955;
	ld.global.f32 	%f2957, [%rd1045];
	add.f32 	%f2958, %f2956, %f2957;
	ld.global.f32 	%f2959, [%rd1047];
	add.f32 	%f2960, %f2958, %f2959;
	ld.global.f32 	%f2961, [%rd1049];
	add.f32 	%f2962, %f2960, %f2961;
	ld.global.f32 	%f2963, [%rd1051];
	add.f32 	%f2964, %f2962, %f2963;
	ld.global.f32 	%f2965, [%rd1053];
	add.f32 	%f2966, %f2964, %f2965;
	ld.global.f32 	%f2967, [%rd1055];
	add.f32 	%f2968, %f2966, %f2967;
	ld.global.f32 	%f2969, [%rd1057];
	add.f32 	%f2970, %f2968, %f2969;
	ld.global.f32 	%f2971, [%rd1059];
	add.f32 	%f2972, %f2970, %f2971;
	ld.global.f32 	%f2973, [%rd1061];
	add.f32 	%f2974, %f2972, %f2973;
	ld.global.f32 	%f2975, [%rd1063];
	add.f32 	%f2976, %f2974, %f2975;
	ld.global.f32 	%f2977, [%rd1065];
	add.f32 	%f2978, %f2976, %f2977;
	// begin inline asm
	mov.u64 	%rd208, %clock64;
	// end inline asm
	sub.s64 	%rd1112, %rd208, %rd207;
	cvt.rn.f32.s64 	%f2979, %rd1112;
	cvt.f64.f32 	%fd44, %f2979;
	st.local.f64 	[%rd1033], %fd44;
	{ // callseq 43, 0
	.param .b64 param0;
	st.param.b64 	[param0], %rd1069;
	.param .b64 param1;
	st.param.b64 	[param1], %rd1032;
	.param .b32 retval0;
	call.uni (retval0), 
	vprintf, 
	(
	param0, 
	param1
	);
	ld.param.b32 	%r1002, [retval0];
	} // callseq 43
	// begin inline asm
	mov.u64 	%rd209, %clock64;
	// end inline asm
	ld.global.f32 	%f2980, [%rd1035];
	add.f32 	%f2981, %f2978, %f2980;
	ld.global.f32 	%f2982, [%rd1037];
	add.f32 	%f2983, %f2981, %f2982;
	ld.global.f32 	%f2984, [%rd1039];
	add.f32 	%f2985, %f2983, %f2984;
	ld.global.f32 	%f2986, [%rd1041];
	add.f32 	%f2987, %f2985, %f2986;
	ld.global.f32 	%f2988, [%rd1043];
	add.f32 	%f2989, %f2987, %f2988;
	ld.global.f32 	%f2990, [%rd1045];
	add.f32 	%f2991, %f2989, %f2990;
	ld.global.f32 	%f2992, [%rd1047];
	add.f32 	%f2993, %f2991, %f2992;
	ld.global.f32 	%f2994, [%rd1049];
	add.f32 	%f2995, %f2993, %f2994;
	ld.global.f32 	%f2996, [%rd1051];
	add.f32 	%f2997, %f2995, %f2996;
	ld.global.f32 	%f2998, [%rd1053];
	add.f32 	%f2999, %f2997, %f2998;
	ld.global.f32 	%f3000, [%rd1055];
	add.f32 	%f3001, %f2999, %f3000;
	ld.global.f32 	%f3002, [%rd1057];
	add.f32 	%f3003, %f3001, %f3002;
	ld.global.f32 	%f3004, [%rd1059];
	add.f32 	%f3005, %f3003, %f3004;
	ld.global.f32 	%f3006, [%rd1061];
	add.f32 	%f3007, %f3005, %f3006;
	ld.global.f32 	%f3008, [%rd1063];
	add.f32 	%f3009, %f3007, %f3008;
	ld.global.f32 	%f3010, [%rd1065];
	add.f32 	%f3011, %f3009, %f3010;
	// begin inline asm
	mov.u64 	%rd210, %clock64;
	// end inline asm
	sub.s64 	%rd1113, %rd210, %rd209;
	cvt.rn.f32.s64 	%f3012, %rd1113;
	cvt.f64.f32 	%fd45, %f3012;
	st.local.f64 	[%rd1033], %fd45;
	{ // callseq 44, 0
	.param .b64 param0;
	st.param.b64 	[param0], %rd1069;
	.param .b64 param1;
	st.param.b64 	[param1], %rd1032;
	.param .b32 retval0;
	call.uni (retval0), 
	vprintf, 
	(
	param0, 
	param1
	);
	ld.param.b32 	%r1004, [retval0];
	} // callseq 44
	// begin inline asm
	mov.u64 	%rd211, %clock64;
	// end inline asm
	ld.global.f32 	%f3013, [%rd1035];
	add.f32 	%f3014, %f3011, %f3013;
	ld.global.f32 	%f3015, [%rd1037];
	add.f32 	%f3016, %f3014, %f3015;
	ld.global.f32 	%f3017, [%rd1039];
	add.f32 	%f3018, %f3016, %f3017;
	ld.global.f32 	%f3019, [%rd1041];
	add.f32 	%f3020, %f3018, %f3019;
	ld.global.f32 	%f3021, [%rd1043];
	add.f32 	%f3022, %f3020, %f3021;
	ld.global.f32 	%f3023, [%rd1045];
	add.f32 	%f3024, %f3022, %f3023;
	ld.global.f32 	%f3025, [%rd1047];
	add.f32 	%f3026, %f3024, %f3025;
	ld.global.f32 	%f3027, [%rd1049];
	add.f32 	%f3028, %f3026, %f3027;
	ld.global.f32 	%f3029, [%rd1051];
	add.f32 	%f3030, %f3028, %f3029;
	ld.global.f32 	%f3031, [%rd1053];
	add.f32 	%f3032, %f3030, %f3031;
	ld.global.f32 	%f3033, [%rd1055];
	add.f32 	%f3034, %f3032, %f3033;
	ld.global.f32 	%f3035, [%rd1057];
	add.f32 	%f3036, %f3034, %f3035;
	ld.global.f32 	%f3037, [%rd1059];
	add.f32 	%f3038, %f3036, %f3037;
	ld.global.f32 	%f3039, [%rd1061];
	add.f32 	%f3040, %f3038, %f3039;
	ld.global.f32 	%f3041, [%rd1063];
	add.f32 	%f3042, %f3040, %f3041;
	ld.global.f32 	%f3043, [%rd1065];
	add.f32 	%f3044, %f3042, %f3043;
	// begin inline asm
	mov.u64 	%rd212, %clock64;
	// end inline asm
	// begin inline asm
	mov.u64 	%rd213, %clock64;
	// end inline asm
	ld.global.f32 	%f3045, [%rd1035];
	add.f32 	%f3046, %f3044, %f3045;
	ld.global.f32 	%f3047, [%rd1037];
	add.f32 	%f3048, %f3046, %f3047;
	ld.global.f32 	%f3049, [%rd1039];
	add.f32 	%f3050, %f3048, %f3049;
	ld.global.f32 	%f3051, [%rd1041];
	add.f32 	%f3052, %f3050, %f3051;
	ld.global.f32 	%f3053, [%rd1043];
	add.f32 	%f3054, %f3052, %f3053;
	ld.global.f32 	%f3055, [%rd1045];
	add.f32 	%f3056, %f3054, %f3055;
	ld.global.f32 	%f3057, [%rd1047];
	add.f32 	%f3058, %f3056, %f3057;
	ld.global.f32 	%f3059, [%rd1049];
	add.f32 	%f3060, %f3058, %f3059;
	ld.global.f32 	%f3061, [%rd1051];
	add.f32 	%f3062, %f3060, %f3061;
	ld.global.f32 	%f3063, [%rd1053];
	add.f32 	%f3064, %f3062, %f3063;
	ld.global.f32 	%f3065, [%rd1055];
	add.f32 	%f3066, %f3064, %f3065;
	ld.global.f32 	%f3067, [%rd1057];
	add.f32 	%f3068, %f3066, %f3067;
	ld.global.f32 	%f3069, [%rd1059];
	add.f32 	%f3070, %f3068, %f3069;
	ld.global.f32 	%f3071, [%rd1061];
	add.f32 	%f3072, %f3070, %f3071;
	ld.global.f32 	%f3073, [%rd1063];
	add.f32 	%f3074, %f3072, %f3073;
	ld.global.f32 	%f3075, [%rd1065];
	add.f32 	%f3076, %f3074, %f3075;
	// begin inline asm
	mov.u64 	%rd214, %clock64;
	// end inline asm
	// begin inline asm
	mov.u64 	%rd215, %clock64;
	// end inline asm
	ld.global.f32 	%f3077, [%rd1035];
	add.f32 	%f3078, %f3076, %f3077;
	ld.global.f32 	%f3079, [%rd1037];
	add.f32 	%f3080, %f3078, %f3079;
	ld.global.f32 	%f3081, [%rd1039];
	add.f32 	%f3082, %f3080, %f3081;
	ld.global.f32 	%f3083, [%rd1041];
	add.f32 	%f3084, %f3082, %f3083;
	ld.global.f32 	%f3085, [%rd1043];
	add.f32 	%f3086, %f3084, %f3085;
	ld.global.f32 	%f3087, [%rd1045];
	add.f32 	%f3088, %f3086, %f3087;
	ld.global.f32 	%f3089, [%rd1047];
	add.f32 	%f3090, %f3088, %f3089;
	ld.global.f32 	%f3091, [%rd1049];
	add.f32 	%f3092, %f3090, %f3091;
	ld.global.f32 	%f3093, [%rd1051];
	add.f32 	%f3094, %f3092, %f3093;
	ld.global.f32 	%f3095, [%rd1053];
	add.f32 	%f3096, %f3094, %f3095;
	ld.global.f32 	%f3097, [%rd1055];
	add.f32 	%f3098, %f3096, %f3097;
	ld.global.f32 	%f3099, [%rd1057];
	add.f32 	%f3100, %f3098, %f3099;
	ld.global.f32 	%f3101, [%rd1059];
	add.f32 	%f3102, %f3100, %f3101;
	ld.global.f32 	%f3103, [%rd1061];
	add.f32 	%f3104, %f3102, %f3103;
	ld.global.f32 	%f3105, [%rd1063];
	add.f32 	%f3106, %f3104, %f3105;
	ld.global.f32 	%f3107, [%rd1065];
	add.f32 	%f3108, %f3106, %f3107;
	// begin inline asm
	mov.u64 	%rd216, %clock64;
	// end inline asm
	// begin inline asm
	mov.u64 	%rd217, %clock64;
	// end inline asm
	ld.global.f32 	%f3109, [%rd1035];
	add.f32 	%f3110, %f3108, %f3109;
	ld.global.f32 	%f3111, [%rd1037];
	add.f32 	%f3112, %f3110, %f3111;
	ld.global.f32 	%f3113, [%rd1039];
	add.f32 	%f3114, %f3112, %f3113;
	ld.global.f32 	%f3115, [%rd1041];
	add.f32 	%f3116, %f3114, %f3115;
	ld.global.f32 	%f3117, [%rd1043];
	add.f32 	%f3118, %f3116, %f3117;
	ld.global.f32 	%f3119, [%rd1045];
	add.f32 	%f3120, %f3118, %f3119;
	ld.global.f32 	%f3121, [%rd1047];
	add.f32 	%f3122, %f3120, %f3121;
	ld.global.f32 	%f3123, [%rd1049];
	add.f32 	%f3124, %f3122, %f3123;
	ld.global.f32 	%f3125, [%rd1051];
	add.f32 	%f3126, %f3124, %f3125;
	ld.global.f32 	%f3127, [%rd1053];
	add.f32 	%f3128, %f3126, %f3127;
	ld.global.f32 	%f3129, [%rd1055];
	add.f32 	%f3130, %f3128, %f3129;
	ld.global.f32 	%f3131, [%rd1057];
	add.f32 	%f3132, %f3130, %f3131;
	ld.global.f32 	%f3133, [%rd1059];
	add.f32 	%f3134, %f3132, %f3133;
	ld.global.f32 	%f3135, [%rd1061];
	add.f32 	%f3136, %f3134, %f3135;
	ld.global.f32 	%f3137, [%rd1063];
	add.f32 	%f3138, %f3136, %f3137;
	ld.global.f32 	%f3139, [%rd1065];
	add.f32 	%f3140, %f3138, %f3139;
	// begin inline asm
	mov.u64 	%rd218, %clock64;
	// end inline asm
	// begin inline asm
	mov.u64 	%rd219, %clock64;
	// end inline asm
	ld.global.f32 	%f3141, [%rd1035];
	add.f32 	%f3142, %f3140, %f3141;
	ld.global.f32 	%f3143, [%rd1037];
	add.f32 	%f3144, %f3142, %f3143;
	ld.global.f32 	%f3145, [%rd1039];
	add.f32 	%f3146, %f3144, %f3145;
	ld.global.f32 	%f3147, [%rd1041];
	add.f32 	%f3148, %f3146, %f3147;
	ld.global.f32 	%f3149, [%rd1043];
	add.f32 	%f3150, %f3148, %f3149;
	ld.global.f32 	%f3151, [%rd1045];
	add.f32 	%f3152, %f3150, %f3151;
	ld.global.f32 	%f3153, [%rd1047];
	add.f32 	%f3154, %f3152, %f3153;
	ld.global.f32 	%f3155, [%rd1049];
	add.f32 	%f3156, %f3154, %f3155;
	ld.global.f32 	%f3157, [%rd1051];
	add.f32 	%f3158, %f3156, %f3157;
	ld.global.f32 	%f3159, [%rd1053];
	add.f32 	%f3160, %f3158, %f3159;
	ld.global.f32 	%f3161, [%rd1055];
	add.f32 	%f3162, %f3160, %f3161;
	ld.global.f32 	%f3163, [%rd1057];
	add.f32 	%f3164, %f3162, %f3163;
	ld.global.f32 	%f3165, [%rd1059];
	add.f32 	%f3166, %f3164, %f3165;
	ld.global.f32 	%f3167, [%rd1061];
	add.f32 	%f3168, %f3166, %f3167;
	ld.global.f32 	%f3169, [%rd1063];
	add.f32 	%f3170, %f3168, %f3169;
	ld.global.f32 	%f3171, [%rd1065];
	add.f32 	%f3172, %f3170, %f3171;
	// begin inline asm
	mov.u64 	%rd220, %clock64;
	// end inline asm
	ld.global.f32 	%f3173, [%rd1066+230528];
	add.f32 	%f3174, %f3172, %f3173;
	// begin inline asm
	mov.u64 	%rd221, %clock64;
	// end inline asm
	ld.global.f32 	%f3175, [%rd1035];
	add.f32 	%f3176, %f3174, %f3175;
	ld.global.f32 	%f3177, [%rd1037];
	add.f32 	%f3178, %f3176, %f3177;
	ld.global.f32 	%f3179, [%rd1039];
	add.f32 	%f3180, %f3178, %f3179;
	ld.global.f32 	%f3181, [%rd1041];
	add.f32 	%f3182, %f3180, %f3181;
	ld.global.f32 	%f3183, [%rd1043];
	add.f32 	%f3184, %f3182, %f3183;
	ld.global.f32 	%f3185, [%rd1045];
	add.f32 	%f3186, %f3184, %f3185;
	ld.global.f32 	%f3187, [%rd1047];
	add.f32 	%f3188, %f3186, %f3187;
	ld.global.f32 	%f3189, [%rd1049];
	add.f32 	%f3190, %f3188, %f3189;
	ld.global.f32 	%f3191, [%rd1051];
	add.f32 	%f3192, %f3190, %f3191;
	ld.global.f32 	%f3193, [%rd1053];
	add.f32 	%f3194, %f3192, %f3193;
	ld.global.f32 	%f3195, [%rd1055];
	add.f32 	%f3196, %f3194, %f3195;
	ld.global.f32 	%f3197, [%rd1057];
	add.f32 	%f3198, %f3196, %f3197;
	ld.global.f32 	%f3199, [%rd1059];
	add.f32 	%f3200, %f3198, %f3199;
	ld.global.f32 	%f3201, [%rd1061];
	add.f32 	%f3202, %f3200, %f3201;
	ld.global.f32 	%f3203, [%rd1063];
	add.f32 	%f3204, %f3202, %f3203;
	ld.global.f32 	%f3205, [%rd1065];
	add.f32 	%f3206, %f3204, %f3205;
	// begin inline asm
	mov.u64 	%rd222, %clock64;
	// end inline asm
	sub.s64 	%rd1114, %rd222, %rd221;
	cvt.rn.f32.s64 	%f3207, %rd1114;
	cvt.f64.f32 	%fd46, %f3207;
	st.local.f64 	[%rd1033], %fd46;
	{ // callseq 45, 0
	.param .b64 param0;
	st.param.b64 	[param0], %rd1069;
	.param .b64 param1;
	st.param.b64 	[param1], %rd1032;
	.param .b32 retval0;
	call.uni (retval0), 
	vprintf, 
	(
	param0, 
	param1
	);
	ld.param.b32 	%r1006, [retval0];
	} // callseq 45
	// begin inline asm
	mov.u64 	%rd223, %clock64;
	// end inline asm
	ld.global.f32 	%f3208, [%rd1035];
	add.f32 	%f3209, %f3206, %f3208;
	ld.global.f32 	%f3210, [%rd1037];
	add.f32 	%f3211, %f3209, %f3210;
	ld.global.f32 	%f3212, [%rd1039];
	add.f32 	%f3213, %f3211, %f3212;
	ld.global.f32 	%f3214, [%rd1041];
	add.f32 	%f3215, %f3213, %f3214;
	ld.global.f32 	%f3216, [%rd1043];
	add.f32 	%f3217, %f3215, %f3216;
	ld.global.f32 	%f3218, [%rd1045];
	add.f32 	%f3219, %f3217, %f3218;
	ld.global.f32 	%f3220, [%rd1047];
	add.f32 	%f3221, %f3219, %f3220;
	ld.global.f32 	%f3222, [%rd1049];
	add.f32 	%f3223, %f3221, %f3222;
	ld.global.f32 	%f3224, [%rd1051];
	add.f32 	%f3225, %f3223, %f3224;
	ld.global.f32 	%f3226, [%rd1053];
	add.f32 	%f3227, %f3225, %f3226;
	ld.global.f32 	%f3228, [%rd1055];
	add.f32 	%f3229, %f3227, %f3228;
	ld.global.f32 	%f3230, [%rd1057];
	add.f32 	%f3231, %f3229, %f3230;
	ld.global.f32 	%f3232, [%rd1059];
	add.f32 	%f3233, %f3231, %f3232;
	ld.global.f32 	%f3234, [%rd1061];
	add.f32 	%f3235, %f3233, %f3234;
	ld.global.f32 	%f3236, [%rd1063];
	add.f32 	%f3237, %f3235, %f3236;
	ld.global.f32 	%f3238, [%rd1065];
	add.f32 	%f3239, %f3237, %f3238;
	// begin inline asm
	mov.u64 	%rd224, %clock64;
	// end inline asm
	sub.s64 	%rd1115, %rd224, %rd223;
	cvt.rn.f32.s64 	%f3240, %rd1115;
	cvt.f64.f32 	%fd47, %f3240;
	st.local.f64 	[%rd1033], %fd47;
	{ // callseq 46, 0
	.param .b64 param0;
	st.param.b64 	[param0], %rd1069;
	.param .b64 param1;
	st.param.b64 	[param1], %rd1032;
	.param .b32 retval0;
	call.uni (retval0), 
	vprintf, 
	(
	param0, 
	param1
	);
	ld.param.b32 	%r1008, [retval0];
	} // callseq 46
	// begin inline asm
	mov.u64 	%rd225, %clock64;
	// end inline asm
	ld.global.f32 	%f3241, [%rd1035];
	add.f32 	%f3242, %f3239, %f3241;
	ld.global.f32 	%f3243, [%rd1037];
	add.f32 	%f3244, %f3242, %f3243;
	ld.global.f32 	%f3245, [%rd1039];
	add.f32 	%f3246, %f3244, %f3245;
	ld.global.f32 	%f3247, [%rd1041];
	add.f32 	%f3248, %f3246, %f3247;
	ld.global.f32 	%f3249, [%rd1043];
	add.f32 	%f3250, %f3248, %f3249;
	ld.global.f32 	%f3251, [%rd1045];
	add.f32 	%f3252, %f3250, %f3251;
	ld.global.f32 	%f3253, [%rd1047];
	add.f32 	%f3254, %f3252, %f3253;
	ld.global.f32 	%f3255, [%rd1049];
	add.f32 	%f3256, %f3254, %f3255;
	ld.global.f32 	%f3257, [%rd1051];
	add.f32 	%f3258, %f3256, %f3257;
	ld.global.f32 	%f3259, [%rd1053];
	add.f32 	%f3260, %f3258, %f3259;
	ld.global.f32 	%f3261, [%rd1055];
	add.f32 	%f3262, %f3260, %f3261;
	ld.global.f32 	%f3263, [%rd1057];
	add.f32 	%f3264, %f3262, %f3263;
	ld.global.f32 	%f3265, [%rd1059];
	add.f32 	%f3266, %f3264, %f3265;
	ld.global.f32 	%f3267, [%rd1061];
	add.f32 	%f3268, %f3266, %f3267;
	ld.global.f32 	%f3269, [%rd1063];
	add.f32 	%f3270, %f3268, %f3269;
	ld.global.f32 	%f3271, [%rd1065];
	add.f32 	%f3272, %f3270, %f3271;
	// begin inline asm
	mov.u64 	%rd226, %clock64;
	// end inline asm
	sub.s64 	%rd1116, %rd226, %rd225;
	cvt.rn.f32.s64 	%f3273, %rd1116;
	cvt.f64.f32 	%fd48, %f3273;
	st.local.f64 	[%rd1033], %fd48;
	{ // callseq 47, 0
	.param .b64 param0;
	st.param.b64 	[param0], %rd1069;
	.param .b64 param1;
	st.param.b64 	[param1], %rd1032;
	.param .b32 retval0;
	call.uni (retval0), 
	vprintf, 
	(
	param0, 
	param1
	);
	ld.param.b32 	%r1010, [retval0];
	} // callseq 47
	// begin inline asm
	mov.u64 	%rd227, %clock64;
	// end inline asm
	ld.global.f32 	%f3274, [%rd1035];
	add.f32 	%f3275, %f3272, %f3274;
	ld.global.f32 	%f3276, [%rd1037];
	add.f32 	%f3277, %f3275, %f3276;
	ld.global.f32 	%f3278, [%rd1039];
	add.f32 	%f3279, %f3277, %f3278;
	ld.global.f32 	%f3280, [%rd1041];
	add.f32 	%f3281, %f3279, %f3280;
	ld.global.f32 	%f3282, [%rd1043];
	add.f32 	%f3283, %f3281, %f3282;
	ld.global.f32 	%f3284, [%rd1045];
	add.f32 	%f3285, %f3283, %f3284;
	ld.global.f32 	%f3286, [%rd1047];
	add.f32 	%f3287, %f3285, %f3286;
	ld.global.f32 	%f3288, [%rd1049];
	add.f32 	%f3289, %f3287, %f3288;
	ld.global.f32 	%f3290, [%rd1051];
	add.f32 	%f3291, %f3289, %f3290;
	ld.global.f32 	%f3292, [%rd1053];
	add.f32 	%f3293, %f3291, %f3292;
	ld.global.f32 	%f3294, [%rd1055];
	add.f32 	%f3295, %f3293, %f3294;
	ld.global.f32 	%f3296, [%rd1057];
	add.f32 	%f3297, %f3295, %f3296;
	ld.global.f32 	%f3298, [%rd1059];
	add.f32 	%f3299, %f3297, %f3298;
	ld.global.f32 	%f3300, [%rd1061];
	add.f32 	%f3301, %f3299, %f3300;
	ld.global.f32 	%f3302, [%rd1063];
	add.f32 	%f3303, %f3301, %f3302;
	ld.global.f32 	%f3304, [%rd1065];
	add.f32 	%f3305, %f3303, %f3304;
	// begin inline asm
	mov.u64 	%rd228, %clock64;
	// end inline asm
	sub.s64 	%rd1117, %rd228, %rd227;
	cvt.rn.f32.s64 	%f3306, %rd1117;
	cvt.f64.f32 	%fd49, %f3306;
	st.local.f64 	[%rd1033], %fd49;
	{ // callseq 48, 0
	.param .b64 param0;
	st.param.b64 	[param0], %rd1069;
	.param .b64 param1;
	st.param.b64 	[param1], %rd1032;
	.param .b32 retval0;
	call.uni (retval0), 
	vprintf, 
	(
	param0, 
	param1
	);
	ld.param.b32 	%r1012, [retval0];
	} // callseq 48
	// begin inline asm
	mov.u64 	%rd229, %clock64;
	// end inline asm
	ld.global.f32 	%f3307, [%rd1035];
	add.f32 	%f3308, %f3305, %f3307;
	ld.global.f32 	%f3309, [%rd1037];
	add.f32 	%f3310, %f3308, %f3309;
	ld.global.f32 	%f3311, [%rd1039];
	add.f32 	%f3312, %f3310, %f3311;
	ld.global.f32 	%f3313, [%rd1041];
	add.f32 	%f3314, %f3312, %f3313;
	ld.global.f32 	%f3315, [%rd1043];
	add.f32 	%f3316, %f3314, %f3315;
	ld.global.f32 	%f3317, [%rd1045];
	add.f32 	%f3318, %f3316, %f3317;
	ld.global.f32 	%f3319, [%rd1047];
	add.f32 	%f3320, %f3318, %f3319;
	ld.global.f32 	%f3321, [%rd1049];
	add.f32 	%f3322, %f3320, %f3321;
	ld.global.f32 	%f3323, [%rd1051];
	add.f32 	%f3324, %f3322, %f3323;
	ld.global.f32 	%f3325, [%rd1053];
	add.f32 	%f3326, %f3324, %f3325;
	ld.global.f32 	%f3327, [%rd1055];
	add.f32 	%f3328, %f3326, %f3327;
	ld.global.f32 	%f3329, [%rd1057];
	add.f32 	%f3330, %f3328, %f3329;
	ld.global.f32 	%f3331, [%rd1059];
	add.f32 	%f3332, %f3330, %f3331;
	ld.global.f32 	%f3333, [%rd1061];
	add.f32 	%f3334, %f3332, %f3333;
	ld.global.f32 	%f3335, [%rd1063];
	add.f32 	%f3336, %f3334, %f3335;
	ld.global.f32 	%f3337, [%rd1065];
	add.f32 	%f3338, %f3336, %f3337;
	// begin inline asm
	mov.u64 	%rd230, %clock64;
	// end inline asm
	sub.s64 	%rd1118, %rd230, %rd229;
	cvt.rn.f32.s64 	%f3339, %rd1118;
	cvt.f64.f32 	%fd50, %f3339;
	st.local.f64 	[%rd1033], %fd50;
	{ // callseq 49, 0
	.param .b64 param0;
	st.param.b64 	[param0], %rd1069;
	.param .b64 param1;
	st.param.b64 	[param1], %rd1032;
	.param .b32 retval0;
	call.uni (retval0), 
	vprintf, 
	(
	param0, 
	param1
	);
	ld.param.b32 	%r1014, [retval0];
	} // callseq 49
	// begin inline asm
	mov.u64 	%rd231, %clock64;
	// end inline asm
	ld.global.f32 	%f3340, [%rd1035];
	add.f32 	%f3341, %f3338, %f3340;
	ld.global.f32 	%f3342, [%rd1037];
	add.f32 	%f3343, %f3341, %f3342;
	ld.global.f32 	%f3344, [%rd1039];
	add.f32 	%f3345, %f3343, %f3344;
	ld.global.f32 	%f3346, [%rd1041];
	add.f32 	%f3347, %f3345, %f3346;
	ld.global.f32 	%f3348, [%rd1043];
	add.f32 	%f3349, %f3347, %f3348;
	ld.global.f32 	%f3350, [%rd1045];
	add.f32 	%f3351, %f3349, %f3350;
	ld.global.f32 	%f3352, [%rd1047];
	add.f32 	%f3353, %f3351, %f3352;
	ld.global.f32 	%f3354, [%rd1049];
	add.f32 	%f3355, %f3353, %f3354;
	ld.global.f32 	%f3356, [%rd1051];
	add.f32 	%f3357, %f3355, %f3356;
	ld.global.f32 	%f3358, [%rd1053];
	add.f32 	%f3359, %f3357, %f3358;
	ld.global.f32 	%f3360, [%rd1055];
	add.f32 	%f3361, %f3359, %f3360;
	ld.global.f32 	%f3362, [%rd1057];
	add.f32 	%f3363, %f3361, %f3362;
	ld.global.f32 	%f3364, [%rd1059];
	add.f32 	%f3365, %f3363, %f3364;
	ld.global.f32 	%f3366, [%rd1061];
	add.f32 	%f3367, %f3365, %f3366;
	ld.global.f32 	%f3368, [%rd1063];
	add.f32 	%f3369, %f3367, %f3368;
	ld.global.f32 	%f3370, [%rd1065];
	add.f32 	%f3371, %f3369, %f3370;
	// begin inline asm
	mov.u64 	%rd232, %clock64;
	// end inline asm
	// begin inline asm
	mov.u64 	%rd233, %clock64;
	// end inline asm
	ld.global.f32 	%f3372, [%rd1035];
	add.f32 	%f3373, %f3371, %f3372;
	ld.global.f32 	%f3374, [%rd1037];
	add.f32 	%f3375, %f3373, %f3374;
	ld.global.f32 	%f3376, [%rd1039];
	add.f32 	%f3377, %f3375, %f3376;
	ld.global.f32 	%f3378, [%rd1041];
	add.f32 	%f3379, %f3377, %f3378;
	ld.global.f32 	%f3380, [%rd1043];
	add.f32 	%f3381, %f3379, %f3380;
	ld.global.f32 	%f3382, [%rd1045];
	add.f32 	%f3383, %f3381, %f3382;
	ld.global.f32 	%f3384, [%rd1047];
	add.f32 	%f3385, %f3383, %f3384;
	ld.global.f32 	%f3386, [%rd1049];
	add.f32 	%f3387, %f3385, %f3386;
	ld.global.f32 	%f3388, [%rd1051];
	add.f32 	%f3389, %f3387, %f3388;
	ld.global.f32 	%f3390, [%rd1053];
	add.f32 	%f3391, %f3389, %f3390;
	ld.global.f32 	%f3392, [%rd1055];
	add.f32 	%f3393, %f3391, %f3392;
	ld.global.f32 	%f3394, [%rd1057];
	add.f32 	%f3395, %f3393, %f3394;
	ld.global.f32 	%f3396, [%rd1059];
	add.f32 	%f3397, %f3395, %f3396;
	ld.global.f32 	%f3398, [%rd1061];
	add.f32 	%f3399, %f3397, %f3398;
	ld.global.f32 	%f3400, [%rd1063];
	add.f32 	%f3401, %f3399, %f3400;
	ld.global.f32 	%f3402, [%rd1065];
	add.f32 	%f3403, %f3401, %f3402;
	// begin inline asm
	mov.u64 	%rd234, %clock64;
	// end inline asm
	// begin inline asm
	mov.u64 	%rd235, %clock64;
	// end inline asm
	ld.global.f32 	%f3404, [%rd1035];
	add.f32 	%f3405, %f3403, %f3404;
	ld.global.f32 	%f3406, [%rd1037];
	add.f32 	%f3407, %f3405, %f3406;
	ld.global.f32 	%f3408, [%rd1039];
	add.f32 	%f3409, %f3407, %f3408;
	ld.global.f32 	%f3410, [%rd1041];
	add.f32 	%f3411, %f3409, %f3410;
	ld.global.f32 	%f3412, [%rd1043];
	add.f32 	%f3413, %f3411, %f3412;
	ld.global.f32 	%f3414, [%rd1045];
	add.f32 	%f3415, %f3413, %f3414;
	ld.global.f32 	%f3416, [%rd1047];
	add.f32 	%f3417, %f3415, %f3416;
	ld.global.f32 	%f3418, [%rd1049];
	add.f32 	%f3419, %f3417, %f3418;
	ld.global.f32 	%f3420, [%rd1051];
	add.f32 	%f3421, %f3419, %f3420;
	ld.global.f32 	%f3422, [%rd1053];
	add.f32 	%f3423, %f3421, %f3422;
	ld.global.f32 	%f3424, [%rd1055];
	add.f32 	%f3425, %f3423, %f3424;
	ld.global.f32 	%f3426, [%rd1057];
	add.f32 	%f3427, %f3425, %f3426;
	ld.global.f32 	%f3428, [%rd1059];
	add.f32 	%f3429, %f3427, %f3428;
	ld.global.f32 	%f3430, [%rd1061];
	add.f32 	%f3431, %f3429, %f3430;
	ld.global.f32 	%f3432, [%rd1063];
	add.f32 	%f3433, %f3431, %f3432;
	ld.global.f32 	%f3434, [%rd1065];
	add.f32 	%f3435, %f3433, %f3434;
	// begin inline asm
	mov.u64 	%rd236, %clock64;
	// end inline asm
	// begin inline asm
	mov.u64 	%rd237, %clock64;
	// end inline asm
	ld.global.f32 	%f3436, [%rd1035];
	add.f32 	%f3437, %f3435, %f3436;
	ld.global.f32 	%f3438, [%rd1037];
	add.f32 	%f3439, %f3437, %f3438;
	ld.global.f32 	%f3440, [%rd1039];
	add.f32 	%f3441, %f3439, %f3440;
	ld.global.f32 	%f3442, [%rd1041];
	add.f32 	%f3443, %f3441, %f3442;
	ld.global.f32 	%f3444, [%rd1043];
	add.f32 	%f3445, %f3443, %f3444;
	ld.global.f32 	%f3446, [%rd1045];
	add.f32 	%f3447, %f3445, %f3446;
	ld.global.f32 	%f3448, [%rd1047];
	add.f32 	%f3449, %f3447, %f3448;
	ld.global.f32 	%f3450, [%rd1049];
	add.f32 	%f3451, %f3449, %f3450;
	ld.global.f32 	%f3452, [%rd1051];
	add.f32 	%f3453, %f3451, %f3452;
	ld.global.f32 	%f3454, [%rd1053];
	add.f32 	%f3455, %f3453, %f3454;
	ld.global.f32 	%f3456, [%rd1055];
	add.f32 	%f3457, %f3455, %f3456;
	ld.global.f32 	%f3458, [%rd1057];
	add.f32 	%f3459, %f3457, %f3458;
	ld.global.f32 	%f3460, [%rd1059];
	add.f32 	%f3461, %f3459, %f3460;
	ld.global.f32 	%f3462, [%rd1061];
	add.f32 	%f3463, %f3461, %f3462;
	ld.global.f32 	%f3464, [%rd1063];
	add.f32 	%f3465, %f3463, %f3464;
	ld.global.f32 	%f3466, [%rd1065];
	add.f32 	%f3467, %f3465, %f3466;
	// begin inline asm
	mov.u64 	%rd238, %clock64;
	// end inline asm
	// begin inline asm
	mov.u64 	%rd239, %clock64;
	// end inline asm
	ld.global.f32 	%f3468, [%rd1035];
	add.f32 	%f3469, %f3467, %f3468;
	ld.global.f32 	%f3470, [%rd1037];
	add.f32 	%f3471, %f3469, %f3470;
	ld.global.f32 	%f3472, [%rd1039];
	add.f32 	%f3473, %f3471, %f3472;
	ld.global.f32 	%f3474, [%rd1041];
	add.f32 	%f3475, %f3473, %f3474;
	ld.global.f32 	%f3476, [%rd1043];
	add.f32 	%f3477, %f3475, %f3476;
	ld.global.f32 	%f3478, [%rd1045];
	add.f32 	%f3479, %f3477, %f3478;
	ld.global.f32 	%f3480, [%rd1047];
	add.f32 	%f3481, %f3479, %f3480;
	ld.global.f32 	%f3482, [%rd1049];
	add.f32 	%f3483, %f3481, %f3482;
	ld.global.f32 	%f3484, [%rd1051];
	add.f32 	%f3485, %f3483, %f3484;
	ld.global.f32 	%f3486, [%rd1053];
	add.f32 	%f3487, %f3485, %f3486;
	ld.global.f32 	%f3488, [%rd1055];
	add.f32 	%f3489, %f3487, %f3488;
	ld.global.f32 	%f3490, [%rd1057];
	add.f32 	%f3491, %f3489, %f3490;
	ld.global.f32 	%f3492, [%rd1059];
	add.f32 	%f3493, %f3491, %f3492;
	ld.global.f32 	%f3494, [%rd1061];
	add.f32 	%f3495, %f3493, %f3494;
	ld.global.f32 	%f3496, [%rd1063];
	add.f32 	%f3497, %f3495, %f3496;
	ld.global.f32 	%f3498, [%rd1065];
	add.f32 	%f3499, %f3497, %f3498;
	// begin inline asm
	mov.u64 	%rd240, %clock64;
	// end inline asm
	ld.global.f32 	%f3500, [%rd1066+230528];
	add.f32 	%f3501, %f3499, %f3500;
	// begin inline asm
	mov.u64 	%rd241, %clock64;
	// end inline asm
	ld.global.f32 	%f3502, [%rd1035];
	add.f32 	%f3503, %f3501, %f3502;
	ld.global.f32 	%f3504, [%rd1037];
	add.f32 	%f3505, %f3503, %f3504;
	ld.global.f32 	%f3506, [%rd1039];
	add.f32 	%f3507, %f3505, %f3506;
	ld.global.f32 	%f3508, [%rd1041];
	add.f32 	%f3509, %f3507, %f3508;
	ld.global.f32 	%f3510, [%rd1043];
	add.f32 	%f3511, %f3509, %f3510;
	ld.global.f32 	%f3512, [%rd1045];
	add.f32 	%f3513, %f3511, %f3512;
	ld.global.f32 	%f3514, [%rd1047];
	add.f32 	%f3515, %f3513, %f3514;
	ld.global.f32 	%f3516, [%rd1049];
	add.f32 	%f3517, %f3515, %f3516;
	ld.global.f32 	%f3518, [%rd1051];
	add.f32 	%f3519, %f3517, %f3518;
	ld.global.f32 	%f3520, [%rd1053];
	add.f32 	%f3521, %f3519, %f3520;
	ld.global.f32 	%f3522, [%rd1055];
	add.f32 	%f3523, %f3521, %f3522;
	ld.global.f32 	%f3524, [%rd1057];
	add.f32 	%f3525, %f3523, %f3524;
	ld.global.f32 	%f3526, [%rd1059];
	add.f32 	%f3527, %f3525, %f3526;
	ld.global.f32 	%f3528, [%rd1061];
	add.f32 	%f3529, %f3527, %f3528;
	ld.global.f32 	%f3530, [%rd1063];
	add.f32 	%f3531, %f3529, %f3530;
	ld.global.f32 	%f3532, [%rd1065];
	add.f32 	%f3533, %f3531, %f3532;
	// begin inline asm
	mov.u64 	%rd242, %clock64;
	// end inline asm
	sub.s64 	%rd1119, %rd242, %rd241;
	cvt.rn.f32.s64 	%f3534, %rd1119;
	cvt.f64.f32 	%fd51, %f3534;
	st.local.f64 	[%rd1033], %fd51;
	{ // callseq 50, 0
	.param .b64 param0;
	st.param.b64 	[param0], %rd1069;
	.param .b64 param1;
	st.param.b64 	[param1], %rd1032;
	.param .b32 retval0;
	call.uni (retval0), 
	vprintf, 
	(
	param0, 
	param1
	);
	ld.param.b32 	%r1016, [retval0];
	} // callseq 50
	// begin inline asm
	mov.u64 	%rd243, %clock64;
	// end inline asm
	ld.global.f32 	%f3535, [%rd1035];
	add.f32 	%f3536, %f3533, %f3535;
	ld.global.f32 	%f3537, [%rd1037];
	add.f32 	%f3538, %f3536, %f3537;
	ld.global.f32 	%f3539, [%rd1039];
	add.f32 	%f3540, %f3538, %f3539;
	ld.global.f32 	%f3541, [%rd1041];
	add.f32 	%f3542, %f3540, %f3541;
	ld.global.f32 	%f3543, [%rd1043];
	add.f32 	%f3544, %f3542, %f3543;
	ld.global.f32 	%f3545, [%rd1045];
	add.f32 	%f3546, %f3544, %f3545;
	ld.global.f32 	%f3547, [%rd1047];
	add.f32 	%f3548, %f3546, %f3547;
	ld.global.f32 	%f3549, [%rd1049];
	add.f32 	%f3550, %f3548, %f3549;
	ld.global.f32 	%f3551, [%rd1051];
	add.f32 	%f3552, %f3550, %f3551;
	ld.global.f32 	%f3553, [%rd1053];
	add.f32 	%f3554, %f3552, %f3553;
	ld.global.f32 	%f3555, [%rd1055];
	add.f32 	%f3556, %f3554, %f3555;
	ld.global.f32 	%f3557, [%rd1057];
	add.f32 	%f3558, %f3556, %f3557;
	ld.global.f32 	%f3559, [%rd1059];
	add.f32 	%f3560, %f3558, %f3559;
	ld.global.f32 	%f3561, [%rd1061];
	add.f32 	%f3562, %f3560, %f3561;
	ld.global.f32 	%f3563, [%rd1063];
	add.f32 	%f3564, %f3562, %f3563;
	ld.global.f32 	%f3565, [%rd1065];
	add.f32 	%f3566, %f3564, %f3565;
	// begin inline asm
	mov.u64 	%rd244, %clock64;
	// end inline asm
	sub.s64 	%rd1120, %rd244, %rd243;
	cvt.rn.f32.s64 	%f3567, %rd1120;
	cvt.f64.f32 	%fd52, %f3567;
	st.local.f64 	[%rd1033], %fd52;
	{ // callseq 51, 0
	.param .b64 param0;
	st.param.b64 	[param0], %rd1069;
	.param .b64 param1;
	st.param.b64 	[param1], %rd1032;
	.param .b32 retval0;
	call.uni (retval0), 
	vprintf, 
	(
	param0, 
	param1
	);
	ld.param.b32 	%r1018, [retval0];
	} // callseq 51
	// begin inline asm
	mov.u64 	%rd245, %clock64;
	// end inline asm
	ld.global.f32 	%f3568, [%rd1035];
	add.f32 	%f3569, %f3566, %f3568;
	ld.global.f32 	%f3570, [%rd1037];
	add.f32 	%f3571, %f3569, %f3570;
	ld.global.f32 	%f3572, [%rd1039];
	add.f32 	%f3573, %f3571, %f3572;
	ld.global.f32 	%f3574, [%rd1041];
	add.f32 	%f3575, %f3573, %f3574;
	ld.global.f32 	%f3576, [%rd1043];
	add.f32 	%f3577, %f3575, %f3576;
	ld.global.f32 	%f3578, [%rd1045];
	add.f32 	%f3579, %f3577, %f3578;
	ld.global.f32 	%f3580, [%rd1047];
	add.f32 	%f3581, %f3579, %f3580;
	ld.global.f32 	%f3582, [%rd1049];
	add.f32 	%f3583, %f3581, %f3582;
	ld.global.f32 	%f3584, [%rd1051];
	add.f32 	%f3585, %f3583, %f3584;
	ld.global.f32 	%f3586, [%rd1053];
	add.f32 	%f3587, %f3585, %f3586;
	ld.global.f32 	%f3588, [%rd1055];
	add.f32 	%f3589, %f3587, %f3588;
	ld.global.f32 	%f3590, [%rd1057];
	add.f32 	%f3591, %f3589, %f3590;
	ld.global.f32 	%f3592, [%rd1059];
	add.f32 	%f3593, %f3591, %f3592;
	ld.global.f32 	%f3594, [%rd1061];
	add.f32 	%f3595, %f3593, %f3594;
	ld.global.f32 	%f3596, [%rd1063];
	add.f32 	%f3597, %f3595, %f3596;
	ld.global.f32 	%f3598, [%rd1065];
	add.f32 	%f3599, %f3597, %f3598;
	// begin inline asm
	mov.u64 	%rd246, %clock64;
	// end inline asm
	sub.s64 	%rd1121, %rd246, %rd245;
	cvt.rn.f32.s64 	%f3600, %rd1121;
	cvt.f64.f32 	%fd53, %f3600;
	st.local.f64 	[%rd1033], %fd53;
	{ // callseq 52, 0
	.param .b64 param0;
	st.param.b64 	[param0], %rd1069;
	.param .b64 param1;
	st.param.b64 	[param1], %rd1032;
	.param .b32 retval0;
	call.uni (retval0), 
	vprintf, 
	(
	param0, 
	param1
	);
	ld.param.b32 	%r1020, [retval0];
	} // callseq 52
	// begin inline asm
	mov.u64 	%rd247, %clock64;
	// end inline asm
	ld.global.f32 	%f3601, [%rd1035];
	add.f32 	%f3602, %f3599, %f3601;
	ld.global.f32 	%f3603, [%rd1037];
	add.f32 	%f3604, %f3602, %f3603;
	ld.global.f32 	%f3605, [%rd1039];
	add.f32 	%f3606, %f3604, %f3605;
	ld.global.f32 	%f3607, [%rd1041];
	add.f32 	%f3608, %f3606, %f3607;
	ld.global.f32 	%f3609, [%rd1043];
	add.f32 	%f3610, %f3608, %f3609;
	ld.global.f32 	%f3611, [%rd1045];
	add.f32 	%f3612, %f3610, %f3611;
	ld.global.f32 	%f3613, [%rd1047];
	add.f32 	%f3614, %f3612, %f3613;
	ld.global.f32 	%f3615, [%rd1049];
	add.f32 	%f3616, %f3614, %f3615;
	ld.global.f32 	%f3617, [%rd1051];
	add.f32 	%f3618, %f3616, %f3617;
	ld.global.f32 	%f3619, [%rd1053];
	add.f32 	%f3620, %f3618, %f3619;
	ld.global.f32 	%f3621, [%rd1055];
	add.f32 	%f3622, %f3620, %f3621;
	ld.global.f32 	%f3623, [%rd1057];
	add.f32 	%f3624, %f3622, %f3623;
	ld.global.f32 	%f3625, [%rd1059];
	add.f32 	%f3626, %f3624, %f3625;
	ld.global.f32 	%f3627, [%rd1061];
	add.f32 	%f3628, %f3626, %f3627;
	ld.global.f32 	%f3629, [%rd1063];
	add.f32 	%f3630, %f3628, %f3629;
	ld.global.f32 	%f3631, [%rd1065];
	add.f32 	%f3632, %f3630, %f3631;
	// begin inline asm
	mov.u64 	%rd248, %clock64;
	// end inline asm
	sub.s64 	%rd1122, %rd248, %rd247;
	cvt.rn.f32.s64 	%f3633, %rd1122;
	cvt.f64.f32 	%fd54, %f3633;
	st.local.f64 	[%rd1033], %fd54;
	{ // callseq 53, 0
	.param .b64 param0;
	st.param.b64 	[param0], %rd1069;
	.param .b64 param1;
	st.param.b64 	[param1], %rd1032;
	.param .b32 retval0;
	call.uni (retval0), 
	vprintf, 
	(
	param0, 
	param1
	);
	ld.param.b32 	%r1022, [retval0];
	} // callseq 53
	// begin inline asm
	mov.u64 	%rd249, %clock64;
	// end inline asm
	ld.global.f32 	%f3634, [%rd1035];
	add.f32 	%f3635, %f3632, %f3634;
	ld.global.f32 	%f3636, [%rd1037];
	add.f32 	%f3637, %f3635, %f3636;
	ld.global.f32 	%f3638, [%rd1039];
	add.f32 	%f3639, %f3637, %f3638;
	ld.global.f32 	%f3640, [%rd1041];
	add.f32 	%f3641, %f3639, %f3640;
	ld.global.f32 	%f3642, [%rd1043];
	add.f32 	%f3643, %f3641, %f3642;
	ld.global.f32 	%f3644, [%rd1045];
	add.f32 	%f3645, %f3643, %f3644;
	ld.global.f32 	%f3646, [%rd1047];
	add.f32 	%f3647, %f3645, %f3646;
	ld.global.f32 	%f3648, [%rd1049];
	add.f32 	%f3649, %f3647, %f3648;
	ld.global.f32 	%f3650, [%rd1051];
	add.f32 	%f3651, %f3649, %f3650;
	ld.global.f32 	%f3652, [%rd1053];
	add.f32 	%f3653, %f3651, %f3652;
	ld.global.f32 	%f3654, [%rd1055];
	add.f32 	%f3655, %f3653, %f3654;
	ld.global.f32 	%f3656, [%rd1057];
	add.f32 	%f3657, %f3655, %f3656;
	ld.global.f32 	%f3658, [%rd1059];
	add.f32 	%f3659, %f3657, %f3658;
	ld.global.f32 	%f3660, [%rd1061];
	add.f32 	%f3661, %f3659, %f3660;
	ld.global.f32 	%f3662, [%rd1063];
	add.f32 	%f3663, %f3661, %f3662;
	ld.global.f32 	%f3664, [%rd1065];
	add.f32 	%f3665, %f3663, %f3664;
	// begin inline asm
	mov.u64 	%rd250, %clock64;
	// end inline asm
	sub.s64 	%rd1123, %rd250, %rd249;
	cvt.rn.f32.s64 	%f3666, %rd1123;
	cvt.f64.f32 	%fd55, %f3666;
	st.local.f64 	[%rd1033], %fd55;
	{ // callseq 54, 0
	.param .b64 param0;
	st.param.b64 	[param0], %rd1069;
	.param .b64 param1;
	st.param.b64 	[param1], %rd1032;
	.param .b32 retval0;
	call.uni (retval0), 
	vprintf, 
	(
	param0, 
	param1
	);
	ld.param.b32 	%r1024, [retval0];
	} // callseq 54
	// begin inline asm
	mov.u64 	%rd251, %clock64;
	// end inline asm
	ld.global.f32 	%f3667, [%rd1035];
	add.f32 	%f3668, %f3665, %f3667;
	ld.global.f32 	%f3669, [%rd1037];
	add.f32 	%f3670, %f3668, %f3669;
	ld.global.f32 	%f3671, [%rd1039];
	add.f32 	%f3672, %f3670, %f3671;
	ld.global.f32 	%f3673, [%rd1041];
	add.f32 	%f3674, %f3672, %f3673;
	ld.global.f32 	%f3675, [%rd1043];
	add.f32 	%f3676, %f3674, %f3675;
	ld.global.f32 	%f3677, [%rd1045];
	add.f32 	%f3678, %f3676, %f3677;
	ld.global.f32 	%f3679, [%rd1047];
	add.f32 	%f3680, %f3678, %f3679;
	ld.global.f32 	%f3681, [%rd1049];
	add.f32 	%f3682, %f3680, %f3681;
	ld.global.f32 	%f3683, [%rd1051];
	add.f32 	%f3684, %f3682, %f3683;
	ld.global.f32 	%f3685, [%rd1053];
	add.f32 	%f3686, %f3684, %f3685;
	ld.global.f32 	%f3687, [%rd1055];
	add.f32 	%f3688, %f3686, %f3687;
	ld.global.f32 	%f3689, [%rd1057];
	add.f32 	%f3690, %f3688, %f3689;
	ld.global.f32 	%f3691, [%rd1059];
	add.f32 	%f3692, %f3690, %f3691;
	ld.global.f32 	%f3693, [%rd1061];
	add.f32 	%f3694, %f3692, %f3693;
	ld.global.f32 	%f3695, [%rd1063];
	add.f32 	%f3696, %f3694, %f3695;
	ld.global.f32 	%f3697, [%rd1065];
	add.f32 	%f3698, %f3696, %f3697;
	// begin inline asm
	mov.u64 	%rd252, %clock64;
	// end inline asm
	// begin inline asm
	mov.u64 	%rd253, %clock64;
	// end inline asm
	ld.global.f32 	%f3699, [%rd1035];
	add.f32 	%f3700, %f3698, %f3699;
	ld.global.f32 	%f3701, [%rd1037];
	add.f32 	%f3702, %f3700, %f3701;
	ld.global.f32 	%f3703, [%rd1039];
	add.f32 	%f3704, %f3702, %f3703;
	ld.global.f32 	%f3705, [%rd1041];
	add.f32 	%f3706, %f3704, %f3705;
	ld.global.f32 	%f3707, [%rd1043];
	add.f32 	%f3708, %f3706, %f3707;
	ld.global.f32 	%f3709, [%rd1045];
	add.f32 	%f3710, %f3708, %f3709;
	ld.global.f32 	%f3711, [%rd1047];
	add.f32 	%f3712, %f3710, %f3711;
	ld.global.f32 	%f3713, [%rd1049];
	add.f32 	%f3714, %f3712, %f3713;
	ld.global.f32 	%f3715, [%rd1051];
	add.f32 	%f3716, %f3714, %f3715;
	ld.global.f32 	%f3717, [%rd1053];
	add.f32 	%f3718, %f3716, %f3717;
	ld.global.f32 	%f3719, [%rd1055];
	add.f32 	%f3720, %f3718, %f3719;
	ld.global.f32 	%f3721, [%rd1057];
	add.f32 	%f3722, %f3720, %f3721;
	ld.global.f32 	%f3723, [%rd1059];
	add.f32 	%f3724, %f3722, %f3723;
	ld.global.f32 	%f3725, [%rd1061];
	add.f32 	%f3726, %f3724, %f3725;
	ld.global.f32 	%f3727, [%rd1063];
	add.f32 	%f3728, %f3726, %f3727;
	ld.global.f32 	%f3729, [%rd1065];
	add.f32 	%f3730, %f3728, %f3729;
	// begin inline asm
	mov.u64 	%rd254, %clock64;
	// end inline asm
	// begin inline asm
	mov.u64 	%rd255, %clock64;
	// end inline asm
	ld.global.f32 	%f3731, [%rd1035];
	add.f32 	%f3732, %f3730, %f3731;
	ld.global.f32 	%f3733, [%rd1037];
	add.f32 	%f3734, %f3732, %f3733;
	ld.global.f32 	%f3735, [%rd1039];
	add.f32 	%f3736, %f3734, %f3735;
	ld.global.f32 	%f3737, [%rd1041];
	add.f32 	%f3738, %f3736, %f3737;
	ld.global.f32 	%f3739, [%rd1043];
	add.f32 	%f3740, %f3738, %f3739;
	ld.global.f32 	%f3741, [%rd1045];
	add.f32 	%f3742, %f3740, %f3741;
	ld.global.f32 	%f3743, [%rd1047];
	add.f32 	%f3744, %f3742, %f3743;
	ld.global.f32 	%f3745, [%rd1049];
	add.f32 	%f3746, %f3744, %f3745;
	ld.global.f32 	%f3747, [%rd1051];
	add.f32 	%f3748, %f3746, %f3747;
	ld.global.f32 	%f3749, [%rd1053];
	add.f32 	%f3750, %f3748, %f3749;
	ld.global.f32 	%f3751, [%rd1055];
	add.f32 	%f3752, %f3750, %f3751;
	ld.global.f32 	%f3753, [%rd1057];
	add.f32 	%f3754, %f3752, %f3753;
	ld.global.f32 	%f3755, [%rd1059];
	add.f32 	%f3756, %f3754, %f3755;
	ld.global.f32 	%f3757, [%rd1061];
	add.f32 	%f3758, %f3756, %f3757;
	ld.global.f32 	%f3759, [%rd1063];
	add.f32 	%f3760, %f3758, %f3759;
	ld.global.f32 	%f3761, [%rd1065];
	add.f32 	%f3762, %f3760, %f3761;
	// begin inline asm
	mov.u64 	%rd256, %clock64;
	// end inline asm
	// begin inline asm
	mov.u64 	%rd257, %clock64;
	// end inline asm
	ld.global.f32 	%f3763, [%rd1035];
	add.f32 	%f3764, %f3762, %f3763;
	ld.global.f32 	%f3765, [%rd1037];
	add.f32 	%f3766, %f3764, %f3765;
	ld.global.f32 	%f3767, [%rd1039];
	add.f32 	%f3768, %f3766, %f3767;
	ld.global.f32 	%f3769, [%rd1041];
	add.f32 	%f3770, %f3768, %f3769;
	ld.global.f32 	%f3771, [%rd1043];
	add.f32 	%f3772, %f3770, %f3771;
	ld.global.f32 	%f3773, [%rd1045];
	add.f32 	%f3774, %f3772, %f3773;
	ld.global.f32 	%f3775, [%rd1047];
	add.f32 	%f3776, %f3774, %f3775;
	ld.global.f32 	%f3777, [%rd1049];
	add.f32 	%f3778, %f3776, %f3777;
	ld.global.f32 	%f3779, [%rd1051];
	add.f32 	%f3780, %f3778, %f3779;
	ld.global.f32 	%f3781, [%rd1053];
	add.f32 	%f3782, %f3780, %f3781;
	ld.global.f32 	%f3783, [%rd1055];
	add.f32 	%f3784, %f3782, %f3783;
	ld.global.f32 	%f3785, [%rd1057];
	add.f32 	%f3786, %f3784, %f3785;
	ld.global.f32 	%f3787, [%rd1059];
	add.f32 	%f3788, %f3786, %f3787;
	ld.global.f32 	%f3789, [%rd1061];
	add.f32 	%f3790, %f3788, %f3789;
	ld.global.f32 	%f3791, [%rd1063];
	add.f32 	%f3792, %f3790, %f3791;
	ld.global.f32 	%f3793, [%rd1065];
	add.f32 	%f3794, %f3792, %f3793;
	// begin inline asm
	mov.u64 	%rd258, %clock64;
	// end inline asm
	// begin inline asm
	mov.u64 	%rd259, %clock64;
	// end inline asm
	ld.global.f32 	%f3795, [%rd1035];
	add.f32 	%f3796, %f3794, %f3795;
	ld.global.f32 	%f3797, [%rd1037];
	add.f32 	%f3798, %f3796, %f3797;
	ld.global.f32 	%f3799, [%rd1039];
	add.f32 	%f3800, %f3798, %f3799;
	ld.global.f32 	%f3801, [%rd1041];
	add.f32 	%f3802, %f3800, %f3801;
	ld.global.f32 	%f3803, [%rd1043];
	add.f32 	%f3804, %f3802, %f3803;
	ld.global.f32 	%f3805, [%rd1045];
	add.f32 	%f3806, %f3804, %f3805;
	ld.global.f32 	%f3807, [%rd1047];
	add.f32 	%f3808, %f3806, %f3807;
	ld.global.f32 	%f3809, [%rd1049];
	add.f32 	%f3810, %f3808, %f3809;
	ld.global.f32 	%f3811, [%rd1051];
	add.f32 	%f3812, %f3810, %f3811;
	ld.global.f32 	%f3813, [%rd1053];
	add.f32 	%f3814, %f3812, %f3813;
	ld.global.f32 	%f3815, [%rd1055];
	add.f32 	%f3816, %f3814, %f3815;
	ld.global.f32 	%f3817, [%rd1057];
	add.f32 	%f3818, %f3816, %f3817;
	ld.global.f32 	%f3819, [%rd1059];
	add.f32 	%f3820, %f3818, %f3819;
	ld.global.f32 	%f3821, [%rd1061];
	add.f32 	%f3822, %f3820, %f3821;
	ld.global.f32 	%f3823, [%rd1063];
	add.f32 	%f3824, %f3822, %f3823;
	ld.global.f32 	%f3825, [%rd1065];
	add.f32 	%f3826, %f3824, %f3825;
	// begin inline asm
	mov.u64 	%rd260, %clock64;
	// end inline asm
	ld.global.f32 	%f3827, [%rd1066+230528];
	add.f32 	%f3828, %f3826, %f3827;
	// begin inline asm
	mov.u64 	%rd261, %clock64;
	// end inline asm
	ld.global.f32 	%f3829, [%rd1035];
	add.f32 	%f3830, %f3828, %f3829;
	ld.global.f32 	%f3831, [%rd1037];
	add.f32 	%f3832, %f3830, %f3831;
	ld.global.f32 	%f3833, [%rd1039];
	add.f32 	%f3834, %f3832, %f3833;
	ld.global.f32 	%f3835, [%rd1041];
	add.f32 	%f3836, %f3834, %f3835;
	ld.global.f32 	%f3837, [%rd1043];
	add.f32 	%f3838, %f3836, %f3837;
	ld.global.f32 	%f3839, [%rd1045];
	add.f32 	%f3840, %f3838, %f3839;
	ld.global.f32 	%f3841, [%rd1047];
	add.f32 	%f3842, %f3840, %f3841;
	ld.global.f32 	%f3843, [%rd1049];
	add.f32 	%f3844, %f3842, %f3843;
	ld.global.f32 	%f3845, [%rd1051];
	add.f32 	%f3846, %f3844, %f3845;
	ld.global.f32 	%f3847, [%rd1053];
	add.f32 	%f3848, %f3846, %f3847;
	ld.global.f32 	%f3849, [%rd1055];
	add.f32 	%f3850, %f3848, %f3849;
	ld.global.f32 	%f3851, [%rd1057];
	add.f32 	%f3852, %f3850, %f3851;
	ld.global.f32 	%f3853, [%rd1059];
	add.f32 	%f3854, %f3852, %f3853;
	ld.global.f32 	%f3855, [%rd1061];
	add.f32 	%f3856, %f3854, %f3855;
	ld.global.f32 	%f3857, [%rd1063];
	add.f32 	%f3858, %f3856, %f3857;
	ld.global.f32 	%f3859, [%rd1065];
	add.f32 	%f3860, %f3858, %f3859;
	// begin inline asm
	mov.u64 	%rd262, %clock64;
	// end inline asm
	sub.s64 	%rd1124, %rd262, %rd261;
	cvt.rn.f32.s64 	%f3861, %rd1124;
	cvt.f64.f32 	%fd56, %f3861;
	st.local.f64 	[%rd1033], %fd56;
	{ // callseq 55, 0
	.param .b64 param0;
	st.param.b64 	[param0], %rd1069;
	.param .b64 param1;
	st.param.b64 	[param1], %rd1032;
	.param .b32 retval0;
	call.uni (retval0), 
	vprintf, 
	(
	param0, 
	param1
	);
	ld.param.b32 	%r1026, [retval0];
	} // callseq 55
	// begin inline asm
	mov.u64 	%rd263, %clock64;
	// end inline asm
	ld.global.f32 	%f3862, [%rd1035];
	add.f32 	%f3863, %f3860, %f3862;
	ld.global.f32 	%f3864, [%rd1037];
	add.f32 	%f3865, %f3863, %f3864;
	ld.global.f32 	%f3866, [%rd1039];
	add.f32 	%f3867, %f3865, %f3866;
	ld.global.f32 	%f3868, [%rd1041];
	add.f32 	%f3869, %f3867, %f3868;
	ld.global.f32 	%f3870, [%rd1043];
	add.f32 	%f3871, %f3869, %f3870;
	ld.global.f32 	%f3872, [%rd1045];
	add.f32 	%f3873, %f3871, %f3872;
	ld.global.f32 	%f3874, [%rd1047];
	add.f32 	%f3875, %f3873, %f3874;
	ld.global.f32 	%f3876, [%rd1049];
	add.f32 	%f3877, %f3875, %f3876;
	ld.global.f32 	%f3878, [%rd1051];
	add.f32 	%f3879, %f3877, %f3878;
	ld.global.f32 	%f3880, [%rd1053];
	add.f32 	%f3881, %f3879, %f3880;
	ld.global.f32 	%f3882, [%rd1055];
	add.f32 	%f3883, %f3881, %f3882;
	ld.global.f32 	%f3884, [%rd1057];
	add.f32 	%f3885, %f3883, %f3884;
	ld.global.f32 	%f3886, [%rd1059];
	add.f32 	%f3887, %f3885, %f3886;
	ld.global.f32 	%f3888, [%rd1061];
	add.f32 	%f3889, %f3887, %f3888;
	ld.global.f32 	%f3890, [%rd1063];
	add.f32 	%f3891, %f3889, %f3890;
	ld.global.f32 	%f3892, [%rd1065];
	add.f32 	%f3893, %f3891, %f3892;
	// begin inline asm
	mov.u64 	%rd264, %clock64;
	// end inline asm
	sub.s64 	%rd1125, %rd264, %rd263;
	cvt.rn.f32.s64 	%f3894, %rd1125;
	cvt.f64.f32 	%fd57, %f3894;
	st.local.f64 	[%rd1033], %fd57;
	{ // callseq 56, 0
	.param .b64 param0;
	st.param.b64 	[param0], %rd1069;
	.param .b64 param1;
	st.param.b64 	[param1], %rd1032;
	.param .b32 retval0;
	call.uni (retval0), 
	vprintf, 
	(
	param0, 
	param1
	);
	ld.param.b32 	%r1028, [retval0];
	} // callseq 56
	// begin inline asm
	mov.u64 	%rd265, %clock64;
	// end inline asm
	ld.global.f32 	%f3895, [%rd1035];
	add.f32 	%f3896, %f3893, %f3895;
	ld.global.f32 	%f3897, [%rd1037];
	add.f32 	%f3898, %f3896, %f3897;
	ld.global.f32 	%f3899, [%rd1039];
	add.f32 	%f3900, %f3898, %f3899;
	ld.global.f32 	%f3901, [%rd1041];
	add.f32 	%f3902, %f3900, %f3901;
	ld.global.f32 	%f3903, [%rd1043];
	add.f32 	%f3904, %f3902, %f3903;
	ld.global.f32 	%f3905, [%rd1045];
	add.f32 	%f3906, %f3904, %f3905;
	ld.global.f32 	%f3907, [%rd1047];
	add.f32 	%f3908, %f3906, %f3907;
	ld.global.f32 	%f3909, [%rd1049];
	add.f32 	%f3910, %f3908, %f3909;
	ld.global.f32 	%f3911, [%rd1051];
	add.f32 	%f3912, %f3910, %f3911;
	ld.global.f32 	%f3913, [%rd1053];
	add.f32 	%f3914, %f3912, %f3913;
	ld.global.f32 	%f3915, [%rd1055];
	add.f32 	%f3916, %f3914, %f3915;
	ld.global.f32 	%f3917, [%rd1057];
	add.f32 	%f3918, %f3916, %f3917;
	ld.global.f32 	%f3919, [%rd1059];
	add.f32 	%f3920, %f3918, %f3919;
	ld.global.f32 	%f3921, [%rd1061];
	add.f32 	%f3922, %f3920, %f3921;
	ld.global.f32 	%f3923, [%rd1063];
	add.f32 	%f3924, %f3922, %f3923;
	ld.global.f32 	%f3925, [%rd1065];
	add.f32 	%f3926, %f3924, %f3925;
	// begin inline asm
	mov.u64 	%rd266, %clock64;
	// end inline asm
	sub.s64 	%rd1126, %rd266, %rd265;
	cvt.rn.f32.s64 	%f3927, %rd1126;
	cvt.f64.f32 	%fd58, %f3927;
	st.local.f64 	[%rd1033], %fd58;
	{ // callseq 57, 0
	.param .b64 param0;
	st.param.b64 	[param0], %rd1069;
	.param .b64 param1;
	st.param.b64 	[param1], %rd1032;
	.param .b32 retval0;
	call.uni (retval0), 
	vprintf, 
	(
	param0, 
	param1
	);
	ld.param.b32 	%r1030, [retval0];
	} // callseq 57
	// begin inline asm
	mov.u64 	%rd267, %clock64;
	// end inline asm
	ld.global.f32 	%f3928, [%rd1035];
	add.f32 	%f3929, %f3926, %f3928;
	ld.global.f32 	%f3930, [%rd1037];
	add.f32 	%f3931, %f3929, %f3930;
	ld.global.f32 	%f3932, [%rd1039];
	add.f32 	%f3933, %f3931, %f3932;
	ld.global.f32 	%f3934, [%rd1041];
	add.f32 	%f3935, %f3933, %f3934;
	ld.global.f32 	%f3936, [%rd1043];
	add.f32 	%f3937, %f3935, %f3936;
	ld.global.f32 	%f3938, [%rd1045];
	add.f32 	%f3939, %f3937, %f3938;
	ld.global.f32 	%f3940, [%rd1047];
	add.f32 	%f3941, %f3939, %f3940;
	ld.global.f32 	%f3942, [%rd1049];
	add.f32 	%f3943, %f3941, %f3942;
	ld.global.f32 	%f3944, [%rd1051];
	add.f32 	%f3945, %f3943, %f3944;
	ld.global.f32 	%f3946, [%rd1053];
	add.f32 	%f3947, %f3945, %f3946;
	ld.global.f32 	%f3948, [%rd1055];
	add.f32 	%f3949, %f3947, %f3948;
	ld.global.f32 	%f3950, [%rd1057];
	add.f32 	%f3951, %f3949, %f3950;
	ld.global.f32 	%f3952, [%rd1059];
	add.f32 	%f3953, %f3951, %f3952;
	ld.global.f32 	%f3954, [%rd1061];
	add.f32 	%f3955, %f3953, %f3954;
	ld.global.f32 	%f3956, [%rd1063];
	add.f32 	%f3957, %f3955, %f3956;
	ld.global.f32 	%f3958, [%rd1065];
	add.f32 	%f3959, %f3957, %f3958;
	// begin inline asm
	mov.u64 	%rd268, %clock64;
	// end inline asm
	sub.s64 	%rd1127, %rd268, %rd267;
	cvt.rn.f32.s64 	%f3960, %rd1127;
	cvt.f64.f32 	%fd59, %f3960;
	st.local.f64 	[%rd1033], %fd59;
	{ // callseq 58, 0
	.param .b64 param0;
	st.param.b64 	[param0], %rd1069;
	.param .b64 param1;
	st.param.b64 	[param1], %rd1032;
	.param .b32 retval0;
	call.uni (retval0), 
	vprintf, 
	(
	param0, 
	param1
	);
	ld.param.b32 	%r1032, [retval0];
	} // callseq 58
	// begin inline asm
	mov.u64 	%rd269, %clock64;
	// end inline asm
	ld.global.f32 	%f3961, [%rd1035];
	add.f32 	%f3962, %f3959, %f3961;
	ld.global.f32 	%f3963, [%rd1037];
	add.f32 	%f3964, %f3962, %f3963;
	ld.global.f32 	%f3965, [%rd1039];
	add.f32 	%f3966, %f3964, %f3965;
	ld.global.f32 	%f3967, [%rd1041];
	add.f32 	%f3968, %f3966, %f3967;
	ld.global.f32 	%f3969, [%rd1043];
	add.f32 	%f3970, %f3968, %f3969;
	ld.global.f32 	%f3971, [%rd1045];
	add.f32 	%f3972, %f3970, %f3971;
	ld.global.f32 	%f3973, [%rd1047];
	add.f32 	%f3974, %f3972, %f3973;
	ld.global.f32 	%f3975, [%rd1049];
	add.f32 	%f3976, %f3974, %f3975;
	ld.global.f32 	%f3977, [%rd1051];
	add.f32 	%f3978, %f3976, %f3977;
	ld.global.f32 	%f3979, [%rd1053];
	add.f32 	%f3980, %f3978, %f3979;
	ld.global.f32 	%f3981, [%rd1055];
	add.f32 	%f3982, %f3980, %f3981;
	ld.global.f32 	%f3983, [%rd1057];
	add.f32 	%f3984, %f3982, %f3983;
	ld.global.f32 	%f3985, [%rd1059];
	add.f32 	%f3986, %f3984, %f3985;
	ld.global.f32 	%f3987, [%rd1061];
	add.f32 	%f3988, %f3986, %f3987;
	ld.global.f32 	%f3989, [%rd1063];
	add.f32 	%f3990, %f3988, %f3989;
	ld.global.f32 	%f3991, [%rd1065];
	add.f32 	%f3992, %f3990, %f3991;
	// begin inline asm
	mov.u64 	%rd270, %clock64;
	// end inline asm
	sub.s64 	%rd1128, %rd270, %rd269;
	cvt.rn.f32.s64 	%f3993, %rd1128;
	cvt.f64.f32 	%fd60, %f3993;
	st.local.f64 	[%rd1033], %fd60;
	{ // callseq 59, 0
	.param .b64 param0;
	st.param.b64 	[param0], %rd1069;
	.param .b64 param1;
	st.param.b64 	[param1], %rd1032;
	.param .b32 retval0;
	call.uni (retval0), 
	vprintf, 
	(
	param0, 
	param1
	);
	ld.param.b32 	%r1034, [retval0];
	} // callseq 59
	// begin inline asm
	mov.u64 	%rd271, %clock64;
	// end inline asm
	ld.global.f32 	%f3994, [%rd1035];
	add.f32 	%f3995, %f3992, %f3994;
	ld.global.f32 	%f3996, [%rd1037];
	add.f32 	%f3997, %f3995, %f3996;
	ld.global.f32 	%f3998, [%rd1039];
	add.f32 	%f3999, %f3997, %f3998;
	ld.global.f32 	%f4000, [%rd1041];
	add.f32 	%f4001, %f3999, %f4000;
	ld.global.f32 	%f4002, [%rd1043];
	add.f32 	%f4003, %f4001, %f4002;
	ld.global.f32 	%f4004, [%rd1045];
	add.f32 	%f4005, %f4003, %f4004;
	ld.global.f32 	%f4006, [%rd1047];
	add.f32 	%f4007, %f4005, %f4006;
	ld.global.f32 	%f4008, [%rd1049];
	add.f32 	%f4009, %f4007, %f4008;
	ld.global.f32 	%f4010, [%rd1051];
	add.f32 	%f4011, %f4009, %f4010;
	ld.global.f32 	%f4012, [%rd1053];
	add.f32 	%f4013, %f4011, %f4012;
	ld.global.f32 	%f4014, [%rd1055];
	add.f32 	%f4015, %f4013, %f4014;
	ld.global.f32 	%f4016, [%rd1057];
	add.f32 	%f4017, %f4015, %f4016;
	ld.global.f32 	%f4018, [%rd1059];
	add.f32 	%f4019, %f4017, %f4018;
	ld.global.f32 	%f4020, [%rd1061];
	add.f32 	%f4021, %f4019, %f4020;
	ld.global.f32 	%f4022, [%rd1063];
	add.f32 	%f4023, %f4021, %f4022;
	ld.global.f32 	%f4024, [%rd1065];
	add.f32 	%f4025, %f4023, %f4024;
	// begin inline asm
	mov.u64 	%rd272, %clock64;
	// end inline asm
	// begin inline asm
	mov.u64 	%rd273, %clock64;
	// end inline asm
	ld.global.f32 	%f4026, [%rd1035];
	add.f32 	%f4027, %f4025, %f4026;
	ld.global.f32 	%f4028, [%rd1037];
	add.f32 	%f4029, %f4027, %f4028;
	ld.global.f32 	%f4030, [%rd1039];
	add.f32 	%f4031, %f4029, %f4030;
	ld.global.f32 	%f4032, [%rd1041];
	add.f32 	%f4033, %f4031, %f4032;
	ld.global.f32 	%f4034, [%rd1043];
	add.f32 	%f4035, %f4033, %f4034;
	ld.global.f32 	%f4036, [%rd1045];
	add.f32 	%f4037, %f4035, %f4036;
	ld.global.f32 	%f4038, [%rd1047];
	add.f32 	%f4039, %f4037, %f4038;
	ld.global.f32 	%f4040, [%rd1049];
	add.f32 	%f4041, %f4039, %f4040;
	ld.global.f32 	%f4042, [%rd1051];
	add.f32 	%f4043, %f4041, %f4042;
	ld.global.f32 	%f4044, [%rd1053];
	add.f32 	%f4045, %f4043, %f4044;
	ld.global.f32 	%f4046, [%rd1055];
	add.f32 	%f4047, %f4045, %f4046;
	ld.global.f32 	%f4048, [%rd1057];
	add.f32 	%f4049, %f4047, %f4048;
	ld.global.f32 	%f4050, [%rd1059];
	add.f32 	%f4051, %f4049, %f4050;
	ld.global.f32 	%f4052, [%rd1061];
	add.f32 	%f4053, %f4051, %f4052;
	ld.global.f32 	%f4054, [%rd1063];
	add.f32 	%f4055, %f4053, %f4054;
	ld.global.f32 	%f4056, [%rd1065];
	add.f32 	%f4057, %f4055, %f4056;
	// begin inline asm
	mov.u64 	%rd274, %clock64;
	// end inline asm
	// begin inline asm
	mov.u64 	%rd275, %clock64;
	// end inline asm
	ld.global.f32 	%f4058, [%rd1035];
	add.f32 	%f4059, %f4057, %f4058;
	ld.global.f32 	%f4060, [%rd1037];
	add.f32 	%f4061, %f4059, %f4060;
	ld.global.f32 	%f4062, [%rd1039];
	add.f32 	%f4063, %f4061, %f4062;
	ld.global.f32 	%f4064, [%rd1041];
	add.f32 	%f4065, %f4063, %f4064;
	ld.global.f32 	%f4066, [%rd1043];
	add.f32 	%f4067, %f4065, %f4066;
	ld.global.f32 	%f4068, [%rd1045];
	add.f32 	%f4069, %f4067, %f4068;
	ld.global.f32 	%f4070, [%rd1047];
	add.f32 	%f4071, %f4069, %f4070;
	ld.global.f32 	%f4072, [%rd1049];
	add.f32 	%f4073, %f4071, %f4072;
	ld.global.f32 	%f4074, [%rd1051];
	add.f32 	%f4075, %f4073, %f4074;
	ld.global.f32 	%f4076, [%rd1053];
	add.f32 	%f4077, %f4075, %f4076;
	ld.global.f32 	%f4078, [%rd1055];
	add.f32 	%f4079, %f4077, %f4078;
	ld.global.f32 	%f4080, [%rd1057];
	add.f32 	%f4081, %f4079, %f4080;
	ld.global.f32 	%f4082, [%rd1059];
	add.f32 	%f4083, %f4081, %f4082;
	ld.global.f32 	%f4084, [%rd1061];
	add.f32 	%f4085, %f4083, %f4084;
	ld.global.f32 	%f4086, [%rd1063];
	add.f32 	%f4087, %f4085, %f4086;
	ld.global.f32 	%f4088, [%rd1065];
	add.f32 	%f4089, %f4087, %f4088;
	// begin inline asm
	mov.u64 	%rd276, %clock64;
	// end inline asm
	// begin inline asm
	mov.u64 	%rd277, %clock64;
	// end inline asm
	ld.global.f32 	%f4090, [%rd1035];
	add.f32 	%f4091, %f4089, %f4090;
	ld.global.f32 	%f4092, [%rd1037];
	add.f32 	%f4093, %f4091, %f4092;
	ld.global.f32 	%f4094, [%rd1039];
	add.f32 	%f4095, %f4093, %f4094;
	ld.global.f32 	%f4096, [%rd1041];
	add.f32 	%f4097, %f4095, %f4096;
	ld.global.f32 	%f4098, [%rd1043];
	add.f32 	%f4099, %f4097, %f4098;
	ld.global.f32 	%f4100, [%rd1045];
	add.f32 	%f4101, %f4099, %f4100;
	ld.global.f32 	%f4102, [%rd1047];
	add.f32 	%f4103, %f4101, %f4102;
	ld.global.f32 	%f4104, [%rd1049];
	add.f32 	%f4105, %f4103, %f4104;
	ld.global.f32 	%f4106, [%rd1051];
	add.f32 	%f4107, %f4105, %f4106;
	ld.global.f32 	%f4108, [%rd1053];
	add.f32 	%f4109, %f4107, %f4108;
	ld.global.f32 	%f4110, [%rd1055];
	add.f32 	%f4111, %f4109, %f4110;
	ld.global.f32 	%f4112, [%rd1057];
	add.f32 	%f4113, %f4111, %f4112;
	ld.global.f32 	%f4114, [%rd1059];
	add.f32 	%f4115, %f4113, %f4114;
	ld.global.f32 	%f4116, [%rd1061];
	add.f32 	%f4117, %f4115, %f4116;
	ld.global.f32 	%f4118, [%rd1063];
	add.f32 	%f4119, %f4117, %f4118;
	ld.global.f32 	%f4120, [%rd1065];
	add.f32 	%f4121, %f4119, %f4120;
	// begin inline asm
	mov.u64 	%rd278, %clock64;
	// end inline asm
	// begin inline asm
	mov.u64 	%rd279, %clock64;
	// end inline asm
	ld.global.f32 	%f4122, [%rd1035];
	add.f32 	%f4123, %f4121, %f4122;
	ld.global.f32 	%f4124, [%rd1037];
	add.f32 	%f4125, %f4123, %f4124;
	ld.global.f32 	%f4126, [%rd1039];
	add.f32 	%f4127, %f4125, %f4126;
	ld.global.f32 	%f4128, [%rd1041];
	add.f32 	%f4129, %f4127, %f4128;
	ld.global.f32 	%f4130, [%rd1043];
	add.f32 	%f4131, %f4129, %f4130;
	ld.global.f32 	%f4132, [%rd1045];
	add.f32 	%f4133, %f4131, %f4132;
	ld.global.f32 	%f4134, [%rd1047];
	add.f32 	%f4135, %f4133, %f4134;
	ld.global.f32 	%f4136, [%rd1049];
	add.f32 	%f4137, %f4135, %f4136;
	ld.global.f32 	%f4138, [%rd1051];
	add.f32 	%f4139, %f4137, %f4138;
	ld.global.f32 	%f4140, [%rd1053];
	add.f32 	%f4141, %f4139, %f4140;
	ld.global.f32 	%f4142, [%rd1055];
	add.f32 	%f4143, %f4141, %f4142;
	ld.global.f32 	%f4144, [%rd1057];
	add.f32 	%f4145, %f4143, %f4144;
	ld.global.f32 	%f4146, [%rd1059];
	add.f32 	%f4147, %f4145, %f4146;
	ld.global.f32 	%f4148, [%rd1061];
	add.f32 	%f4149, %f4147, %f4148;
	ld.global.f32 	%f4150, [%rd1063];
	add.f32 	%f4151, %f4149, %f4150;
	ld.global.f32 	%f4152, [%rd1065];
	add.f32 	%f4153, %f4151, %f4152;
	// begin inline asm
	mov.u64 	%rd280, %clock64;
	// end inline asm
	ld.global.f32 	%f4154, [%rd1066+230528];
	add.f32 	%f4155, %f4153, %f4154;
	// begin inline asm
	mov.u64 	%rd281, %clock64;
	// end inline asm
	ld.global.f32 	%f4156, [%rd1035];
	add.f32 	%f4157, %f4155, %f4156;
	ld.global.f32 	%f4158, [%rd1037];
	add.f32 	%f4159, %f4157, %f4158;
	ld.global.f32 	%f4160, [%rd1039];
	add.f32 	%f4161, %f4159, %f4160;
	ld.global.f32 	%f4162, [%rd1041];
	add.f32 	%f4163, %f4161, %f4162;
	ld.global.f32 	%f4164, [%rd1043];
	add.f32 	%f4165, %f4163, %f4164;
	ld.global.f32 	%f4166, [%rd1045];
	add.f32 	%f4167, %f4165, %f4166;
	ld.global.f32 	%f4168, [%rd1047];
	add.f32 	%f4169, %f4167, %f4168;
	ld.global.f32 	%f4170, [%rd1049];
	add.f32 	%f4171, %f4169, %f4170;
	ld.global.f32 	%f4172, [%rd1051];
	add.f32 	%f4173, %f4171, %f4172;
	ld.global.f32 	%f4174, [%rd1053];
	add.f32 	%f4175, %f4173, %f4174;
	ld.global.f32 	%f4176, [%rd1055];
	add.f32 	%f4177, %f4175, %f4176;
	ld.global.f32 	%f4178, [%rd1057];
	add.f32 	%f4179, %f4177, %f4178;
	ld.global.f32 	%f4180, [%rd1059];
	add.f32 	%f4181, %f4179, %f4180;
	ld.global.f32 	%f4182, [%rd1061];
	add.f32 	%f4183, %f4181, %f4182;
	ld.global.f32 	%f4184, [%rd1063];
	add.f32 	%f4185, %f4183, %f4184;
	ld.global.f32 	%f4186, [%rd1065];
	add.f32 	%f4187, %f4185, %f4186;
	// begin inline asm
	mov.u64 	%rd282, %clock64;
	// end inline asm
	sub.s64 	%rd1129, %rd282, %rd281;
	cvt.rn.f32.s64 	%f4188, %rd1129;
	cvt.f64.f32 	%fd61, %f4188;
	st.local.f64 	[%rd1033], %fd61;
	{ // callseq 60, 0
	.param .b64 param0;
	st.param.b64 	[param0], %rd1069;
	.param .b64 param1;
	st.param.b64 	[param1], %rd1032;
	.param .b32 retval0;
	call.uni (retval0), 
	vprintf, 
	(
	param0, 
	param1
	);
	ld.param.b32 	%r1036, [retval0];
	} // callseq 60
	// begin inline asm
	mov.u64 	%rd283, %clock64;
	// end inline asm
	ld.global.f32 	%f4189, [%rd1035];
	add.f32 	%f4190, %f4187, %f4189;
	ld.global.f32 	%f4191, [%rd1037];
	add.f32 	%f4192, %f4190, %f4191;
	ld.global.f32 	%f4193, [%rd1039];
	add.f32 	%f4194, %f4192, %f4193;
	ld.global.f32 	%f4195, [%rd1041];
	add.f32 	%f4196, %f4194, %f4195;
	ld.global.f32 	%f4197, [%rd1043];
	add.f32 	%f4198, %f4196, %f4197;
	ld.global.f32 	%f4199, [%rd1045];
	add.f32 	%f4200, %f4198, %f4199;
	ld.global.f32 	%f4201, [%rd1047];
	add.f32 	%f4202, %f4200, %f4201;
	ld.global.f32 	%f4203, [%rd1049];
	add.f32 	%f4204, %f4202, %f4203;
	ld.global.f32 	%f4205, [%rd1051];
	add.f32 	%f4206, %f4204, %f4205;
	ld.global.f32 	%f4207, [%rd1053];
	add.f32 	%f4208, %f4206, %f4207;
	ld.global.f32 	%f4209, [%rd1055];
	add.f32 	%f4210, %f4208, %f4209;
	ld.global.f32 	%f4211, [%rd1057];
	add.f32 	%f4212, %f4210, %f4211;
	ld.global.f32 	%f4213, [%rd1059];
	add.f32 	%f4214, %f4212, %f4213;
	ld.global.f32 	%f4215, [%rd1061];
	add.f32 	%f4216, %f4214, %f4215;
	ld.global.f32 	%f4217, [%rd1063];
	add.f32 	%f4218, %f4216, %f4217;
	ld.global.f32 	%f4219, [%rd1065];
	add.f32 	%f4220, %f4218, %f4219;
	// begin inline asm
	mov.u64 	%rd284, %clock64;
	// end inline asm
	sub.s64 	%rd1130, %rd284, %rd283;
	cvt.rn.f32.s64 	%f4221, %rd1130;
	cvt.f64.f32 	%fd62, %f4221;
	st.local.f64 	[%rd1033], %fd62;
	{ // callseq 61, 0
	.param .b64 param0;
	st.param.b64 	[param0], %rd1069;
	.param .b64 param1;
	st.param.b64 	[param1], %rd1032;
	.param .b32 retval0;
	call.uni (retval0), 
	vprintf, 
	(
	param0, 
	param1
	);
	ld.param.b32 	%r1038, [retval0];
	} // callseq 61
	// begin inline asm
	mov.u64 	%rd285, %clock64;
	// end inline asm
	ld.global.f32 	%f4222, [%rd1035];
	add.f32 	%f4223, %f4220, %f4222;
	ld.global.f32 	%f4224, [%rd1037];
	add.f32 	%f4225, %f4223, %f4224;
	ld.global.f32 	%f4226, [%rd1039];
	add.f32 	%f4227, %f4225, %f4226;
	ld.global.f32 	%f4228, [%rd1041];
	add.f32 	%f4229, %f4227, %f4228;
	ld.global.f32 	%f4230, [%rd1043];
	add.f32 	%f4231, %f4229, %f4230;
	ld.global.f32 	%f4232, [%rd1045];
	add.f32 	%f4233, %f4231, %f4232;
	ld.global.f32 	%f4234, [%rd1047];
	add.f32 	%f4235, %f4233, %f4234;
	ld.global.f32 	%f4236, [%rd1049];
	add.f32 	%f4237, %f4235, %f4236;
	ld.global.f32 	%f4238, [%rd1051];
	add.f32 	%f4239, %f4237, %f4238;
	ld.global.f32 	%f4240, [%rd1053];
	add.f32 	%f4241, %f4239, %f4240;
	ld.global.f32 	%f4242, [%rd1055];
	add.f32 	%f4243, %f4241, %f4242;
	ld.global.f32 	%f4244, [%rd1057];
	add.f32 	%f4245, %f4243, %f4244;
	ld.global.f32 	%f4246, [%rd1059];
	add.f32 	%f4247, %f4245, %f4246;
	ld.global.f32 	%f4248, [%rd1061];
	add.f32 	%f4249, %f4247, %f4248;
	ld.global.f32 	%f4250, [%rd1063];
	add.f32 	%f4251, %f4249, %f4250;
	ld.global.f32 	%f4252, [%rd1065];
	add.f32 	%f4253, %f4251, %f4252;
	// begin inline asm
	mov.u64 	%rd286, %clock64;
	// end inline asm
	sub.s64 	%rd1131, %rd286, %rd285;
	cvt.rn.f32.s64 	%f4254, %rd1131;
	cvt.f64.f32 	%fd63, %f4254;
	st.local.f64 	[%rd1033], %fd63;
	{ // callseq 62, 0
	.param .b64 param0;
	st.param.b64 	[param0], %rd1069;
	.param .b64 param1;
	st.param.b64 	[param1], %rd1032;
	.param .b32 retval0;
	call.uni (retval0), 
	vprintf, 
	(
	param0, 
	param1
	);
	ld.param.b32 	%r1040, [retval0];
	} // callseq 62
	// begin inline asm
	mov.u64 	%rd287, %clock64;
	// end inline asm
	ld.global.f32 	%f4255, [%rd1035];
	add.f32 	%f4256, %f4253, %f4255;
	ld.global.f32 	%f4257, [%rd1037];
	add.f32 	%f4258, %f4256, %f4257;
	ld.global.f32 	%f4259, [%rd1039];
	add.f32 	%f4260, %f4258, %f4259;
	ld.global.f32 	%f4261, [%rd1041];
	add.f32 	%f4262, %f4260, %f4261;
	ld.global.f32 	%f4263, [%rd1043];
	add.f32 	%f4264, %f4262, %f4263;
	ld.global.f32 	%f4265, [%rd1045];
	add.f32 	%f4266, %f4264, %f4265;
	ld.global.f32 	%f4267, [%rd1047];
	add.f32 	%f4268, %f4266, %f4267;
	ld.global.f32 	%f4269, [%rd1049];
	add.f32 	%f4270, %f4268, %f4269;
	ld.global.f32 	%f4271, [%rd1051];
	add.f32 	%f4272, %f4270, %f4271;
	ld.global.f32 	%f4273, [%rd1053];
	add.f32 	%f4274, %f4272, %f4273;
	ld.global.f32 	%f4275, [%rd1055];
	add.f32 	%f4276, %f4274, %f4275;
	ld.global.f32 	%f4277, [%rd1057];
	add.f32 	%f4278, %f4276, %f4277;
	ld.global.f32 	%f4279, [%rd1059];
	add.f32 	%f4280, %f4278, %f4279;
	ld.global.f32 	%f4281, [%rd1061];
	add.f32 	%f4282, %f4280, %f4281;
	ld.global.f32 	%f4283, [%rd1063];
	add.f32 	%f4284, %f4282, %f4283;
	ld.global.f32 	%f4285, [%rd1065];
	add.f32 	%f4286, %f4284, %f4285;
	// begin inline asm
	mov.u64 	%rd288, %clock64;
	// end inline asm
	sub.s64 	%rd1132, %rd288, %rd287;
	cvt.rn.f32.s64 	%f4287, %rd1132;
	cvt.f64.f32 	%fd64, %f4287;
	st.local.f64 	[%rd1033], %fd64;
	{ // callseq 63, 0
	.param .b64 param0;
	st.param.b64 	[param0], %rd1069;
	.param .b64 param1;
	st.param.b64 	[param1], %rd1032;
	.param .b32 retval0;
	call.uni (retval0), 
	vprintf, 
	(
	param0, 
	param1
	);
	ld.param.b32 	%r1042, [retval0];
	} // callseq 63
	// begin inline asm
	mov.u64 	%rd289, %clock64;
	// end inline asm
	ld.global.f32 	%f4288, [%rd1035];
	add.f32 	%f4289, %f4286, %f4288;
	ld.global.f32 	%f4290, [%rd1037];
	add.f32 	%f4291, %f4289, %f4290;
	ld.global.f32 	%f4292, [%rd1039];
	add.f32 	%f4293, %f4291, %f4292;
	ld.global.f32 	%f4294, [%rd1041];
	add.f32 	%f4295, %f4293, %f4294;
	ld.global.f32 	%f4296, [%rd1043];
	add.f32 	%f4297, %f4295, %f4296;
	ld.global.f32 	%f4298, [%rd1045];
	add.f32 	%f4299, %f4297, %f4298;
	ld.global.f32 	%f4300, [%rd1047];
	add.f32 	%f4301, %f4299, %f4300;
	ld.global.f32 	%f4302, [%rd1049];
	add.f32 	%f4303, %f4301, %f4302;
	ld.global.f32 	%f4304, [%rd1051];
	add.f32 	%f4305, %f4303, %f4304;
	ld.global.f32 	%f4306, [%rd1053];
	add.f32 	%f4307, %f4305, %f4306;
	ld.global.f32 	%f4308, [%rd1055];
	add.f32 	%f4309, %f4307, %f4308;
	ld.global.f32 	%f4310, [%rd1057];
	add.f32 	%f4311, %f4309, %f4310;
	ld.global.f32 	%f4312, [%rd1059];
	add.f32 	%f4313, %f4311, %f4312;
	ld.global.f32 	%f4314, [%rd1061];
	add.f32 	%f4315, %f4313, %f4314;
	ld.global.f32 	%f4316, [%rd1063];
	add.f32 	%f4317, %f4315, %f4316;
	ld.global.f32 	%f4318, [%rd1065];
	add.f32 	%f4319, %f4317, %f4318;
	// begin inline asm
	mov.u64 	%rd290, %clock64;
	// end inline asm
	sub.s64 	%rd1133, %rd290, %rd289;
	cvt.rn.f32.s64 	%f4320, %rd1133;
	cvt.f64.f32 	%fd65, %f4320;
	st.local.f64 	[%rd1033], %fd65;
	{ // callseq 64, 0
	.param .b64 param0;
	st.param.b64 	[param0], %rd1069;
	.param .b64 param1;
	st.param.b64 	[param1], %rd1032;
	.param .b32 retval0;
	call.uni (retval0), 
	vprintf, 
	(
	param0, 
	param1
	);
	ld.param.b32 	%r1044, [retval0];
	} // callseq 64
	// begin inline asm
	mov.u64 	%rd291, %clock64;
	// end inline asm
	ld.global.f32 	%f4321, [%rd1035];
	add.f32 	%f4322, %f4319, %f4321;
	ld.global.f32 	%f4323, [%rd1037];
	add.f32 	%f4324, %f4322, %f4323;
	ld.global.f32 	%f4325, [%rd1039];
	add.f32 	%f4326, %f4324, %f4325;
	ld.global.f32 	%f4327, [%rd1041];
	add.f32 	%f4328, %f4326, %f4327;
	ld.global.f32 	%f4329, [%rd1043];
	add.f32 	%f4330, %f4328, %f4329;
	ld.global.f32 	%f4331, [%rd1045];
	add.f32 	%f4332, %f4330, %f4331;
	ld.global.f32 	%f4333, [%rd1047];
	add.f32 	%f4334, %f4332, %f4333;
	ld.global.f32 	%f4335, [%rd1049];
	add.f32 	%f4336, %f4334, %f4335;
	ld.global.f32 	%f4337, [%rd1051];
	add.f32 	%f4338, %f4336, %f4337;
	ld.global.f32 	%f4339, [%rd1053];
	add.f32 	%f4340, %f4338, %f4339;
	ld.global.f32 	%f4341, [%rd1055];
	add.f32 	%f4342, %f4340, %f4341;
	ld.global.f32 	%f4343, [%rd1057];
	add.f32 	%f4344, %f4342, %f4343;
	ld.global.f32 	%f4345, [%rd1059];
	add.f32 	%f4346, %f4344, %f4345;
	ld.global.f32 	%f4347, [%rd1061];
	add.f32 	%f4348, %f4346, %f4347;
	ld.global.f32 	%f4349, [%rd1063];
	add.f32 	%f4350, %f4348, %f4349;
	ld.global.f32 	%f4351, [%rd1065];
	add.f32 	%f4352, %f4350, %f4351;
	// begin inline asm
	mov.u64 	%rd292, %clock64;
	// end inline asm
	// begin inline asm
	mov.u64 	%rd293, %clock64;
	// end inline asm
	ld.global.f32 	%f4353, [%rd1035];
	add.f32 	%f4354, %f4352, %f4353;
	ld.global.f32 	%f4355, [%rd1037];
	add.f32 	%f4356, %f4354, %f4355;
	ld.global.f32 	%f4357, [%rd1039];
	add.f32 	%f4358, %f4356, %f4357;
	ld.global.f32 	%f4359, [%rd1041];
	add.f32 	%f4360, %f4358, %f4359;
	ld.global.f32 	%f4361, [%rd1043];
	add.f32 	%f4362, %f4360, %f4361;
	ld.global.f32 	%f4363, [%rd1045];
	add.f32 	%f4364, %f4362, %f4363;
	ld.global.f32 	%f4365, [%rd1047];
	add.f32 	%f4366, %f4364, %f4365;
	ld.global.f32 	%f4367, [%rd1049];
	add.f32 	%f4368, %f4366, %f4367;
	ld.global.f32 	%f4369, [%rd1051];
	add.f32 	%f4370, %f4368, %f4369;
	ld.global.f32 	%f4371, [%rd1053];
	add.f32 	%f4372, %f4370, %f4371;
	ld.global.f32 	%f4373, [%rd1055];
	add.f32 	%f4374, %f4372, %f4373;
	ld.global.f32 	%f4375, [%rd1057];
	add.f32 	%f4376, %f4374, %f4375;
	ld.global.f32 	%f4377, [%rd1059];
	add.f32 	%f4378, %f4376, %f4377;
	ld.global.f32 	%f4379, [%rd1061];
	add.f32 	%f4380, %f4378, %f4379;
	ld.global.f32 	%f4381, [%rd1063];
	add.f32 	%f4382, %f4380, %f4381;
	ld.global.f32 	%f4383, [%rd1065];
	add.f32 	%f4384, %f4382, %f4383;
	// begin inline asm
	mov.u64 	%rd294, %clock64;
	// end inline asm
	// begin inline asm
	mov.u64 	%rd295, %clock64;
	// end inline asm
	ld.global.f32 	%f4385, [%rd1035];
	add.f32 	%f4386, %f4384, %f4385;
	ld.global.f32 	%f4387, [%rd1037];
	add.f32 	%f4388, %f4386, %f4387;
	ld.global.f32 	%f4389, [%rd1039];
	add.f32 	%f4390, %f4388, %f4389;
	ld.global.f32 	%f4391, [%rd1041];
	add.f32 	%f4392, %f4390, %f4391;
	ld.global.f32 	%f4393, [%rd1043];
	add.f32 	%f4394, %f4392, %f4393;
	ld.global.f32 	%f4395, [%rd1045];
	add.f32 	%f4396, %f4394, %f4395;
	ld.global.f32 	%f4397, [%rd1047];
	add.f32 	%f4398, %f4396, %f4397;
	ld.global.f32 	%f4399, [%rd1049];
	add.f32 	%f4400, %f4398, %f4399;
	ld.global.f32 	%f4401, [%rd1051];
	add.f32 	%f4402, %f4400, %f4401;
	ld.global.f32 	%f4403, [%rd1053];
	add.f32 	%f4404, %f4402, %f4403;
	ld.global.f32 	%f4405, [%rd1055];
	add.f32 	%f4406, %f4404, %f4405;
	ld.global.f32 	%f4407, [%rd1057];
	add.f32 	%f4408, %f4406, %f4407;
	ld.global.f32 	%f4409, [%rd1059];
	add.f32 	%f4410, %f4408, %f4409;
	ld.global.f32 	%f4411, [%rd1061];
	add.f32 	%f4412, %f4410, %f4411;
	ld.global.f32 	%f4413, [%rd1063];
	add.f32 	%f4414, %f4412, %f4413;
	ld.global.f32 	%f4415, [%rd1065];
	add.f32 	%f4416, %f4414, %f4415;
	// begin inline asm
	mov.u64 	%rd296, %clock64;
	// end inline asm
	// begin inline asm
	mov.u64 	%rd297, %clock64;
	// end inline asm
	ld.global.f32 	%f4417, [%rd1035];
	add.f32 	%f4418, %f4416, %f4417;
	ld.global.f32 	%f4419, [%rd1037];
	add.f32 	%f4420, %f4418, %f4419;
	ld.global.f32 	%f4421, [%rd1039];
	add.f32 	%f4422, %f4420, %f4421;
	ld.global.f32 	%f4423, [%rd1041];
	add.f32 	%f4424, %f4422, %f4423;
	ld.global.f32 	%f4425, [%rd1043];
	add.f32 	%f4426, %f4424, %f4425;
	ld.global.f32 	%f4427, [%rd1045];
	add.f32 	%f4428, %f4426, %f4427;
	ld.global.f32 	%f4429, [%rd1047];
	add.f32 	%f4430, %f4428, %f4429;
	ld.global.f32 	%f4431, [%rd1049];
	add.f32 	%f4432, %f4430, %f4431;
	ld.global.f32 	%f4433, [%rd1051];
	add.f32 	%f4434, %f4432, %f4433;
	ld.global.f32 	%f4435, [%rd1053];
	add.f32 	%f4436, %f4434, %f4435;
	ld.global.f32 	%f4437, [%rd1055];
	add.f32 	%f4438, %f4436, %f4437;
	ld.global.f32 	%f4439, [%rd1057];
	add.f32 	%f4440, %f4438, %f4439;
	ld.global.f32 	%f4441, [%rd1059];
	add.f32 	%f4442, %f4440, %f4441;
	ld.global.f32 	%f4443, [%rd1061];
	add.f32 	%f4444, %f4442, %f4443;
	ld.global.f32 	%f4445, [%rd1063];
	add.f32 	%f4446, %f4444, %f4445;
	ld.global.f32 	%f4447, [%rd1065];
	add.f32 	%f4448, %f4446, %f4447;
	// begin inline asm
	mov.u64 	%rd298, %clock64;
	// end inline asm
	// begin inline asm
	mov.u64 	%rd299, %clock64;
	// end inline asm
	ld.global.f32 	%f4449, [%rd1035];
	add.f32 	%f4450, %f4448, %f4449;
	ld.global.f32 	%f4451, [%rd1037];
	add.f32 	%f4452, %f4450, %f4451;
	ld.global.f32 	%f4453, [%rd1039];
	add.f32 	%f4454, %f4452, %f4453;
	ld.global.f32 	%f4455, [%rd1041];
	add.f32 	%f4456, %f4454, %f4455;
	ld.global.f32 	%f4457, [%rd1043];
	add.f32 	%f4458, %f4456, %f4457;
	ld.global.f32 	%f4459, [%rd1045];
	add.f32 	%f4460, %f4458, %f4459;
	ld.global.f32 	%f4461, [%rd1047];
	add.f32 	%f4462, %f4460, %f4461;
	ld.global.f32 	%f4463, [%rd1049];
	add.f32 	%f4464, %f4462, %f4463;
	ld.global.f32 	%f4465, [%rd1051];
	add.f32 	%f4466, %f4464, %f4465;
	ld.global.f32 	%f4467, [%rd1053];
	add.f32 	%f4468, %f4466, %f4467;
	ld.global.f32 	%f4469, [%rd1055];
	add.f32 	%f4470, %f4468, %f4469;
	ld.global.f32 	%f4471, [%rd1057];
	add.f32 	%f4472, %f4470, %f4471;
	ld.global.f32 	%f4473, [%rd1059];
	add.f32 	%f4474, %f4472, %f4473;
	ld.global.f32 	%f4475, [%rd1061];
	add.f32 	%f4476, %f4474, %f4475;
	ld.global.f32 	%f4477, [%rd1063];
	add.f32 	%f4478, %f4476, %f4477;
	ld.global.f32 	%f4479, [%rd1065];
	add.f32 	%f4480, %f4478, %f4479;
	// begin inline asm
	mov.u64 	%rd300, %clock64;
	// end inline asm
	ld.global.f32 	%f4481, [%rd1066+230528];
	add.f32 	%f4482, %f4480, %f4481;
	// begin inline asm
	mov.u64 	%rd301, %clock64;
	// end inline asm
	ld.global.f32 	%f4483, [%rd1035];
	add.f32 	%f4484, %f4482, %f4483;
	ld.global.f32 	%f4485, [%rd1037];
	add.f32 	%f4486, %f4484, %f4485;
	ld.global.f32 	%f4487, [%rd1039];
	add.f32 	%f4488, %f4486, %f4487;
	ld.global.f32 	%f4489, [%rd1041];
	add.f32 	%f4490, %f4488, %f4489;
	ld.global.f32 	%f4491, [%rd1043];
	add.f32 	%f4492, %f4490, %f4491;
	ld.global.f32 	%f4493, [%rd1045];
	add.f32 	%f4494, %f4492, %f4493;
	ld.global.f32 	%f4495, [%rd1047];
	add.f32 	%f4496, %f4494, %f4495;
	ld.global.f32 	%f4497, [%rd1049];
	add.f32 	%f4498, %f4496, %f4497;
	ld.global.f32 	%f4499, [%rd1051];
	add.f32 	%f4500, %f4498, %f4499;
	ld.global.f32 	%f4501, [%rd1053];
	add.f32 	%f4502, %f4500, %f4501;
	ld.global.f32 	%f4503, [%rd1055];
	add.f32 	%f4504, %f4502, %f4503;
	ld.global.f32 	%f4505, [%rd1057];
	add.f32 	%f4506, %f4504, %f4505;
	ld.global.f32 	%f4507, [%rd1059];
	add.f32 	%f4508, %f4506, %f4507;
	ld.global.f32 	%f4509, [%rd1061];
	add.f32 	%f4510, %f4508, %f4509;
	ld.global.f32 	%f4511, [%rd1063];
	add.f32 	%f4512, %f4510, %f4511;
	ld.global.f32 	%f4513, [%rd1065];
	add.f32 	%f4514, %f4512, %f4513;
	// begin inline asm
	mov.u64 	%rd302, %clock64;
	// end inline asm
	sub.s64 	%rd1134, %rd302, %rd301;
	cvt.rn.f32.s64 	%f4515, %rd1134;
	cvt.f64.f32 	%fd66, %f4515;
	st.local.f64 	[%rd1033], %fd66;
	{ // callseq 65, 0
	.param .b64 param0;
	st.param.b64 	[param0], %rd1069;
	.param .b64 param1;
	st.param.b64 	[param1], %rd1032;
	.param .b32 retval0;
	call.uni (retval0), 
	vprintf, 
	(
	param0, 
	param1
	);
	ld.param.b32 	%r1046, [retval0];
	} // callseq 65
	// begin inline asm
	mov.u64 	%rd303, %clock64;
	// end inline asm
	ld.global.f32 	%f4516, [%rd1035];
	add.f32 	%f4517, %f4514, %f4516;
	ld.global.f32 	%f4518, [%rd1037];
	add.f32 	%f4519, %f4517, %f4518;
	ld.global.f32 	%f4520, [%rd1039];
	add.f32 	%f4521, %f4519, %f4520;
	ld.global.f32 	%f4522, [%rd1041];
	add.f32 	%f4523, %f4521, %f4522;
	ld.global.f32 	%f4524, [%rd1043];
	add.f32 	%f4525, %f4523, %f4524;
	ld.global.f32 	%f4526, [%rd1045];
	add.f32 	%f4527, %f4525, %f4526;
	ld.global.f32 	%f4528, [%rd1047];
	add.f32 	%f4529, %f4527, %f4528;
	ld.global.f32 	%f4530, [%rd1049];
	add.f32 	%f4531, %f4529, %f4530;
	ld.global.f32 	%f4532, [%rd1051];
	add.f32 	%f4533, %f4531, %f4532;
	ld.global.f32 	%f4534, [%rd1053];
	add.f32 	%f4535, %f4533, %f4534;
	ld.global.f32 	%f4536, [%rd1055];
	add.f32 	%f4537, %f4535, %f4536;
	ld.global.f32 	%f4538, [%rd1057];
	add.f32 	%f4539, %f4537, %f4538;
	ld.global.f32 	%f4540, [%rd1059];
	add.f32 	%f4541, %f4539, %f4540;
	ld.global.f32 	%f4542, [%rd1061];
	add.f32 	%f4543, %f4541, %f4542;
	ld.global.f32 	%f4544, [%rd1063];
	add.f32 	%f4545, %f4543, %f4544;
	ld.global.f32 	%f4546, [%rd1065];
	add.f32 	%f4547, %f4545, %f4546;
	// begin inline asm
	mov.u64 	%rd304, %clock64;
	// end inline asm
	sub.s64 	%rd1135, %rd304, %rd303;
	cvt.rn.f32.s64 	%f4548, %rd1135;
	cvt.f64.f32 	%fd67, %f4548;
	st.local.f64 	[%rd1033], %fd67;
	{ // callseq 66, 0
	.param .b64 param0;
	st.param.b64 	[param0], %rd1069;
	.param .b64 param1;
	st.param.b64 	[param1], %rd1032;
	.param .b32 retval0;
	call.uni (retval0), 
	vprintf, 
	(
	param0, 
	param1
	);
	ld.param.b32 	%r1048, [retval0];
	} // callseq 66
	// begin inline asm
	mov.u64 	%rd305, %clock64;
	// end inline asm
	ld.global.f32 	%f4549, [%rd1035];
	add.f32 	%f4550, %f4547, %f4549;
	ld.global.f32 	%f4551, [%rd1037];
	add.f32 	%f4552, %f4550, %f4551;
	ld.global.f32 	%f4553, [%rd1039];
	add.f32 	%f4554, %f4552, %f4553;
	ld.global.f32 	%f4555, [%rd1041];
	add.f32 	%f4556, %f4554, %f4555;
	ld.global.f32 	%f4557, [%rd1043];
	add.f32 	%f4558, %f4556, %f4557;
	ld.global.f32 	%f4559, [%rd1045];
	add.f32 	%f4560, %f4558, %f4559;
	ld.global.f32 	%f4561, [%rd1047];
	add.f32 	%f4562, %f4560, %f4561;
	ld.global.f32 	%f4563, [%rd1049];
	add.f32 	%f4564, %f4562, %f4563;
	ld.global.f32 	%f4565, [%rd1051];
	add.f32 	%f4566, %f4564, %f4565;
	ld.global.f32 	%f4567, [%rd1053];
	add.f32 	%f4568, %f4566, %f4567;
	ld.global.f32 	%f4569, [%rd1055];
	add.f32 	%f4570, %f4568, %f4569;
	ld.global.f32 	%f4571, [%rd1057];
	add.f32 	%f4572, %f4570, %f4571;
	ld.global.f32 	%f4573, [%rd1059];
	add.f32 	%f4574, %f4572, %f4573;
	ld.global.f32 	%f4575, [%rd1061];
	add.f32 	%f4576, %f4574, %f4575;
	ld.global.f32 	%f4577, [%rd1063];
	add.f32 	%f4578, %f4576, %f4577;
	ld.global.f32 	%f4579, [%rd1065];
	add.f32 	%f4580, %f4578, %f4579;
	// begin inline asm
	mov.u64 	%rd306, %clock64;
	// end inline asm
	sub.s64 	%rd1136, %rd306, %rd305;
	cvt.rn.f32.s64 	%f4581, %rd1136;
	cvt.f64.f32 	%fd68, %f4581;
	st.local.f64 	[%rd1033], %fd68;
	{ // callseq 67, 0
	.param .b64 param0;
	st.param.b64 	[param0], %rd1069;
	.param .b64 param1;
	st.param.b64 	[param1], %rd1032;
	.param .b32 retval0;
	call.uni (retval0), 
	vprintf, 
	(
	param0, 
	param1
	);
	ld.param.b32 	%r1050, [retval0];
	} // callseq 67
	// begin inline asm
	mov.u64 	%rd307, %clock64;
	// end inline asm
	ld.global.f32 	%f4582, [%rd1035];
	add.f32 	%f4583, %f4580, %f4582;
	ld.global.f32 	%f4584, [%rd1037];
	add.f32 	%f4585, %f4583, %f4584;
	ld.global.f32 	%f4586, [%rd1039];
	add.f32 	%f4587, %f4585, %f4586;
	ld.global.f32 	%f4588, [%rd1041];
	add.f32 	%f4589, %f4587, %f4588;
	ld.global.f32 	%f4590, [%rd1043];
	add.f32 	%f4591, %f4589, %f4590;
	ld.global.f32 	%f4592, [%rd1045];
	add.f32 	%f4593, %f4591, %f4592;
	ld.global.f32 	%f4594, [%rd1047];
	add.f32 	%f4595, %f4593, %f4594;
	ld.global.f32 	%f4596, [%rd1049];
	add.f32 	%f4597, %f4595, %f4596;
	ld.global.f32 	%f4598, [%rd1051];
	add.f32 	%f4599, %f4597, %f4598;
	ld.global.f32 	%f4600, [%rd1053];
	add.f32 	%f4601, %f4599, %f4600;
	ld.global.f32 	%f4602, [%rd1055];
	add.f32 	%f4603, %f4601, %f4602;
	ld.global.f32 	%f4604, [%rd1057];
	add.f32 	%f4605, %f4603, %f4604;
	ld.global.f32 	%f4606, [%rd1059];
	add.f32 	%f4607, %f4605, %f4606;
	ld.global.f32 	%f4608, [%rd1061];
	add.f32 	%f4609, %f4607, %f4608;
	ld.global.f32 	%f4610, [%rd1063];
	add.f32 	%f4611, %f4609, %f4610;
	ld.global.f32 	%f4612, [%rd1065];
	add.f32 	%f4613, %f4611, %f4612;
	// begin inline asm
	mov.u64 	%rd308, %clock64;
	// end inline asm
	sub.s64 	%rd1137, %rd308, %rd307;
	cvt.rn.f32.s64 	%f4614, %rd1137;
	cvt.f64.f32 	%fd69, %f4614;
	st.local.f64 	[%rd1033], %fd69;
	{ // callseq 68, 0
	.param .b64 param0;
	st.param.b64 	[param0], %rd1069;
	.param .b64 param1;
	st.param.b64 	[param1], %rd1032;
	.param .b32 retval0;
	call.uni (retval0), 
	vprintf, 
	(
	param0, 
	param1
	);
	ld.param.b32 	%r1052, [retval0];
	} // callseq 68
	// begin inline asm
	mov.u64 	%rd309, %clock64;
	// end inline asm
	ld.global.f32 	%f4615, [%rd1035];
	add.f32 	%f4616, %f4613, %f4615;
	ld.global.f32 	%f4617, [%rd1037];
	add.f32 	%f4618, %f4616, %f4617;
	ld.global.f32 	%f4619, [%rd1039];
	add.f32 	%f4620, %f4618, %f4619;
	ld.global.f32 	%f4621, [%rd1041];
	add.f32 	%f4622, %f4620, %f4621;
	ld.global.f32 	%f4623, [%rd1043];
	add.f32 	%f4624, %f4622, %f4623;
	ld.global.f32 	%f4625, [%rd1045];
	add.f32 	%f4626, %f4624, %f4625;
	ld.global.f32 	%f4627, [%rd1047];
	add.f32 	%f4628, %f4626, %f4627;
	ld.global.f32 	%f4629, [%rd1049];
	add.f32 	%f4630, %f4628, %f4629;
	ld.global.f32 	%f4631, [%rd1051];
	add.f32 	%f4632, %f4630, %f4631;
	ld.global.f32 	%f4633, [%rd1053];
	add.f32 	%f4634, %f4632, %f4633;
	ld.global.f32 	%f4635, [%rd1055];
	add.f32 	%f4636, %f4634, %f4635;
	ld.global.f32 	%f4637, [%rd1057];
	add.f32 	%f4638, %f4636, %f4637;
	ld.global.f32 	%f4639, [%rd1059];
	add.f32 	%f4640, %f4638, %f4639;
	ld.global.f32 	%f4641, [%rd1061];
	add.f32 	%f4642, %f4640, %f4641;
	ld.global.f32 	%f4643, [%rd1063];
	add.f32 	%f4644, %f4642, %f4643;
	ld.global.f32 	%f4645, [%rd1065];
	add.f32 	%f4646, %f4644, %f4645;
	// begin inline asm
	mov.u64 	%rd310, %clock64;
	// end inline asm
	sub.s64 	%rd1138, %rd310, %rd309;
	cvt.rn.f32.s64 	%f4647, %rd1138;
	cvt.f64.f32 	%fd70, %f4647;
	st.local.f64 	[%rd1033], %fd70;
	{ // callseq 69, 0
	.param .b64 param0;
	st.param.b64 	[param0], %rd1069;
	.param .b64 param1;
	st.param.b64 	[param1], %rd1032;
	.param .b32 retval0;
	call.uni (retval0), 
	vprintf, 
	(
	param0, 
	param1
	);
	ld.param.b32 	%r1054, [retval0];
	} // callseq 69
	// begin inline asm
	mov.u64 	%rd311, %clock64;
	// end inline asm
	ld.global.f32 	%f4648, [%rd1035];
	add.f32 	%f4649, %f4646, %f4648;
	ld.global.f32 	%f4650, [%rd1037];
	add.f32 	%f4651, %f4649, %f4650;
	ld.global.f32 	%f4652, [%rd1039];
	add.f32 	%f4653, %f4651, %f4652;
	ld.global.f32 	%f4654, [%rd1041];
	add.f32 	%f4655, %f4653, %f4654;
	ld.global.f32 	%f4656, [%rd1043];
	add.f32 	%f4657, %f4655, %f4656;
	ld.global.f32 	%f4658, [%rd1045];
	add.f32 	%f4659, %f4657, %f4658;
	ld.global.f32 	%f4660, [%rd1047];
	add.f32 	%f4661, %f4659, %f4660;
	ld.global.f32 	%f4662, [%rd1049];
	add.f32 	%f4663, %f4661, %f4662;
	ld.global.f32 	%f4664, [%rd1051];
	add.f32 	%f4665, %f4663, %f4664;
	ld.global.f32 	%f4666, [%rd1053];
	add.f32 	%f4667, %f4665, %f4666;
	ld.global.f32 	%f4668, [%rd1055];
	add.f32 	%f4669, %f4667, %f4668;
	ld.global.f32 	%f4670, [%rd1057];
	add.f32 	%f4671, %f4669, %f4670;
	ld.global.f32 	%f4672, [%rd1059];
	add.f32 	%f4673, %f4671, %f4672;
	ld.global.f32 	%f4674, [%rd1061];
	add.f32 	%f4675, %f4673, %f4674;
	ld.global.f32 	%f4676, [%rd1063];
	add.f32 	%f4677, %f4675, %f4676;
	ld.global.f32 	%f4678, [%rd1065];
	add.f32 	%f4679, %f4677, %f4678;
	// begin inline asm
	mov.u64 	%rd312, %clock64;
	// end inline asm
	// begin inline asm
	mov.u64 	%rd313, %clock64;
	// end inline asm
	ld.global.f32 	%f4680, [%rd1035];
	add.f32 	%f4681, %f4679, %f4680;
	ld.global.f32 	%f4682, [%rd1037];
	add.f32 	%f4683, %f4681, %f4682;
	ld.global.f32 	%f4684, [%rd1039];
	add.f32 	%f4685, %f4683, %f4684;
	ld.global.f32 	%f4686, [%rd1041];
	add.f32 	%f4687, %f4685, %f4686;
	ld.global.f32 	%f4688, [%rd1043];
	add.f32 	%f4689, %f4687, %f4688;
	ld.global.f32 	%f4690, [%rd1045];
	add.f32 	%f4691, %f4689, %f4690;
	ld.global.f32 	%f4692, [%rd1047];
	add.f32 	%f4693, %f4691, %f4692;
	ld.global.f32 	%f4694, [%rd1049];
	add.f32 	%f4695, %f4693, %f4694;
	ld.global.f32 	%f4696, [%rd1051];
	add.f32 	%f4697, %f4695, %f4696;
	ld.global.f32 	%f4698, [%rd1053];
	add.f32 	%f4699, %f4697, %f4698;
	ld.global.f32 	%f4700, [%rd1055];
	add.f32 	%f4701, %f4699, %f4700;
	ld.global.f32 	%f4702, [%rd1057];
	add.f32 	%f4703, %f4701, %f4702;
	ld.global.f32 	%f4704, [%rd1059];
	add.f32 	%f4705, %f4703, %f4704;
	ld.global.f32 	%f4706, [%rd1061];
	add.f32 	%f4707, %f4705, %f4706;
	ld.global.f32 	%f4708, [%rd1063];
	add.f32 	%f4709, %f4707, %f4708;
	ld.global.f32 	%f4710, [%rd1065];
	add.f32 	%f4711, %f4709, %f4710;
	// begin inline asm
	mov.u64 	%rd314, %clock64;
	// end inline asm
	// begin inline asm
	mov.u64 	%rd315, %clock64;
	// end inline asm
	ld.global.f32 	%f4712, [%rd1035];
	add.f32 	%f4713, %f4711, %f4712;
	ld.global.f32 	%f4714, [%rd1037];
	add.f32 	%f4715, %f4713, %f4714;
	ld.global.f32 	%f4716, [%rd1039];
	add.f32 	%f4717, %f4715, %f4716;
	ld.global.f32 	%f4718, [%rd1041];
	add.f32 	%f4719, %f4717, %f4718;
	ld.global.f32 	%f4720, [%rd1043];
	add.f32 	%f4721, %f4719, %f4720;
	ld.global.f32 	%f4722, [%rd1045];
	add.f32 	%f4723, %f4721, %f4722;
	ld.global.f32 	%f4724, [%rd1047];
	add.f32 	%f4725, %f4723, %f4724;
	ld.global.f32 	%f4726, [%rd1049];
	add.f32 	%f4727, %f4725, %f4726;
	ld.global.f32 	%f4728, [%rd1051];
	add.f32 	%f4729, %f4727, %f4728;
	ld.global.f32 	%f4730, [%rd1053];
	add.f32 	%f4731, %f4729, %f4730;
	ld.global.f32 	%f4732, [%rd1055];
	add.f32 	%f4733, %f4731, %f4732;
	ld.global.f32 	%f4734, [%rd1057];
	add.f32 	%f4735, %f4733, %f4734;
	ld.global.f32 	%f4736, [%rd1059];
	add.f32 	%f4737, %f4735, %f4736;
	ld.global.f32 	%f4738, [%rd1061];
	add.f32 	%f4739, %f4737, %f4738;
	ld.global.f32 	%f4740, [%rd1063];
	add.f32 	%f4741, %f4739, %f4740;
	ld.global.f32 	%f4742, [%rd1065];
	add.f32 	%f4743, %f4741, %f4742;
	// begin inline asm
	mov.u64 	%rd316, %clock64;
	// end inline asm
	// begin inline asm
	mov.u64 	%rd317, %clock64;
	// end inline asm
	ld.global.f32 	%f4744, [%rd1035];
	add.f32 	%f4745, %f4743, %f4744;
	ld.global.f32 	%f4746, [%rd1037];
	add.f32 	%f4747, %f4745, %f4746;
	ld.global.f32 	%f4748, [%rd1039];
	add.f32 	%f4749, %f4747, %f4748;
	ld.global.f32 	%f4750, [%rd1041];
	add.f32 	%f4751, %f4749, %f4750;
	ld.global.f32 	%f4752, [%rd1043];
	add.f32 	%f4753, %f4751, %f4752;
	ld.global.f32 	%f4754, [%rd1045];
	add.f32 	%f4755, %f4753, %f4754;
	ld.global.f32 	%f4756, [%rd1047];
	add.f32 	%f4757, %f4755, %f4756;
	ld.global.f32 	%f4758, [%rd1049];
	add.f32 	%f4759, %f4757, %f4758;
	ld.global.f32 	%f4760, [%rd1051];
	add.f32 	%f4761, %f4759, %f4760;
	ld.global.f32 	%f4762, [%rd1053];
	add.f32 	%f4763, %f4761, %f4762;
	ld.global.f32 	%f4764, [%rd1055];
	add.f32 	%f4765, %f4763, %f4764;
	ld.global.f32 	%f4766, [%rd1057];
	add.f32 	%f4767, %f4765, %f4766;
	ld.global.f32 	%f4768, [%rd1059];
	add.f32 	%f4769, %f4767, %f4768;
	ld.global.f32 	%f4770, [%rd1061];
	add.f32 	%f4771, %f4769, %f4770;
	ld.global.f32 	%f4772, [%rd1063];
	add.f32 	%f4773, %f4771, %f4772;
	ld.global.f32 	%f4774, [%rd1065];
	add.f32 	%f4775, %f4773, %f4774;
	// begin inline asm
	mov.u64 	%rd318, %clock64;
	// end inline asm
	// begin inline asm
	mov.u64 	%rd319, %clock64;
	// end inline asm
	ld.global.f32 	%f4776, [%rd1035];
	add.f32 	%f4777, %f4775, %f4776;
	ld.global.f32 	%f4778, [%rd1037];
	add.f32 	%f4779, %f4777, %f4778;
	ld.global.f32 	%f4780, [%rd1039];
	add.f32 	%f4781, %f4779, %f4780;
	ld.global.f32 	%f4782, [%rd1041];
	add.f32 	%f4783, %f4781, %f4782;
	ld.global.f32 	%f4784, [%rd1043];
	add.f32 	%f4785, %f4783, %f4784;
	ld.global.f32 	%f4786, [%rd1045];
	add.f32 	%f4787, %f4785, %f4786;
	ld.global.f32 	%f4788, [%rd1047];
	add.f32 	%f4789, %f4787, %f4788;
	ld.global.f32 	%f4790, [%rd1049];
	add.f32 	%f4791, %f4789, %f4790;
	ld.global.f32 	%f4792, [%rd1051];
	add.f32 	%f4793, %f4791, %f4792;
	ld.global.f32 	%f4794, [%rd1053];
	add.f32 	%f4795, %f4793, %f4794;
	ld.global.f32 	%f4796, [%rd1055];
	add.f32 	%f4797, %f4795, %f4796;
	ld.global.f32 	%f4798, [%rd1057];
	add.f32 	%f4799, %f4797, %f4798;
	ld.global.f32 	%f4800, [%rd1059];
	add.f32 	%f4801, %f4799, %f4800;
	ld.global.f32 	%f4802, [%rd1061];
	add.f32 	%f4803, %f4801, %f4802;
	ld.global.f32 	%f4804, [%rd1063];
	add.f32 	%f4805, %f4803, %f4804;
	ld.global.f32 	%f4806, [%rd1065];
	add.f32 	%f4807, %f4805, %f4806;
	// begin inline asm
	mov.u64 	%rd320, %clock64;
	// end inline asm
	ld.global.f32 	%f4808, [%rd1066+230528];
	add.f32 	%f4809, %f4807, %f4808;
	// begin inline asm
	mov.u64 	%rd321, %clock64;
	// end inline asm
	ld.global.f32 	%f4810, [%rd1035];
	add.f32 	%f4811, %f4809, %f4810;
	ld.global.f32 	%f4812, [%rd1037];
	add.f32 	%f4813, %f4811, %f4812;
	ld.global.f32 	%f4814, [%rd1039];
	add.f32 	%f4815, %f4813, %f4814;
	ld.global.f32 	%f4816, [%rd1041];
	add.f32 	%f4817, %f4815, %f4816;
	ld.global.f32 	%f4818, [%rd1043];
	add.f32 	%f4819, %f4817, %f4818;
	ld.global.f32 	%f4820, [%rd1045];
	add.f32 	%f4821, %f4819, %f4820;
	ld.global.f32 	%f4822, [%rd1047];
	add.f32 	%f4823, %f4821, %f4822;
	ld.global.f32 	%f4824, [%rd1049];
	add.f32 	%f4825, %f4823, %f4824;
	ld.global.f32 	%f4826, [%rd1051];
	add.f32 	%f4827, %f4825, %f4826;
	ld.global.f32 	%f4828, [%rd1053];
	add.f32 	%f4829, %f4827, %f4828;
	ld.global.f32 	%f4830, [%rd1055];
	add.f32 	%f4831, %f4829, %f4830;
	ld.global.f32 	%f4832, [%rd1057];
	add.f32 	%f4833, %f4831, %f4832;
	ld.global.f32 	%f4834, [%rd1059];
	add.f32 	%f4835, %f4833, %f4834;
	ld.global.f32 	%f4836, [%rd1061];
	add.f32 	%f4837, %f4835, %f4836;
	ld.global.f32 	%f4838, [%rd1063];
	add.f32 	%f4839, %f4837, %f4838;
	ld.global.f32 	%f4840, [%rd1065];
	add.f32 	%f4841, %f4839, %f4840;
	// begin inline asm
	mov.u64 	%rd322, %clock64;
	// end inline asm
	sub.s64 	%rd1139, %rd322, %rd321;
	cvt.rn.f32.s64 	%f4842, %rd1139;
	cvt.f64.f32 	%fd71, %f4842;
	st.local.f64 	[%rd1033], %fd71;
	{ // callseq 70, 0
	.param .b64 param0;
	st.param.b64 	[param0], %rd1069;
	.param .b64 param1;
	st.param.b64 	[param1], %rd1032;
	.param .b32 retval0;
	call.uni (retval0), 
	vprintf, 
	(
	param0, 
	param1
	);
	ld.param.b32 	%r1056, [retval0];
	} // callseq 70
	// begin inline asm
	mov.u64 	%rd323, %clock64;
	// end inline asm
	ld.global.f32 	%f4843, [%rd1035];
	add.f32 	%f4844, %f4841, %f4843;
	ld.global.f32 	%f4845, [%rd1037];
	add.f32 	%f4846, %f4844, %f4845;
	ld.global.f32 	%f4847, [%rd1039];
	add.f32 	%f4848, %f4846, %f4847;
	ld.global.f32 	%f4849, [%rd1041];
	add.f32 	%f4850, %f4848, %f4849;
	ld.global.f32 	%f4851, [%rd1043];
	add.f32 	%f4852, %f4850, %f4851;
	ld.global.f32 	%f4853, [%rd1045];
	add.f32 	%f4854, %f4852, %f4853;
	ld.global.f32 	%f4855, [%rd1047];
	add.f32 	%f4856, %f4854, %f4855;
	ld.global.f32 	%f4857, [%rd1049];
	add.f32 	%f4858, %f4856, %f4857;
	ld.global.f32 	%f4859, [%rd1051];
	add.f32 	%f4860, %f4858, %f4859;
	ld.global.f32 	%f4861, [%rd1053];
	add.f32 	%f4862, %f4860, %f4861;
	ld.global.f32 	%f4863, [%rd1055];
	add.f32 	%f4864, %f4862, %f4863;
	ld.global.f32 	%f4865, [%rd1057];
	add.f32 	%f4866, %f4864, %f4865;
	ld.global.f32 	%f4867, [%rd1059];
	add.f32 	%f4868, %f4866, %f4867;
	ld.global.f32 	%f4869, [%rd1061];
	add.f32 	%f4870, %f4868, %f4869;
	ld.global.f32 	%f4871, [%rd1063];
	add.f32 	%f4872, %f4870, %f4871;
	ld.global.f32 	%f4873, [%rd1065];
	add.f32 	%f4874, %f4872, %f4873;
	// begin inline asm
	mov.u64 	%rd324, %clock64;
	// end inline asm
	sub.s64 	%rd1140, %rd324, %rd323;
	cvt.rn.f32.s64 	%f4875, %rd1140;
	cvt.f64.f32 	%fd72, %f4875;
	st.local.f64 	[%rd1033], %fd72;
	{ // callseq 71, 0
	.param .b64 param0;
	st.param.b64 	[param0], %rd1069;
	.param .b64 param1;
	st.param.b64 	[param1], %rd1032;
	.param .b32 retval0;
	call.uni (retval0), 
	vprintf, 
	(
	param0, 
	param1
	);
	ld.param.b32 	%r1058, [retval0];
	} // callseq 71
	// begin inline asm
	mov.u64 	%rd325, %clock64;
	// end inline asm
	ld.global.f32 	%f4876, [%rd1035];
	add.f32 	%f4877, %f4874, %f4876;
	ld.global.f32 	%f4878, [%rd1037];
	add.f32 	%f4879, %f4877, %f4878;
	ld.global.f32 	%f4880, [%rd1039];
	add.f32 	%f4881, %f4879, %f4880;
	ld.global.f32 	%f4882, [%rd1041];
	add.f32 	%f4883, %f4881, %f4882;
	ld.global.f32 	%f4884, [%rd1043];
	add.f32 	%f4885, %f4883, %f4884;
	ld.global.f32 	%f4886, [%rd1045];
	add.f32 	%f4887, %f4885, %f4886;
	ld.global.f32 	%f4888, [%rd1047];
	add.f32 	%f4889, %f4887, %f4888;
	ld.global.f32 	%f4890, [%rd1049];
	add.f32 	%f4891, %f4889, %f4890;
	ld.global.f32 	%f4892, [%rd1051];
	add.f32 	%f4893, %f4891, %f4892;
	ld.global.f32 	%f4894, [%rd1053];
	add.f32 	%f4895, %f4893, %f4894;
	ld.global.f32 	%f4896, [%rd1055];
	add.f32 	%f4897, %f4895, %f4896;
	ld.global.f32 	%f4898, [%rd1057];
	add.f32 	%f4899, %f4897, %f4898;
	ld.global.f32 	%f4900, [%rd1059];
	add.f32 	%f4901, %f4899, %f4900;
	ld.global.f32 	%f4902, [%rd1061];
	add.f32 	%f4903, %f4901, %f4902;
	ld.global.f32 	%f4904, [%rd1063];
	add.f32 	%f4905, %f4903, %f4904;
	ld.global.f32 	%f4906, [%rd1065];
	add.f32 	%f4907, %f4905, %f4906;
	// begin inline asm
	mov.u64 	%rd326, %clock64;
	// end inline asm
	sub.s64 	%rd1141, %rd326, %rd325;
	cvt.rn.f32.s64 	%f4908, %rd1141;
	cvt.f64.f32 	%fd73, %f4908;
	st.local.f64 	[%rd1033], %fd73;
	{ // callseq 72, 0
	.param .b64 param0;
	st.param.b64 	[param0], %rd1069;
	.param .b64 param1;
	st.param.b64 	[param1], %rd1032;
	.param .b32 retval0;
	call.uni (retval0), 
	vprintf, 
	(
	param0, 
	param1
	);
	ld.param.b32 	%r1060, [retval0];
	} // callseq 72
	// begin inline asm
	mov.u64 	%rd327, %clock64;
	// end inline asm
	ld.global.f32 	%f4909, [%rd1035];
	add.f32 	%f4910, %f4907, %f4909;
	ld.global.f32 	%f4911, [%rd1037];
	add.f32 	%f4912, %f4910, %f4911;
	ld.global.f32 	%f4913, [%rd1039];
	add.f32 	%f4914, %f4912, %f4913;
	ld.global.f32 	%f4915, [%rd1041];
	add.f32 	%f4916, %f4914, %f4915;
	ld.global.f32 	%f4917, [%rd1043];
	add.f32 	%f4918, %f4916, %f4917;
	ld.global.f32 	%f4919, [%rd1045];
	add.f32 	%f4920, %f4918, %f4919;
	ld.global.f32 	%f4921, [%rd1047];
	add.f32 	%f4922, %f4920, %f4921;
	ld.global.f32 	%f4923, [%rd1049];
	add.f32 	%f4924, %f4922, %f4923;
	ld.global.f32 	%f4925, [%rd1051];
	add.f32 	%f4926, %f4924, %f4925;
	ld.global.f32 	%f4927, [%rd1053];
	add.f32 	%f4928, %f4926, %f4927;
	ld.global.f32 	%f4929, [%rd1055];
	add.f32 	%f4930, %f4928, %f4929;
	ld.global.f32 	%f4931, [%rd1057];
	add.f32 	%f4932, %f4930, %f4931;
	ld.global.f32 	%f4933, [%rd1059];
	add.f32 	%f4934, %f4932, %f4933;
	ld.global.f32 	%f4935, [%rd1061];
	add.f32 	%f4936, %f4934, %f4935;
	ld.global.f32 	%f4937, [%rd1063];
	add.f32 	%f4938, %f4936, %f4937;
	ld.global.f32 	%f4939, [%rd1065];
	add.f32 	%f4940, %f4938, %f4939;
	// begin inline asm
	mov.u64 	%rd328, %clock64;
	// end inline asm
	sub.s64 	%rd1142, %rd328, %rd327;
	cvt.rn.f32.s64 	%f4941, %rd1142;
	cvt.f64.f32 	%fd74, %f4941;
	st.local.f64 	[%rd1033], %fd74;
	{ // callseq 73, 0
	.param .b64 param0;
	st.param.b64 	[param0], %rd1069;
	.param .b64 param1;
	st.param.b64 	[param1], %rd1032;
	.param .b32 retval0;
	call.uni (retval0), 
	vprintf, 
	(
	param0, 
	param1
	);
	ld.param.b32 	%r1062, [retval0];
	} // callseq 73
	// begin inline asm
	mov.u64 	%rd329, %clock64;
	// end inline asm
	ld.global.f32 	%f4942, [%rd1035];
	add.f32 	%f4943, %f4940, %f4942;
	ld.global.f32 	%f4944, [%rd1037];
	add.f32 	%f4945, %f4943, %f4944;
	ld.global.f32 	%f4946, [%rd1039];
	add.f32 	%f4947, %f4945, %f4946;
	ld.global.f32 	%f4948, [%rd1041];
	add.f32 	%f4949, %f4947, %f4948;
	ld.global.f32 	%f4950, [%rd1043];
	add.f32 	%f4951, %f4949, %f4950;
	ld.global.f32 	%f4952, [%rd1045];
	add.f32 	%f4953, %f4951, %f4952;
	ld.global.f32 	%f4954, [%rd1047];
	add.f32 	%f4955, %f4953, %f4954;
	ld.global.f32 	%f4956, [%rd1049];
	add.f32 	%f4957, %f4955, %f4956;
	ld.global.f32 	%f4958, [%rd1051];
	add.f32 	%f4959, %f4957, %f4958;
	ld.global.f32 	%f4960, [%rd1053];
	add.f32 	%f4961, %f4959, %f4960;
	ld.global.f32 	%f4962, [%rd1055];
	add.f32 	%f4963, %f4961, %f4962;
	ld.global.f32 	%f4964, [%rd1057];
	add.f32 	%f4965, %f4963, %f4964;
	ld.global.f32 	%f4966, [%rd1059];
	add.f32 	%f4967, %f4965, %f4966;
	ld.global.f32 	%f4968, [%rd1061];
	add.f32 	%f4969, %f4967, %f4968;
	ld.global.f32 	%f4970, [%rd1063];
	add.f32 	%f4971, %f4969, %f4970;
	ld.global.f32 	%f4972, [%rd1065];
	add.f32 	%f4973, %f4971, %f4972;
	// begin inline asm
	mov.u64 	%rd330, %clock64;
	// end inline asm
	sub.s64 	%rd1143, %rd330, %rd329;
	cvt.rn.f32.s64 	%f4974, %rd1143;
	cvt.f64.f32 	%fd75, %f4974;
	st.local.f64 	[%rd1033], %fd75;
	{ // callseq 74, 0
	.param .b64 param0;
	st.param.b64 	[param0], %rd1069;
	.param .b64 param1;
	st.param.b64 	[param1], %rd1032;
	.param .b32 retval0;
	call.uni (retval0), 
	vprintf, 
	(
	param0, 
	param1
	);
	ld.param.b32 	%r1064, [retval0];
	} // callseq 74
	// begin inline asm
	mov.u64 	%rd331, %clock64;
	// end inline asm
	ld.global.f32 	%f4975, [%rd1035];
	add.f32 	%f4976, %f4973, %f4975;
	ld.global.f32 	%f4977, [%rd1037];
	add.f32 	%f4978, %f4976, %f4977;
	ld.global.f32 	%f4979, [%rd1039];
	add.f32 	%f4980, %f4978, %f4979;
	ld.global.f32 	%f4981, [%rd1041];
	add.f32 	%f4982, %f4980, %f4981;
	ld.global.f32 	%f4983, [%rd1043];
	add.f32 	%f4984, %f4982, %f4983;
	ld.global.f32 	%f4985, [%rd1045];
	add.f32 	%f4986, %f4984, %f4985;
	ld.global.f32 	%f4987, [%rd1047];
	add.f32 	%f4988, %f4986, %f4987;
	ld.global.f32 	%f4989, [%rd1049];
	add.f32 	%f4990, %f4988, %f4989;
	ld.global.f32 	%f4991, [%rd1051];
	add.f32 	%f4992, %f4990, %f4991;
	ld.global.f32 	%f4993, [%rd1053];
	add.f32 	%f4994, %f4992, %f4993;
	ld.global.f32 	%f4995, [%rd1055];
	add.f32 	%f4996, %f4994, %f4995;
	ld.global.f32 	%f4997, [%rd1057];
	add.f32 	%f4998, %f4996, %f4997;
	ld.global.f32 	%f4999, [%rd1059];
	add.f32 	%f5000, %f4998, %f4999;
	ld.global.f32 	%f5001, [%rd1061];
	add.f32 	%f5002, %f5000, %f5001;
	ld.global.f32 	%f5003, [%rd1063];
	add.f32 	%f5004, %f5002, %f5003;
	ld.global.f32 	%f5005, [%rd1065];
	add.f32 	%f5006, %f5004, %f5005;
	// begin inline asm
	mov.u64 	%rd332, %clock64;
	// end inline asm
	// begin inline asm
	mov.u64 	%rd333, %clock64;
	// end inline asm
	ld.global.f32 	%f5007, [%rd1035];
	add.f32 	%f5008, %f5006, %f5007;
	ld.global.f32 	%f5009, [%rd1037];
	add.f32 	%f5010, %f5008, %f5009;
	ld.global.f32 	%f5011, [%rd1039];
	add.f32 	%f5012, %f5010, %f5011;
	ld.global.f32 	%f5013, [%rd1041];
	add.f32 	%f5014, %f5012, %f5013;
	ld.global.f32 	%f5015, [%rd1043];
	add.f32 	%f5016, %f5014, %f5015;
	ld.global.f32 	%f5017, [%rd1045];
	add.f32 	%f5018, %f5016, %f5017;
	ld.global.f32 	%f5019, [%rd1047];
	add.f32 	%f5020, %f5018, %f5019;
	ld.global.f32 	%f5021, [%rd1049];
	add.f32 	%f5022, %f5020, %f5021;
	ld.global.f32 	%f5023, [%rd1051];
	add.f32 	%f5024, %f5022, %f5023;
	ld.global.f32 	%f5025, [%rd1053];
	add.f32 	%f5026, %f5024, %f5025;
	ld.global.f32 	%f5027, [%rd1055];
	add.f32 	%f5028, %f5026, %f5027;
	ld.global.f32 	%f5029, [%rd1057];
	add.f32 	%f5030, %f5028, %f5029;
	ld.global.f32 	%f5031, [%rd1059];
	add.f32 	%f5032, %f5030, %f5031;
	ld.global.f32 	%f5033, [%rd1061];
	add.f32 	%f5034, %f5032, %f5033;
	ld.global.f32 	%f5035, [%rd1063];
	add.f32 	%f5036, %f5034, %f5035;
	ld.global.f32 	%f5037, [%rd1065];
	add.f32 	%f5038, %f5036, %f5037;
	// begin inline asm
	mov.u64 	%rd334, %clock64;
	// end inline asm
	// begin inline asm
	mov.u64 	%rd335, %clock64;
	// end inline asm
	ld.global.f32 	%f5039, [%rd1035];
	add.f32 	%f5040, %f5038, %f5039;
	ld.global.f32 	%f5041, [%rd1037];
	add.f32 	%f5042, %f5040, %f5041;
	ld.global.f32 	%f5043, [%rd1039];
	add.f32 	%f5044, %f5042, %f5043;
	ld.global.f32 	%f5045, [%rd1041];
	add.f32 	%f5046, %f5044, %f5045;
	ld.global.f32 	%f5047, [%rd1043];
	add.f32 	%f5048, %f5046, %f5047;
	ld.global.f32 	%f5049, [%rd1045];
	add.f32 	%f5050, %f5048, %f5049;
	ld.global.f32 	%f5051, [%rd1047];
	add.f32 	%f5052, %f5050, %f5051;
	ld.global.f32 	%f5053, [%rd1049];
	add.f32 	%f5054, %f5052, %f5053;
	ld.global.f32 	%f5055, [%rd1051];
	add.f32 	%f5056, %f5054, %f5055;
	ld.global.f32 	%f5057, [%rd1053];
	add.f32 	%f5058, %f5056, %f5057;
	ld.global.f32 	%f5059, [%rd1055];
	add.f32 	%f5060, %f5058, %f5059;
	ld.global.f32 	%f5061, [%rd1057];
	add.f32 	%f5062, %f5060, %f5061;
	ld.global.f32 	%f5063, [%rd1059];
	add.f32 	%f5064, %f5062, %f5063;
	ld.global.f32 	%f5065, [%rd1061];
	add.f32 	%f5066, %f5064, %f5065;
	ld.global.f32 	%f5067, [%rd1063];
	add.f32 	%f5068, %f5066, %f5067;
	ld.global.f32 	%f5069, [%rd1065];
	add.f32 	%f5070, %f5068, %f5069;
	// begin inline asm
	mov.u64 	%rd336, %clock64;
	// end inline asm
	// begin inline asm
	mov.u64 	%rd337, %clock64;
	// end inline asm
	ld.global.f32 	%f5071, [%rd1035];
	add.f32 	%f5072, %f5070, %f5071;
	ld.global.f32 	%f5073, [%rd1037];
	add.f32 	%f5074, %f5072, %f5073;
	ld.global.f32 	%f5075, [%rd1039];
	add.f32 	%f5076, %f5074, %f5075;
	ld.global.f32 	%f5077, [%rd1041];
	add.f32 	%f5078, %f5076, %f5077;
	ld.global.f32 	%f5079, [%rd1043];
	add.f32 	%f5080, %f5078, %f5079;
	ld.global.f32 	%f5081, [%rd1045];
	add.f32 	%f5082, %f5080, %f5081;
	ld.global.f32 	%f5083, [%rd1047];
	add.f32 	%f5084, %f5082, %f5083;
	ld.global.f32 	%f5085, [%rd1049];
	add.f32 	%f5086, %f5084, %f5085;
	ld.global.f32 	%f5087, [%rd1051];
	add.f32 	%f5088, %f5086, %f5087;
	ld.global.f32 	%f5089, [%rd1053];
	add.f32 	%f5090, %f5088, %f5089;
	ld.global.f32 	%f5091, [%rd1055];
	add.f32 	%f5092, %f5090, %f5091;
	ld.global.f32 	%f5093, [%rd1057];
	add.f32 	%f5094, %f5092, %f5093;
	ld.global.f32 	%f5095, [%rd1059];
	add.f32 	%f5096, %f5094, %f5095;
	ld.global.f32 	%f5097, [%rd1061];
	add.f32 	%f5098, %f5096, %f5097;
	ld.global.f32 	%f5099, [%rd1063];
	add.f32 	%f5100, %f5098, %f5099;
	ld.global.f32 	%f5101, [%rd1065];
	add.f32 	%f5102, %f5100, %f5101;
	// begin inline asm
	mov.u64 	%rd338, %clock64;
	// end inline asm
	// begin inline asm
	mov.u64 	%rd339, %clock64;
	// end inline asm
	ld.global.f32 	%f5103, [%rd1035];
	add.f32 	%f5104, %f5102, %f5103;
	ld.global.f32 	%f5105, [%rd1037];
	add.f32 	%f5106, %f5104, %f5105;
	ld.global.f32 	%f5107, [%rd1039];
	add.f32 	%f5108, %f5106, %f5107;
	ld.global.f32 	%f5109, [%rd1041];
	add.f32 	%f5110, %f5108, %f5109;
	ld.global.f32 	%f5111, [%rd1043];
	add.f32 	%f5112, %f5110, %f5111;
	ld.global.f32 	%f5113, [%rd1045];
	add.f32 	%f5114, %f5112, %f5113;
	ld.global.f32 	%f5115, [%rd1047];
	add.f32 	%f5116, %f5114, %f5115;
	ld.global.f32 	%f5117, [%rd1049];
	add.f32 	%f5118, %f5116, %f5117;
	ld.global.f32 	%f5119, [%rd1051];
	add.f32 	%f5120, %f5118, %f5119;
	ld.global.f32 	%f5121, [%rd1053];
	add.f32 	%f5122, %f5120, %f5121;
	ld.global.f32 	%f5123, [%rd1055];
	add.f32 	%f5124, %f5122, %f5123;
	ld.global.f32 	%f5125, [%rd1057];
	add.f32 	%f5126, %f5124, %f5125;
	ld.global.f32 	%f5127, [%rd1059];
	add.f32 	%f5128, %f5126, %f5127;
	ld.global.f32 	%f5129, [%rd1061];
	add.f32 	%f5130, %f5128, %f5129;
	ld.global.f32 	%f5131, [%rd1063];
	add.f32 	%f5132, %f5130, %f5131;
	ld.global.f32 	%f5133, [%rd1065];
	add.f32 	%f5134, %f5132, %f5133;
	// begin inline asm
	mov.u64 	%rd340, %clock64;
	// end inline asm
	ld.global.f32 	%f5135, [%rd1066+230528];
	add.f32 	%f5136, %f5134, %f5135;
	// begin inline asm
	mov.u64 	%rd341, %clock64;
	// end inline asm
	ld.global.f32 	%f5137, [%rd1035];
	add.f32 	%f5138, %f5136, %f5137;
	ld.global.f32 	%f5139, [%rd1037];
	add.f32 	%f5140, %f5138, %f5139;
	ld.global.f32 	%f5141, [%rd1039];
	add.f32 	%f5142, %f5140, %f5141;
	ld.global.f32 	%f5143, [%rd1041];
	add.f32 	%f5144, %f5142, %f5143;
	ld.global.f32 	%f5145, [%rd1043];
	add.f32 	%f5146, %f5144, %f5145;
	ld.global.f32 	%f5147, [%rd1045];
	add.f32 	%f5148, %f5146, %f5147;
	ld.global.f32 	%f5149, [%rd1047];
	add.f32 	%f5150, %f5148, %f5149;
	ld.global.f32 	%f5151, [%rd1049];
	add.f32 	%f5152, %f5150, %f5151;
	ld.global.f32 	%f5153, [%rd1051];
	add.f32 	%f5154, %f5152, %f5153;
	ld.global.f32 	%f5155, [%rd1053];
	add.f32 	%f5156, %f5154, %f5155;
	ld.global.f32 	%f5157, [%rd1055];
	add.f32 	%f5158, %f5156, %f5157;
	ld.global.f32 	%f5159, [%rd1057];
	add.f32 	%f5160, %f5158, %f5159;
	ld.global.f32 	%f5161, [%rd1059];
	add.f32 	%f5162, %f5160, %f5161;
	ld.global.f32 	%f5163, [%rd1061];
	add.f32 	%f5164, %f5162, %f5163;
	ld.global.f32 	%f5165, [%rd1063];
	add.f32 	%f5166, %f5164, %f5165;
	ld.global.f32 	%f5167, [%rd1065];
	add.f32 	%f5168, %f5166, %f5167;
	// begin inline asm
	mov.u64 	%rd342, %clock64;
	// end inline asm
	sub.s64 	%rd1144, %rd342, %rd341;
	cvt.rn.f32.s64 	%f5169, %rd1144;
	cvt.f64.f32 	%fd76, %f5169;
	st.local.f64 	[%rd1033], %fd76;
	{ // callseq 75, 0
	.param .b64 param0;
	st.param.b64 	[param0], %rd1069;
	.param .b64 param1;
	st.param.b64 	[param1], %rd1032;
	.param .b32 retval0;
	call.uni (retval0), 
	vprintf, 
	(
	param0, 
	param1
	);
	ld.param.b32 	%r1066, [retval0];
	} // callseq 75
	// begin inline asm
	mov.u64 	%rd343, %clock64;
	// end inline asm
	ld.global.f32 	%f5170, [%rd1035];
	add.f32 	%f5171, %f5168, %f5170;
	ld.global.f32 	%f5172, [%rd1037];
	add.f32 	%f5173, %f5171, %f5172;
	ld.global.f32 	%f5174, [%rd1039];
	add.f32 	%f5175, %f5173, %f5174;
	ld.global.f32 	%f5176, [%rd1041];
	add.f32 	%f5177, %f5175, %f5176;
	ld.global.f32 	%f5178, [%rd1043];
	add.f32 	%f5179, %f5177, %f5178;
	ld.global.f32 	%f5180, [%rd1045];
	add.f32 	%f5181, %f5179, %f5180;
	ld.global.f32 	%f5182, [%rd1047];
	add.f32 	%f5183, %f5181, %f5182;
	ld.global.f32 	%f5184, [%rd1049];
	add.f32 	%f5185, %f5183, %f5184;
	ld.global.f32 	%f5186, [%rd1051];
	add.f32 	%f5187, %f5185, %f5186;
	ld.global.f32 	%f5188, [%rd1053];
	add.f32 	%f5189, %f5187, %f5188;
	ld.global.f32 	%f5190, [%rd1055];
	add.f32 	%f5191, %f5189, %f5190;
	ld.global.f32 	%f5192, [%rd1057];
	add.f32 	%f5193, %f5191, %f5192;
	ld.global.f32 	%f5194, [%rd1059];
	add.f32 	%f5195, %f5193, %f5194;
	ld.global.f32 	%f5196, [%rd1061];
	add.f32 	%f5197, %f5195, %f5196;
	ld.global.f32 	%f5198, [%rd1063];
	add.f32 	%f5199, %f5197, %f5198;
	ld.global.f32 	%f5200, [%rd1065];
	add.f32 	%f5201, %f5199, %f5200;
	// begin inline asm
	mov.u64 	%rd344, %clock64;
	// end inline asm
	sub.s64 	%rd1145, %rd344, %rd343;
	cvt.rn.f32.s64 	%f5202, %rd1145;
	cvt.f64.f32 	%fd77, %f5202;
	st.local.f64 	[%rd1033], %fd77;
	{ // callseq 76, 0
	.param .b64 param0;
	st.param.b64 	[param0], %rd1069;
	.param .b64 param1;
	st.param.b64 	[param1], %rd1032;
	.param .b32 retval0;
	call.uni (retval0), 
	vprintf, 
	(
	param0, 
	param1
	);
	ld.param.b32 	%r1068, [retval0];
	} // callseq 76
	// begin inline asm
	mov.u64 	%rd345, %clock64;
	// end inline asm
	ld.global.f32 	%f5203, [%rd1035];
	add.f32 	%f5204, %f5201, %f5203;
	ld.global.f32 	%f5205, [%rd1037];
	add.f32 	%f5206, %f5204, %f5205;
	ld.global.f32 	%f5207, [%rd1039];
	add.f32 	%f5208, %f5206, %f5207;
	ld.global.f32 	%f5209, [%rd1041];
	add.f32 	%f5210, %f5208, %f5209;
	ld.global.f32 	%f5211, [%rd1043];
	add.f32 	%f5212, %f5210, %f5211;
	ld.global.f32 	%f5213, [%rd1045];
	add.f32 	%f5214, %f5212, %f5213;
	ld.global.f32 	%f5215, [%rd1047];
	add.f32 	%f5216, %f5214, %f5215;
	ld.global.f32 	%f5217, [%rd1049];
	add.f32 	%f5218, %f5216, %f5217;
	ld.global.f32 	%f5219, [%rd1051];
	add.f32 	%f5220, %f5218, %f5219;
	ld.global.f32 	%f5221, [%rd1053];
	add.f32 	%f5222, %f5220, %f5221;
	ld.global.f32 	%f5223, [%rd1055];
	add.f32 	%f5224, %f5222, %f5223;
	ld.global.f32 	%f5225, [%rd1057];
	add.f32 	%f5226, %f5224, %f5225;
	ld.global.f32 	%f5227, [%rd1059];
	add.f32 	%f5228, %f5226, %f5227;
	ld.global.f32 	%f5229, [%rd1061];
	add.f32 	%f5230, %f5228, %f5229;
	ld.global.f32 	%f5231, [%rd1063];
	add.f32 	%f5232, %f5230, %f5231;
	ld.global.f32 	%f5233, [%rd1065];
	add.f32 	%f5234, %f5232, %f5233;
	// begin inline asm
	mov.u64 	%rd346, %clock64;
	// end inline asm
	sub.s64 	%rd1146, %rd346, %rd345;
	cvt.rn.f32.s64 	%f5235, %rd1146;
	cvt.f64.f32 	%fd78, %f5235;
	st.local.f64 	[%rd1033], %fd78;
	{ // callseq 77, 0
	.param .b64 param0;
	st.param.b64 	[param0], %rd1069;
	.param .b64 param1;
	st.param.b64 	[param1], %rd1032;
	.param .b32 retval0;
	call.uni (retval0), 
	vprintf, 
	(
	param0, 
	param1
	);
	ld.param.b32 	%r1070, [retval0];
	} // callseq 77
	// begin inline asm
	mov.u64 	%rd347, %clock64;
	// end inline asm
	ld.global.f32 	%f5236, [%rd1035];
	add.f32 	%f5237, %f5234, %f5236;
	ld.global.f32 	%f5238, [%rd1037];
	add.f32 	%f5239, %f5237, %f5238;
	ld.global.f32 	%f5240, [%rd1039];
	add.f32 	%f5241, %f5239, %f5240;
	ld.global.f32 	%f5242, [%rd1041];
	add.f32 	%f5243, %f5241, %f5242;
	ld.global.f32 	%f5244, [%rd1043];
	add.f32 	%f5245, %f5243, %f5244;
	ld.global.f32 	%f5246, [%rd1045];
	add.f32 	%f5247, %f5245, %f5246;
	ld.global.f32 	%f5248, [%rd1047];
	add.f32 	%f5249, %f5247, %f5248;
	ld.global.f32 	%f5250, [%rd1049];
	add.f32 	%f5251, %f5249, %f5250;
	ld.global.f32 	%f5252, [%rd1051];
	add.f32 	%f5253, %f5251, %f5252;
	ld.global.f32 	%f5254, [%rd1053];
	add.f32 	%f5255, %f5253, %f5254;
	ld.global.f32 	%f5256, [%rd1055];
	add.f32 	%f5257, %f5255, %f5256;
	ld.global.f32 	%f5258, [%rd1057];
	add.f32 	%f5259, %f5257, %f5258;
	ld.global.f32 	%f5260, [%rd1059];
	add.f32 	%f5261, %f5259, %f5260;
	ld.global.f32 	%f5262, [%rd1061];
	add.f32 	%f5263, %f5261, %f5262;
	ld.global.f32 	%f5264, [%rd1063];
	add.f32 	%f5265, %f5263, %f5264;
	ld.global.f32 	%f5266, [%rd1065];
	add.f32 	%f5267, %f5265, %f5266;
	// begin inline asm
	mov.u64 	%rd348, %clock64;
	// end inline asm
	sub.s64 	%rd1147, %rd348, %rd347;
	cvt.rn.f32.s64 	%f5268, %rd1147;
	cvt.f64.f32 	%fd79, %f5268;
	st.local.f64 	[%rd1033], %fd79;
	{ // callseq 78, 0
	.param .b64 param0;
	st.param.b64 	[param0], %rd1069;
	.param .b64 param1;
	st.param.b64 	[param1], %rd1032;
	.param .b32 retval0;
	call.uni (retval0), 
	vprintf, 
	(
	param0, 
	param1
	);
	ld.param.b32 	%r1072, [retval0];
	} // callseq 78
	// begin inline asm
	mov.u64 	%rd349, %clock64;
	// end inline asm
	ld.global.f32 	%f5269, [%rd1035];
	add.f32 	%f5270, %f5267, %f5269;
	ld.global.f32 	%f5271, [%rd1037];
	add.f32 	%f5272, %f5270, %f5271;
	ld.global.f32 	%f5273, [%rd1039];
	add.f32 	%f5274, %f5272, %f5273;
	ld.global.f32 	%f5275, [%rd1041];
	add.f32 	%f5276, %f5274, %f5275;
	ld.global.f32 	%f5277, [%rd1043];
	add.f32 	%f5278, %f5276, %f5277;
	ld.global.f32 	%f5279, [%rd1045];
	add.f32 	%f5280, %f5278, %f5279;
	ld.global.f32 	%f5281, [%rd1047];
	add.f32 	%f5282, %f5280, %f5281;
	ld.global.f32 	%f5283, [%rd1049];
	add.f32 	%f5284, %f5282, %f5283;
	ld.global.f32 	%f5285, [%rd1051];
	add.f32 	%f5286, %f5284, %f5285;
	ld.global.f32 	%f5287, [%rd1053];
	add.f32 	%f5288, %f5286, %f5287;
	ld.global.f32 	%f5289, [%rd1055];
	add.f32 	%f5290, %f5288, %f5289;
	ld.global.f32 	%f5291, [%rd1057];
	add.f32 	%f5292, %f5290, %f5291;
	ld.global.f32 	%f5293, [%rd1059];
	add.f32 	%f5294, %f5292, %f5293;
	ld.global.f32 	%f5295, [%rd1061];
	add.f32 	%f5296, %f5294, %f5295;
	ld.global.f32 	%f5297, [%rd1063];
	add.f32 	%f5298, %f5296, %f5297;
	ld.global.f32 	%f5299, [%rd1065];
	add.f32 	%f5300, %f5298, %f5299;
	// begin inline asm
	mov.u64 	%rd350, %clock64;
	// end inline asm
	sub.s64 	%rd1148, %rd350, %rd349;
	cvt.rn.f32.s64 	%f5301, %rd1148;
	cvt.f64.f32 	%fd80, %f5301;
	st.local.f64 	[%rd1033], %fd80;
	{ // callseq 79, 0
	.param .b64 param0;
	st.param.b64 	[param0], %rd1069;
	.param .b64 param1;
	st.param.b64 	[param1], %rd1032;
	.param .b32 retval0;
	call.uni (retval0), 
	vprintf, 
	(
	param0, 
	param1
	);
	ld.param.b32 	%r1074, [retval0];
	} // callseq 79
	// begin inline asm
	mov.u64 	%rd351, %clock64;
	// end inline asm
	ld.global.f32 	%f5302, [%rd1035];
	add.f32 	%f5303, %f5300, %f5302;
	ld.global.f32 	%f5304, [%rd1037];
	add.f32 	%f5305, %f5303, %f5304;
	ld.global.f32 	%f5306, [%rd1039];
	add.f32 	%f5307, %f5305, %f5306;
	ld.global.f32 	%f5308, [%rd1041];
	add.f32 	%f5309, %f5307, %f5308;
	ld.global.f32 	%f5310, [%rd1043];
	add.f32 	%f5311, %f5309, %f5310;
	ld.global.f32 	%f5312, [%rd1045];
	add.f32 	%f5313, %f5311, %f5312;
	ld.global.f32 	%f5314, [%rd1047];
	add.f32 	%f5315, %f5313, %f5314;
	ld.global.f32 	%f5316, [%rd1049];
	add.f32 	%f5317, %f5315, %f5316;
	ld.global.f32 	%f5318, [%rd1051];
	add.f32 	%f5319, %f5317, %f5318;
	ld.global.f32 	%f5320, [%rd1053];
	add.f32 	%f5321, %f5319, %f5320;
	ld.global.f32 	%f5322, [%rd1055];
	add.f32 	%f5323, %f5321, %f5322;
	ld.global.f32 	%f5324, [%rd1057];
	add.f32 	%f5325, %f5323, %f5324;
	ld.global.f32 	%f5326, [%rd1059];
	add.f32 	%f5327, %f5325, %f5326;
	ld.global.f32 	%f5328, [%rd1061];
	add.f32 	%f5329, %f5327, %f5328;
	ld.global.f32 	%f5330, [%rd1063];
	add.f32 	%f5331, %f5329, %f5330;
	ld.global.f32 	%f5332, [%rd1065];
	add.f32 	%f5333, %f5331, %f5332;
	// begin inline asm
	mov.u64 	%rd352, %clock64;
	// end inline asm
	// begin inline asm
	mov.u64 	%rd353, %clock64;
	// end inline asm
	ld.global.f32 	%f5334, [%rd1035];
	add.f32 	%f5335, %f5333, %f5334;
	ld.global.f32 	%f5336, [%rd1037];
	add.f32 	%f5337, %f5335, %f5336;
	ld.global.f32 	%f5338, [%rd1039];
	add.f32 	%f5339, %f5337, %f5338;
	ld.global.f32 	%f5340, [%rd1041];
	add.f32 	%f5341, %f5339, %f5340;
	ld.global.f32 	%f5342, [%rd1043];
	add.f32 	%f5343, %f5341, %f5342;
	ld.global.f32 	%f5344, [%rd1045];
	add.f32 	%f5345, %f5343, %f5344;
	ld.global.f32 	%f5346, [%rd1047];
	add.f32 	%f5347, %f5345, %f5346;
	ld.global.f32 	%f5348, [%rd1049];
	add.f32 	%f5349, %f5347, %f5348;
	ld.global.f32 	%f5350, [%rd1051];
	add.f32 	%f5351, %f5349, %f5350;
	ld.global.f32 	%f5352, [%rd1053];
	add.f32 	%f5353, %f5351, %f5352;
	ld.global.f32 	%f5354, [%rd1055];
	add.f32 	%f5355, %f5353, %f5354;
	ld.global.f32 	%f5356, [%rd1057];
	add.f32 	%f5357, %f5355, %f5356;
	ld.global.f32 	%f5358, [%rd1059];
	add.f32 	%f5359, %f5357, %f5358;
	ld.global.f32 	%f5360, [%rd1061];
	add.f32 	%f5361, %f5359, %f5360;
	ld.global.f32 	%f5362, [%rd1063];
	add.f32 	%f5363, %f5361, %f5362;
	ld.global.f32 	%f5364, [%rd1065];
	add.f32 	%f5365, %f5363, %f5364;
	// begin inline asm
	mov.u64 	%rd354, %clock64;
	// end inline asm
	// begin inline asm
	mov.u64 	%rd355, %clock64;
	// end inline asm
	ld.global.f32 	%f5366, [%rd1035];
	add.f32 	%f5367, %f5365, %f5366;
	ld.global.f32 	%f5368, [%rd1037];
	add.f32 	%f5369, %f5367, %f5368;
	ld.global.f32 	%f5370, [%rd1039];
	add.f32 	%f5371, %f5369, %f5370;
	ld.global.f32 	%f5372, [%rd1041];
	add.f32 	%f5373, %f5371, %f5372;
	ld.global.f32 	%f5374, [%rd1043];
	add.f32 	%f5375, %f5373, %f5374;
	ld.global.f32 	%f5376, [%rd1045];
	add.f32 	%f5377, %f5375, %f5376;
	ld.global.f32 	%f5378, [%rd1047];
	add.f32 	%f5379, %f5377, %f5378;
	ld.global.f32 	%f5380, [%rd1049];
	add.f32 	%f5381, %f5379, %f5380;
	ld.global.f32 	%f5382, [%rd1051];
	add.f32 	%f5383, %f5381, %f5382;
	ld.global.f32 	%f5384, [%rd1053];
	add.f32 	%f5385, %f5383, %f5384;
	ld.global.f32 	%f5386, [%rd1055];
	add.f32 	%f5387, %f5385, %f5386;
	ld.global.f32 	%f5388, [%rd1057];
	add.f32 	%f5389, %f5387, %f5388;
	ld.global.f32 	%f5390, [%rd1059];
	add.f32 	%f5391, %f5389, %f5390;
	ld.global.f32 	%f5392, [%rd1061];
	add.f32 	%f5393, %f5391, %f5392;
	ld.global.f32 	%f5394, [%rd1063];
	add.f32 	%f5395, %f5393, %f5394;
	ld.global.f32 	%f5396, [%rd1065];
	add.f32 	%f5397, %f5395, %f5396;
	// begin inline asm
	mov.u64 	%rd356, %clock64;
	// end inline asm
	// begin inline asm
	mov.u64 	%rd357, %clock64;
	// end inline asm
	ld.global.f32 	%f5398, [%rd1035];
	add.f32 	%f5399, %f5397, %f5398;
	ld.global.f32 	%f5400, [%rd1037];
	add.f32 	%f5401, %f5399, %f5400;
	ld.global.f32 	%f5402, [%rd1039];
	add.f32 	%f5403, %f5401, %f5402;
	ld.global.f32 	%f5404, [%rd1041];
	add.f32 	%f5405, %f5403, %f5404;
	ld.global.f32 	%f5406, [%rd1043];
	add.f32 	%f5407, %f5405, %f5406;
	ld.global.f32 	%f5408, [%rd1045];
	add.f32 	%f5409, %f5407, %f5408;
	ld.global.f32 	%f5410, [%rd1047];
	add.f32 	%f5411, %f5409, %f5410;
	ld.global.f32 	%f5412, [%rd1049];
	add.f32 	%f5413, %f5411, %f5412;
	ld.global.f32 	%f5414, [%rd1051];
	add.f32 	%f5415, %f5413, %f5414;
	ld.global.f32 	%f5416, [%rd1053];
	add.f32 	%f5417, %f5415, %f5416;
	ld.global.f32 	%f5418, [%rd1055];
	add.f32 	%f5419, %f5417, %f5418;
	ld.global.f32 	%f5420, [%rd1057];
	add.f32 	%f5421, %f5419, %f5420;
	ld.global.f32 	%f5422, [%rd1059];
	add.f32 	%f5423, %f5421, %f5422;
	ld.global.f32 	%f5424, [%rd1061];
	add.f32 	%f5425, %f5423, %f5424;
	ld.global.f32 	%f5426, [%rd1063];
	add.f32 	%f5427, %f5425, %f5426;
	ld.global.f32 	%f5428, [%rd1065];
	add.f32 	%f5429, %f5427, %f5428;
	// begin inline asm
	mov.u64 	%rd358, %clock64;
	// end inline asm
	// begin inline asm
	mov.u64 	%rd359, %clock64;
	// end inline asm
	ld.global.f32 	%f5430, [%rd1035];
	add.f32 	%f5431, %f5429, %f5430;
	ld.global.f32 	%f5432, [%rd1037];
	add.f32 	%f5433, %f5431, %f5432;
	ld.global.f32 	%f5434, [%rd1039];
	add.f32 	%f5435, %f5433, %f5434;
	ld.global.f32 	%f5436, [%rd1041];
	add.f32 	%f5437, %f5435, %f5436;
	ld.global.f32 	%f5438, [%rd1043];
	add.f32 	%f5439, %f5437, %f5438;
	ld.global.f32 	%f5440, [%rd1045];
	add.f32 	%f5441, %f5439, %f5440;
	ld.global.f32 	%f5442, [%rd1047];
	add.f32 	%f5443, %f5441, %f5442;
	ld.global.f32 	%f5444, [%rd1049];
	add.f32 	%f5445, %f5443, %f5444;
	ld.global.f32 	%f5446, [%rd1051];
	add.f32 	%f5447, %f5445, %f5446;
	ld.global.f32 	%f5448, [%rd1053];
	add.f32 	%f5449, %f5447, %f5448;
	ld.global.f32 	%f5450, [%rd1055];
	add.f32 	%f5451, %f5449, %f5450;
	ld.global.f32 	%f5452, [%rd1057];
	add.f32 	%f5453, %f5451, %f5452;
	ld.global.f32 	%f5454, [%rd1059];
	add.f32 	%f5455, %f5453, %f5454;
	ld.global.f32 	%f5456, [%rd1061];
	add.f32 	%f5457, %f5455, %f5456;
	ld.global.f32 	%f5458, [%rd1063];
	add.f32 	%f5459, %f5457, %f5458;
	ld.global.f32 	%f5460, [%rd1065];
	add.f32 	%f5461, %f5459, %f5460;
	// begin inline asm
	mov.u64 	%rd360, %clock64;
	// end inline asm
	ld.global.f32 	%f5462, [%rd1066+230528];
	add.f32 	%f5463, %f5461, %f5462;
	// begin inline asm
	mov.u64 	%rd361, %clock64;
	// end inline asm
	ld.global.f32 	%f5464, [%rd1035];
	add.f32 	%f5465, %f5463, %f5464;
	ld.global.f32 	%f5466, [%rd1037];
	add.f32 	%f5467, %f5465, %f5466;
	ld.global.f32 	%f5468, [%rd1039];
	add.f32 	%f5469, %f5467, %f5468;
	ld.global.f32 	%f5470, [%rd1041];
	add.f32 	%f5471, %f5469, %f5470;
	ld.global.f32 	%f5472, [%rd1043];
	add.f32 	%f5473, %f5471, %f5472;
	ld.global.f32 	%f5474, [%rd1045];
	add.f32 	%f5475, %f5473, %f5474;
	ld.global.f32 	%f5476, [%rd1047];
	add.f32 	%f5477, %f5475, %f5476;
	ld.global.f32 	%f5478, [%rd1049];
	add.f32 	%f5479, %f5477, %f5478;
	ld.global.f32 	%f5480, [%rd1051];
	add.f32 	%f5481, %f5479, %f5480;
	ld.global.f32 	%f5482, [%rd1053];
	add.f32 	%f5483, %f5481, %f5482;
	ld.global.f32 	%f5484, [%rd1055];
	add.f32 	%f5485, %f5483, %f5484;
	ld.global.f32 	%f5486, [%rd1057];
	add.f32 	%f5487, %f5485, %f5486;
	ld.global.f32 	%f5488, [%rd1059];
	add.f32 	%f5489, %f5487, %f5488;
	ld.global.f32 	%f5490, [%rd1061];
	add.f32 	%f5491, %f5489, %f5490;
	ld.global.f32 	%f5492, [%rd1063];
	add.f32 	%f5493, %f5491, %f5492;
	ld.global.f32 	%f5494, [%rd1065];
	add.f32 	%f5495, %f5493, %f5494;
	// begin inline asm
	mov.u64 	%rd362, %clock64;
	// end inline asm
	sub.s64 	%rd1149, %rd362, %rd361;
	cvt.rn.f32.s64 	%f5496, %rd1149;
	cvt.f64.f32 	%fd81, %f5496;
	st.local.f64 	[%rd1033], %fd81;
	{ // callseq 80, 0
	.param .b64 param0;
	st.param.b64 	[param0], %rd1069;
	.param .b64 param1;
	st.param.b64 	[param1], %rd1032;
	.param .b32 retval0;
	call.uni (retval0), 
	vprintf, 
	(
	param0, 
	param1
	);
	ld.param.b32 	%r1076, [retval0];
	} // callseq 80
	// begin inline asm
	mov.u64 	%rd363, %clock64;
	// end inline asm
	ld.global.f32 	%f5497, [%rd1035];
	add.f32 	%f5498, %f5495, %f5497;
	ld.global.f32 	%f5499, [%rd1037];
	add.f32 	%f5500, %f5498, %f5499;
	ld.global.f32 	%f5501, [%rd1039];
	add.f32 	%f5502, %f5500, %f5501;
	ld.global.f32 	%f5503, [%rd1041];
	add.f32 	%f5504, %f5502, %f5503;
	ld.global.f32 	%f5505, [%rd1043];
	add.f32 	%f5506, %f5504, %f5505;
	ld.global.f32 	%f5507, [%rd1045];
	add.f32 	%f5508, %f5506, %f5507;
	ld.global.f32 	%f5509, [%rd1047];
	add.f32 	%f5510, %f5508, %f5509;
	ld.global.f32 	%f5511, [%rd1049];
	add.f32 	%f5512, %f5510, %f5511;
	ld.global.f32 	%f5513, [%rd1051];
	add.f32 	%f5514, %f5512, %f5513;
	ld.global.f32 	%f5515, [%rd1053];
	add.f32 	%f5516, %f5514, %f5515;
	ld.global.f32 	%f5517, [%rd1055];
	add.f32 	%f5518, %f5516, %f5517;
	ld.global.f32 	%f5519, [%rd1057];
	add.f32 	%f5520, %f5518, %f5519;
	ld.global.f32 	%f5521, [%rd1059];
	add.f32 	%f5522, %f5520, %f5521;
	ld.global.f32 	%f5523, [%rd1061];
	add.f32 	%f5524, %f5522, %f5523;
	ld.global.f32 	%f5525, [%rd1063];
	add.f32 	%f5526, %f5524, %f5525;
	ld.global.f32 	%f5527, [%rd1065];
	add.f32 	%f5528, %f5526, %f5527;
	// begin inline asm
	mov.u64 	%rd364, %clock64;
	// end inline asm
	sub.s64 	%rd1150, %rd364, %rd363;
	cvt.rn.f32.s64 	%f5529, %rd1150;
	cvt.f64.f32 	%fd82, %f5529;
	st.local.f64 	[%rd1033], %fd82;
	{ // callseq 81, 0
	.param .b64 param0;
	st.param.b64 	[param0], %rd1069;
	.param .b64 param1;
	st.param.b64 	[param1], %rd1032;
	.param .b32 retval0;
	call.uni (retval0), 
	vprintf, 
	(
	param0, 
	param1
	);
	ld.param.b32 	%r1078, [retval0];
	} // callseq 81
	// begin inline asm
	mov.u64 	%rd365, %clock64;
	// end inline asm
	ld.global.f32 	%f5530, [%rd1035];
	add.f32 	%f5531, %f5528, %f5530;
	ld.global.f32 	%f5532, [%rd1037];
	add.f32 	%f5533, %f5531, %f5532;
	ld.global.f32 	%f5534, [%rd1039];
	add.f32 	%f5535, %f5533, %f5534;
	ld.global.f32 	%f5536, [%rd1041];
	add.f32 	%f5537, %f5535, %f5536;
	ld.global.f32 	%f5538, [%rd1043];
	add.f32 	%f5539, %f5537, %f5538;
	ld.global.f32 	%f5540, [%rd1045];
	add.f32 	%f5541, %f5539, %f5540;
	ld.global.f32 	%f5542, [%rd1047];
	add.f32 	%f5543, %f5541, %f5542;
	ld.global.f32 	%f5544, [%rd1049];
	add.f32 	%f5545, %f5543, %f5544;
	ld.global.f32 	%f5546, [%rd1051];
	add.f32 	%f5547, %f5545, %f5546;
	ld.global.f32 	%f5548, [%rd1053];
	add.f32 	%f5549, %f5547, %f5548;
	ld.global.f32 	%f5550, [%rd1055];
	add.f32 	%f5551, %f5549, %f5550;
	ld.global.f32 	%f5552, [%rd1057];
	add.f32 	%f5553, %f5551, %f5552;
	ld.global.f32 	%f5554, [%rd1059];
	add.f32 	%f5555, %f5553, %f5554;
	ld.global.f32 	%f5556, [%rd1061];
	add.f32 	%f5557, %f5555, %f5556;
	ld.global.f32 	%f5558, [%rd1063];
	add.f32 	%f5559, %f5557, %f5558;
	ld.global.f32 	%f5560, [%rd1065];
	add.f32 	%f5561, %f5559, %f5560;
	// begin inline asm
	mov.u64 	%rd366, %clock64;
	// end inline asm
	sub.s64 	%rd1151, %rd366, %rd365;
	cvt.rn.f32.s64 	%f5562, %rd1151;
	cvt.f64.f32 	%fd83, %f5562;
	st.local.f64 	[%rd1033], %fd83;
	{ // callseq 82, 0
	.param .b64 param0;
	st.param.b64 	[param0], %rd1069;
	.param .b64 param1;
	st.param.b64 	[param1], %rd1032;
	.param .b32 retval0;
	call.uni (retval0), 
	vprintf, 
	(
	param0, 
	param1
	);
	ld.param.b32 	%r1080, [retval0];
	} // callseq 82
	// begin inline asm
	mov.u64 	%rd367, %clock64;
	// end inline asm
	ld.global.f32 	%f5563, [%rd1035];
	add.f32 	%f5564, %f5561, %f5563;
	ld.global.f32 	%f5565, [%rd1037];
	add.f32 	%f5566, %f5564, %f5565;
	ld.global.f32 	%f5567, [%rd1039];
	add.f32 	%f5568, %f5566, %f5567;
	ld.global.f32 	%f5569, [%rd1041];
	add.f32 	%f5570, %f5568, %f5569;
	ld.global.f32 	%f5571, [%rd1043];
	add.f32 	%f5572, %f5570, %f5571;
	ld.global.f32 	%f5573, [%rd1045];
	add.f32 	%f5574, %f5572, %f5573;
	ld.global.f32 	%f5575, [%rd1047];
	add.f32 	%f5576, %f5574, %f5575;
	ld.global.f32 	%f5577, [%rd1049];
	add.f32 	%f5578, %f5576, %f5577;
	ld.global.f32 	%f5579, [%rd1051];
	add.f32 	%f5580, %f5578, %f5579;
	ld.global.f32 	%f5581, [%rd1053];
	add.f32 	%f5582, %f5580, %f5581;
	ld.global.f32 	%f5583, [%rd1055];
	add.f32 	%f5584, %f5582, %f5583;
	ld.global.f32 	%f5585, [%rd1057];
	add.f32 	%f5586, %f5584, %f5585;
	ld.global.f32 	%f5587, [%rd1059];
	add.f32 	%f5588, %f5586, %f5587;
	ld.global.f32 	%f5589, [%rd1061];
	add.f32 	%f5590, %f5588, %f5589;
	ld.global.f32 	%f5591, [%rd1063];
	add.f32 	%f5592, %f5590, %f5591;
	ld.global.f32 	%f5593, [%rd1065];
	add.f32 	%f5594, %f5592, %f5593;
	// begin inline asm
	mov.u64 	%rd368, %clock64;
	// end inline asm
	sub.s64 	%rd1152, %rd368, %rd367;
	cvt.rn.f32.s64 	%f5595, %rd1152;
	cvt.f64.f32 	%fd84, %f5595;
	st.local.f64 	[%rd1033], %fd84;
	{ // callseq 83, 0
	.param .b64 param0;
	st.param.b64 	[param0], %rd1069;
	.param .b64 param1;
	st.param.b64 	[param1], %rd1032;
	.param .b32 retval0;
	call.uni (retval0), 
	vprintf, 
	(
	param0, 
	param1
	);
	ld.param.b32 	%r1082, [retval0];
	} // callseq 83
	// begin inline asm
	mov.u64 	%rd369, %clock64;
	// end inline asm
	ld.global.f32 	%f5596, [%rd1035];
	add.f32 	%f5597, %f5594, %f5596;
	ld.global.f32 	%f5598, [%rd1037];
	add.f32 	%f5599, %f5597, %f5598;
	ld.global.f32 	%f5600, [%rd1039];
	add.f32 	%f5601, %f5599, %f5600;
	ld.global.f32 	%f5602, [%rd1041];
	add.f32 	%f5603, %f5601, %f5602;
	ld.global.f32 	%f5604, [%rd1043];
	add.f32 	%f5605, %f5603, %f5604;
	ld.global.f32 	%f5606, [%rd1045];
	add.f32 	%f5607, %f5605, %f5606;
	ld.global.f32 	%f5608, [%rd1047];
	add.f32 	%f5609, %f5607, %f5608;
	ld.global.f32 	%f5610, [%rd1049];
	add.f32 	%f5611, %f5609, %f5610;
	ld.global.f32 	%f5612, [%rd1051];
	add.f32 	%f5613, %f5611, %f5612;
	ld.global.f32 	%f5614, [%rd1053];
	add.f32 	%f5615, %f5613, %f5614;
	ld.global.f32 	%f5616, [%rd1055];
	add.f32 	%f5617, %f5615, %f5616;
	ld.global.f32 	%f5618, [%rd1057];
	add.f32 	%f5619, %f5617, %f5618;
	ld.global.f32 	%f5620, [%rd1059];
	add.f32 	%f5621, %f5619, %f5620;
	ld.global.f32 	%f5622, [%rd1061];
	add.f32 	%f5623, %f5621, %f5622;
	ld.global.f32 	%f5624, [%rd1063];
	add.f32 	%f5625, %f5623, %f5624;
	ld.global.f32 	%f5626, [%rd1065];
	add.f32 	%f5627, %f5625, %f5626;
	// begin inline asm
	mov.u64 	%rd370, %clock64;
	// end inline asm
	sub.s64 	%rd1153, %rd370, %rd369;
	cvt.rn.f32.s64 	%f5628, %rd1153;
	cvt.f64.f32 	%fd85, %f5628;
	st.local.f64 	[%rd1033], %fd85;
	{ // callseq 84, 0
	.param .b64 param0;
	st.param.b64 	[param0], %rd1069;
	.param .b64 param1;
	st.param.b64 	[param1], %rd1032;
	.param .b32 retval0;
	call.uni (retval0), 
	vprintf, 
	(
	param0, 
	param1
	);
	ld.param.b32 	%r1084, [retval0];
	} // callseq 84
	// begin inline asm
	mov.u64 	%rd371, %clock64;
	// end inline asm
	ld.global.f32 	%f5629, [%rd1035];
	add.f32 	%f5630, %f5627, %f5629;
	ld.global.f32 	%f5631, [%rd1037];
	add.f32 	%f5632, %f5630, %f5631;
	ld.global.f32 	%f5633, [%rd1039];
	add.f32 	%f5634, %f5632, %f5633;
	ld.global.f32 	%f5635, [%rd1041];
	add.f32 	%f5636, %f5634, %f5635;
	ld.global.f32 	%f5637, [%rd1043];
	add.f32 	%f5638, %f5636, %f5637;
	ld.global.f32 	%f5639, [%rd1045];
	add.f32 	%f5640, %f5638, %f5639;
	ld.global.f32 	%f5641, [%rd1047];
	add.f32 	%f5642, %f5640, %f5641;
	ld.global.f32 	%f5643, [%rd1049];
	add.f32 	%f5644, %f5642, %f5643;
	ld.global.f32 	%f5645, [%rd1051];
	add.f32 	%f5646, %f5644, %f5645;
	ld.global.f32 	%f5647, [%rd1053];
	add.f32 	%f5648, %f5646, %f5647;
	ld.global.f32 	%f5649, [%rd1055];
	add.f32 	%f5650, %f5648, %f5649;
	ld.global.f32 	%f5651, [%rd1057];
	add.f32 	%f5652, %f5650, %f5651;
	ld.global.f32 	%f5653, [%rd1059];
	add.f32 	%f5654, %f5652, %f5653;
	ld.global.f32 	%f5655, [%rd1061];
	add.f32 	%f5656, %f5654, %f5655;
	ld.global.f32 	%f5657, [%rd1063];
	add.f32 	%f5658, %f5656, %f5657;
	ld.global.f32 	%f5659, [%rd1065];
	add.f32 	%f5660, %f5658, %f5659;
	// begin inline asm
	mov.u64 	%rd372, %clock64;
	// end inline asm
	// begin inline asm
	mov.u64 	%rd373, %clock64;
	// end inline asm
	ld.global.f32 	%f5661, [%rd1035];
	add.f32 	%f5662, %f5660, %f5661;
	ld.global.f32 	%f5663, [%rd1037];
	add.f32 	%f5664, %f5662, %f5663;
	ld.global.f32 	%f5665, [%rd1039];
	add.f32 	%f5666, %f5664, %f5665;
	ld.global.f32 	%f5667, [%rd1041];
	add.f32 	%f5668, %f5666, %f5667;
	ld.global.f32 	%f5669, [%rd1043];
	add.f32 	%f5670, %f5668, %f5669;
	ld.global.f32 	%f5671, [%rd1045];
	add.f32 	%f5672, %f5670, %f5671;
	ld.global.f32 	%f5673, [%rd1047];
	add.f32 	%f5674, %f5672, %f5673;
	ld.global.f32 	%f5675, [%rd1049];
	add.f32 	%f5676, %f5674, %f5675;
	ld.global.f32 	%f5677, [%rd1051];
	add.f32 	%f5678, %f5676, %f5677;
	ld.global.f32 	%f5679, [%rd1053];
	add.f32 	%f5680, %f5678, %f5679;
	ld.global.f32 	%f5681, [%rd1055];
	add.f32 	%f5682, %f5680, %f5681;
	ld.global.f32 	%f5683, [%rd1057];
	add.f32 	%f5684, %f5682, %f5683;
	ld.global.f32 	%f5685, [%rd1059];
	add.f32 	%f5686, %f5684, %f5685;
	ld.global.f32 	%f5687, [%rd1061];
	add.f32 	%f5688, %f5686, %f5687;
	ld.global.f32 	%f5689, [%rd1063];
	add.f32 	%f5690, %f5688, %f5689;
	ld.global.f32 	%f5691, [%rd1065];
	add.f32 	%f5692, %f5690, %f5691;
	// begin inline asm
	mov.u64 	%rd374, %clock64;
	// end inline asm
	// begin inline asm
	mov.u64 	%rd375, %clock64;
	// end inline asm
	ld.global.f32 	%f5693, [%rd1035];
	add.f32 	%f5694, %f5692, %f5693;
	ld.global.f32 	%f5695, [%rd1037];
	add.f32 	%f5696, %f5694, %f5695;
	ld.global.f32 	%f5697, [%rd1039];
	add.f32 	%f5698, %f5696, %f5697;
	ld.global.f32 	%f5699, [%rd1041];
	add.f32 	%f5700, %f5698, %f5699;
	ld.global.f32 	%f5701, [%rd1043];
	add.f32 	%f5702, %f5700, %f5701;
	ld.global.f32 	%f5703, [%rd1045];
	add.f32 	%f5704, %f5702, %f5703;
	ld.global.f32 	%f5705, [%rd1047];
	add.f32 	%f5706, %f5704, %f5705;
	ld.global.f32 	%f5707, [%rd1049];
	add.f32 	%f5708, %f5706, %f5707;
	ld.global.f32 	%f5709, [%rd1051];
	add.f32 	%f5710, %f5708, %f5709;
	ld.global.f32 	%f5711, [%rd1053];
	add.f32 	%f5712, %f5710, %f5711;
	ld.global.f32 	%f5713, [%rd1055];
	add.f32 	%f5714, %f5712, %f5713;
	ld.global.f32 	%f5715, [%rd1057];
	add.f32 	%f5716, %f5714, %f5715;
	ld.global.f32 	%f5717, [%rd1059];
	add.f32 	%f5718, %f5716, %f5717;
	ld.global.f32 	%f5719, [%rd1061];
	add.f32 	%f5720, %f5718, %f5719;
	ld.global.f32 	%f5721, [%rd1063];
	add.f32 	%f5722, %f5720, %f5721;
	ld.global.f32 	%f5723, [%rd1065];
	add.f32 	%f5724, %f5722, %f5723;
	// begin inline asm
	mov.u64 	%rd376, %clock64;
	// end inline asm
	// begin inline asm
	mov.u64 	%rd377, %clock64;
	// end inline asm
	ld.global.f32 	%f5725, [%rd1035];
	add.f32 	%f5726, %f5724, %f5725;
	ld.global.f32 	%f5727, [%rd1037];
	add.f32 	%f5728, %f5726, %f5727;
	ld.global.f32 	%f5729, [%rd1039];
	add.f32 	%f5730, %f5728, %f5729;
	ld.global.f32 	%f5731, [%rd1041];
	add.f32 	%f5732, %f5730, %f5731;
	ld.global.f32 	%f5733, [%rd1043];
	add.f32 	%f5734, %f5732, %f5733;
	ld.global.f32 	%f5735, [%rd1045];
	add.f32 	%f5736, %f5734, %f5735;
	ld.global.f32 	%f5737, [%rd1047];
	add.f32 	%f5738, %f5736, %f5737;
	ld.global.f32 	%f5739, [%rd1049];
	add.f32 	%f5740, %f5738, %f5739;
	ld.global.f32 	%f5741, [%rd1051];
	add.f32 	%f5742, %f5740, %f5741;
	ld.global.f32 	%f5743, [%rd1053];
	add.f32 	%f5744, %f5742, %f5743;
	ld.global.f32 	%f5745, [%rd1055];
	add.f32 	%f5746, %f5744, %f5745;
	ld.global.f32 	%f5747, [%rd1057];
	add.f32 	%f5748, %f5746, %f5747;
	ld.global.f32 	%f5749, [%rd1059];
	add.f32 	%f5750, %f5748, %f5749;
	ld.global.f32 	%f5751, [%rd1061];
	add.f32 	%f5752, %f5750, %f5751;
	ld.global.f32 	%f5753, [%rd1063];
	add.f32 	%f5754, %f5752, %f5753;
	ld.global.f32 	%f5755, [%rd1065];
	add.f32 	%f5756, %f5754, %f5755;
	// begin inline asm
	mov.u64 	%rd378, %clock64;
	// end inline asm
	// begin inline asm
	mov.u64 	%rd379, %clock64;
	// end inline asm
	ld.global.f32 	%f5757, [%rd1035];
	add.f32 	%f5758, %f5756, %f5757;
	ld.global.f32 	%f5759, [%rd1037];
	add.f32 	%f5760, %f5758, %f5759;
	ld.global.f32 	%f5761, [%rd1039];
	add.f32 	%f5762, %f5760, %f5761;
	ld.global.f32 	%f5763, [%rd1041];
	add.f32 	%f5764, %f5762, %f5763;
	ld.global.f32 	%f5765, [%rd1043];
	add.f32 	%f5766, %f5764, %f5765;
	ld.global.f32 	%f5767, [%rd1045];
	add.f32 	%f5768, %f5766, %f5767;
	ld.global.f32 	%f5769, [%rd1047];
	add.f32 	%f5770, %f5768, %f5769;
	ld.global.f32 	%f5771, [%rd1049];
	add.f32 	%f5772, %f5770, %f5771;
	ld.global.f32 	%f5773, [%rd1051];
	add.f32 	%f5774, %f5772, %f5773;
	ld.global.f32 	%f5775, [%rd1053];
	add.f32 	%f5776, %f5774, %f5775;
	ld.global.f32 	%f5777, [%rd1055];
	add.f32 	%f5778, %f5776, %f5777;
	ld.global.f32 	%f5779, [%rd1057];
	add.f32 	%f5780, %f5778, %f5779;
	ld.global.f32 	%f5781, [%rd1059];
	add.f32 	%f5782, %f5780, %f5781;
	ld.global.f32 	%f5783, [%rd1061];
	add.f32 	%f5784, %f5782, %f5783;
	ld.global.f32 	%f5785, [%rd1063];
	add.f32 	%f5786, %f5784, %f5785;
	ld.global.f32 	%f5787, [%rd1065];
	add.f32 	%f5788, %f5786, %f5787;
	// begin inline asm
	mov.u64 	%rd380, %clock64;
	// end inline asm
	ld.global.f32 	%f5789, [%rd1066+230528];
	add.f32 	%f5790, %f5788, %f5789;
	// begin inline asm
	mov.u64 	%rd381, %clock64;
	// end inline asm
	ld.global.f32 	%f5791, [%rd1035];
	add.f32 	%f5792, %f5790, %f5791;
	ld.global.f32 	%f5793, [%rd1037];
	add.f32 	%f5794, %f5792, %f5793;
	ld.global.f32 	%f5795, [%rd1039];
	add.f32 	%f5796, %f5794, %f5795;
	ld.global.f32 	%f5797, [%rd1041];
	add.f32 	%f5798, %f5796, %f5797;
	ld.global.f32 	%f5799, [%rd1043];
	add.f32 	%f5800, %f5798, %f5799;
	ld.global.f32 	%f5801, [%rd1045];
	add.f32 	%f5802, %f5800, %f5801;
	ld.global.f32 	%f5803, [%rd1047];
	add.f32 	%f5804, %f5802, %f5803;
	ld.global.f32 	%f5805, [%rd1049];
	add.f32 	%f5806, %f5804, %f5805;
	ld.global.f32 	%f5807, [%rd1051];
	add.f32 	%f5808, %f5806, %f5807;
	ld.global.f32 	%f5809, [%rd1053];
	add.f32 	%f5810, %f5808, %f5809;
	ld.global.f32 	%f5811, [%rd1055];
	add.f32 	%f5812, %f5810, %f5811;
	ld.global.f32 	%f5813, [%rd1057];
	add.f32 	%f5814, %f5812, %f5813;
	ld.global.f32 	%f5815, [%rd1059];
	add.f32 	%f5816, %f5814, %f5815;
	ld.global.f32 	%f5817, [%rd1061];
	add.f32 	%f5818, %f5816, %f5817;
	ld.global.f32 	%f5819, [%rd1063];
	add.f32 	%f5820, %f5818, %f5819;
	ld.global.f32 	%f5821, [%rd1065];
	add.f32 	%f5822, %f5820, %f5821;
	// begin inline asm
	mov.u64 	%rd382, %clock64;
	// end inline asm
	sub.s64 	%rd1154, %rd382, %rd381;
	cvt.rn.f32.s64 	%f5823, %rd1154;
	cvt.f64.f32 	%fd86, %f5823;
	st.local.f64 	[%rd1033], %fd86;
	{ // callseq 85, 0
	.param .b64 param0;
	st.param.b64 	[param0], %rd1069;
	.param .b64 param1;
	st.param.b64 	[param1], %rd1032;
	.param .b32 retval0;
	call.uni (retval0), 
	vprintf, 
	(
	param0, 
	param1
	);
	ld.param.b32 	%r1086, [retval0];
	} // callseq 85
	// begin inline asm
	mov.u64 	%rd383, %clock64;
	// end inline asm
	ld.global.f32 	%f5824, [%rd1035];
	add.f32 	%f5825, %f5822, %f5824;
	ld.global.f32 	%f5826, [%rd1037];
	add.f32 	%f5827, %f5825, %f5826;
	ld.global.f32 	%f5828, [%rd1039];
	add.f32 	%f5829, %f5827, %f5828;
	ld.global.f32 	%f5830, [%rd1041];
	add.f32 	%f5831, %f5829, %f5830;
	ld.global.f32 	%f5832, [%rd1043];
	add.f32 	%f5833, %f5831, %f5832;
	ld.global.f32 	%f5834, [%rd1045];
	add.f32 	%f5835, %f5833, %f5834;
	ld.global.f32 	%f5836, [%rd1047];
	add.f32 	%f5837, %f5835, %f5836;
	ld.global.f32 	%f5838, [%rd1049];
	add.f32 	%f5839, %f5837, %f5838;
	ld.global.f32 	%f5840, [%rd1051];
	add.f32 	%f5841, %f5839, %f5840;
	ld.global.f32 	%f5842, [%rd1053];
	add.f32 	%f5843, %f5841, %f5842;
	ld.global.f32 	%f5844, [%rd1055];
	add.f32 	%f5845, %f5843, %f5844;
	ld.global.f32 	%f5846, [%rd1057];
	add.f32 	%f5847, %f5845, %f5846;
	ld.global.f32 	%f5848, [%rd1059];
	add.f32 	%f5849, %f5847, %f5848;
	ld.global.f32 	%f5850, [%rd1061];
	add.f32 	%f5851, %f5849, %f5850;
	ld.global.f32 	%f5852, [%rd1063];
	add.f32 	%f5853, %f5851, %f5852;
	ld.global.f32 	%f5854, [%rd1065];
	add.f32 	%f5855, %f5853, %f5854;
	// begin inline asm
	mov.u64 	%rd384, %clock64;
	// end inline asm
	sub.s64 	%rd1155, %rd384, %rd383;
	cvt.rn.f32.s64 	%f5856, %rd1155;
	cvt.f64.f32 	%fd87, %f5856;
	st.local.f64 	[%rd1033], %fd87;
	{ // callseq 86, 0
	.param .b64 param0;
	st.param.b64 	[param0], %rd1069;
	.param .b64 param1;
	st.param.b64 	[param1], %rd1032;
	.param .b32 retval0;
	call.uni (retval0), 
	vprintf, 
	(
	param0, 
	param1
	);
	ld.param.b32 	%r1088, [retval0];
	} // callseq 86
	// begin inline asm
	mov.u64 	%rd385, %clock64;
	// end inline asm
	ld.global.f32 	%f5857, [%rd1035];
	add.f32 	%f5858, %f5855, %f5857;
	ld.global.f32 	%f5859, [%rd1037];
	add.f32 	%f5860, %f5858, %f5859;
	ld.global.f32 	%f5861, [%rd1039];
	add.f32 	%f5862, %f5860, %f5861;
	ld.global.f32 	%f5863, [%rd1041];
	add.f32 	%f5864, %f5862, %f5863;
	ld.global.f32 	%f5865, [%rd1043];
	add.f32 	%f5866, %f5864, %f5865;
	ld.global.f32 	%f5867, [%rd1045];
	add.f32 	%f5868, %f5866, %f5867;
	ld.global.f32 	%f5869, [%rd1047];
	add.f32 	%f5870, %f5868, %f5869;
	ld.global.f32 	%f5871, [%rd1049];
	add.f32 	%f5872, %f5870, %f5871;
	ld.global.f32 	%f5873, [%rd1051];
	add.f32 	%f5874, %f5872, %f5873;
	ld.global.f32 	%f5875, [%rd1053];
	add.f32 	%f5876, %f5874, %f5875;
	ld.global.f32 	%f5877, [%rd1055];
	add.f32 	%f5878, %f5876, %f5877;
	ld.global.f32 	%f5879, [%rd1057];
	add.f32 	%f5880, %f5878, %f5879;
	ld.global.f32 	%f5881, [%rd1059];
	add.f32 	%f5882, %f5880, %f5881;
	ld.global.f32 	%f5883, [%rd1061];
	add.f32 	%f5884, %f5882, %f5883;
	ld.global.f32 	%f5885, [%rd1063];
	add.f32 	%f5886, %f5884, %f5885;
	ld.global.f32 	%f5887, [%rd1065];
	add.f32 	%f5888, %f5886, %f5887;
	// begin inline asm
	mov.u64 	%rd386, %clock64;
	// end inline asm
	sub.s64 	%rd1156, %rd386, %rd385;
	cvt.rn.f32.s64 	%f5889, %rd1156;
	cvt.f64.f32 	%fd88, %f5889;
	st.local.f64 	[%rd1033], %fd88;
	{ // callseq 87, 0
	.param .b64 param0;
	st.param.b64 	[param0], %rd1069;
	.param .b64 param1;
	st.param.b64 	[param1], %rd1032;
	.param .b32 retval0;
	call.uni (retval0), 
	vprintf, 
	(
	param0, 
	param1
	);
	ld.param.b32 	%r1090, [retval0];
	} // callseq 87
	// begin inline asm
	mov.u64 	%rd387, %clock64;
	// end inline asm
	ld.global.f32 	%f5890, [%rd1035];
	add.f32 	%f5891, %f5888, %f5890;
	ld.global.f32 	%f5892, [%rd1037];
	add.f32 	%f5893, %f5891, %f5892;
	ld.global.f32 	%f5894, [%rd1039];
	add.f32 	%f5895, %f5893, %f5894;
	ld.global.f32 	%f5896, [%rd1041];
	add.f32 	%f5897, %f5895, %f5896;
	ld.global.f32 	%f5898, [%rd1043];
	add.f32 	%f5899, %f5897, %f5898;
	ld.global.f32 	%f5900, [%rd1045];
	add.f32 	%f5901, %f5899, %f5900;
	ld.global.f32 	%f5902, [%rd1047];
	add.f32 	%f5903, %f5901, %f5902;
	ld.global.f32 	%f5904, [%rd1049];
	add.f32 	%f5905, %f5903, %f5904;
	ld.global.f32 	%f5906, [%rd1051];
	add.f32 	%f5907, %f5905, %f5906;
	ld.global.f32 	%f5908, [%rd1053];
	add.f32 	%f5909, %f5907, %f5908;
	ld.global.f32 	%f5910, [%rd1055];
	add.f32 	%f5911, %f5909, %f5910;
	ld.global.f32 	%f5912, [%rd1057];
	add.f32 	%f5913, %f5911, %f5912;
	ld.global.f32 	%f5914, [%rd1059];
	add.f32 	%f5915, %f5913, %f5914;
	ld.global.f32 	%f5916, [%rd1061];
	add.f32 	%f5917, %f5915, %f5916;
	ld.global.f32 	%f5918, [%rd1063];
	add.f32 	%f5919, %f5917, %f5918;
	ld.global.f32 	%f5920, [%rd1065];
	add.f32 	%f5921, %f5919, %f5920;
	// begin inline asm
	mov.u64 	%rd388, %clock64;
	// end inline asm
	sub.s64 	%rd1157, %rd388, %rd387;
	cvt.rn.f32.s64 	%f5922, %rd1157;
	cvt.f64.f32 	%fd89, %f5922;
	st.local.f64 	[%rd1033], %fd89;
	{ // callseq 88, 0
	.param .b64 param0;
	st.param.b64 	[param0], %rd1069;
	.param .b64 param1;
	st.param.b64 	[param1], %rd1032;
	.param .b32 retval0;
	call.uni (retval0), 
	vprintf, 
	(
	param0, 
	param1
	);
	ld.param.b32 	%r1092, [retval0];
	} // callseq 88
	// begin inline asm
	mov.u64 	%rd389, %clock64;
	// end inline asm
	ld.global.f32 	%f5923, [%rd1035];
	add.f32 	%f5924, %f5921, %f5923;
	ld.global.f32 	%f5925, [%rd1037];
	add.f32 	%f5926, %f5924, %f5925;
	ld.global.f32 	%f5927, [%rd1039];
	add.f32 	%f5928, %f5926, %f5927;
	ld.global.f32 	%f5929, [%rd1041];
	add.f32 	%f5930, %f5928, %f5929;
	ld.global.f32 	%f5931, [%rd1043];
	add.f32 	%f5932, %f5930, %f5931;
	ld.global.f32 	%f5933, [%rd1045];
	add.f32 	%f5934, %f5932, %f5933;
	ld.global.f32 	%f5935, [%rd1047];
	add.f32 	%f5936, %f5934, %f5935;
	ld.global.f32 	%f5937, [%rd1049];
	add.f32 	%f5938, %f5936, %f5937;
	ld.global.f32 	%f5939, [%rd1051];
	add.f32 	%f5940, %f5938, %f5939;
	ld.global.f32 	%f5941, [%rd1053];
	add.f32 	%f5942, %f5940, %f5941;
	ld.global.f32 	%f5943, [%rd1055];
	add.f32 	%f5944, %f5942, %f5943;
	ld.global.f32 	%f5945, [%rd1057];
	add.f32 	%f5946, %f5944, %f5945;
	ld.global.f32 	%f5947, [%rd1059];
	add.f32 	%f5948, %f5946, %f5947;
	ld.global.f32 	%f5949, [%rd1061];
	add.f32 	%f5950, %f5948, %f5949;
	ld.global.f32 	%f5951, [%rd1063];
	add.f32 	%f5952, %f5950, %f5951;
	ld.global.f32 	%f5953, [%rd1065];
	add.f32 	%f5954, %f5952, %f5953;
	// begin inline asm
	mov.u64 	%rd390, %clock64;
	// end inline asm
	sub.s64 	%rd1158, %rd390, %rd389;
	cvt.rn.f32.s64 	%f5955, %rd1158;
	cvt.f64.f32 	%fd90, %f5955;
	st.local.f64 	[%rd1033], %fd90;
	{ // callseq 89, 0
	.param .b64 param0;
	st.param.b64 	[param0], %rd1069;
	.param .b64 param1;
	st.param.b64 	[param1], %rd1032;
	.param .b32 retval0;
	call.uni (retval0), 
	vprintf, 
	(
	param0, 
	param1
	);
	ld.param.b32 	%r1094, [retval0];
	} // callseq 89
	// begin inline asm
	mov.u64 	%rd391, %clock64;
	// end inline asm
	ld.global.f32 	%f5956, [%rd1035];
	add.f32 	%f5957, %f5954, %f5956;
	ld.global.f32 	%f5958, [%rd1037];
	add.f32 	%f5959, %f5957, %f5958;
	ld.global.f32 	%f5960, [%rd1039];
	add.f32 	%f5961, %f5959, %f5960;
	ld.global.f32 	%f5962, [%rd1041];
	add.f32 	%f5963, %f5961, %f5962;
	ld.global.f32 	%f5964, [%rd1043];
	add.f32 	%f5965, %f5963, %f5964;
	ld.global.f32 	%f5966, [%rd1045];
	add.f32 	%f5967, %f5965, %f5966;
	ld.global.f32 	%f5968, [%rd1047];
	add.f32 	%f5969, %f5967, %f5968;
	ld.global.f32 	%f5970, [%rd1049];
	add.f32 	%f5971, %f5969, %f5970;
	ld.global.f32 	%f5972, [%rd1051];
	add.f32 	%f5973, %f5971, %f5972;
	ld.global.f32 	%f5974, [%rd1053];
	add.f32 	%f5975, %f5973, %f5974;
	ld.global.f32 	%f5976, [%rd1055];
	add.f32 	%f5977, %f5975, %f5976;
	ld.global.f32 	%f5978, [%rd1057];
	add.f32 	%f5979, %f5977, %f5978;
	ld.global.f32 	%f5980, [%rd1059];
	add.f32 	%f5981, %f5979, %f5980;
	ld.global.f32 	%f5982, [%rd1061];
	add.f32 	%f5983, %f5981, %f5982;
	ld.global.f32 	%f5984, [%rd1063];
	add.f32 	%f5985, %f5983, %f5984;
	ld.global.f32 	%f5986, [%rd1065];
	add.f32 	%f5987, %f5985, %f5986;
	// begin inline asm
	mov.u64 	%rd392, %clock64;
	// end inline asm
	// begin inline asm
	mov.u64 	%rd393, %clock64;
	// end inline asm
	ld.global.f32 	%f5988, [%rd1035];
	add.f32 	%f5989, %f5987, %f5988;
	ld.global.f32 	%f5990, [%rd1037];
	add.f32 	%f5991, %f5989, %f5990;
	ld.global.f32 	%f5992, [%rd1039];
	add.f32 	%f5993, %f5991, %f5992;
	ld.global.f32 	%f5994, [%rd1041];
	add.f32 	%f5995, %f5993, %f5994;
	ld.global.f32 	%f5996, [%rd1043];
	add.f32 	%f5997, %f5995, %f5996;
	ld.global.f32 	%f5998, [%rd1045];
	add.f32 	%f5999, %f5997, %f5998;
	ld.global.f32 	%f6000, [%rd1047];
	add.f32 	%f6001, %f5999, %f6000;
	ld.global.f32 	%f6002, [%rd1049];
	add.f32 	%f6003, %f6001, %f6002;
	ld.global.f32 	%f6004, [%rd1051];
	add.f32 	%f6005, %f6003, %f6004;
	ld.global.f32 	%f6006, [%rd1053];
	add.f32 	%f6007, %f6005, %f6006;
	ld.global.f32 	%f6008, [%rd1055];
	add.f32 	%f6009, %f6007, %f6008;
	ld.global.f32 	%f6010, [%rd1057];
	add.f32 	%f6011, %f6009, %f6010;
	ld.global.f32 	%f6012, [%rd1059];
	add.f32 	%f6013, %f6011, %f6012;
	ld.global.f32 	%f6014, [%rd1061];
	add.f32 	%f6015, %f6013, %f6014;
	ld.global.f32 	%f6016, [%rd1063];
	add.f32 	%f6017, %f6015, %f6016;
	ld.global.f32 	%f6018, [%rd1065];
	add.f32 	%f6019, %f6017, %f6018;
	// begin inline asm
	mov.u64 	%rd394, %clock64;
	// end inline asm
	// begin inline asm
	mov.u64 	%rd395, %clock64;
	// end inline asm
	ld.global.f32 	%f6020, [%rd1035];
	add.f32 	%f6021, %f6019, %f6020;
	ld.global.f32 	%f6022, [%rd1037];
	add.f32 	%f6023, %f6021, %f6022;
	ld.global.f32 	%f6024, [%rd1039];
	add.f32 	%f6025, %f6023, %f6024;
	ld.global.f32 	%f6026, [%rd1041];
	add.f32 	%f6027, %f6025, %f6026;
	ld.global.f32 	%f6028, [%rd1043];
	add.f32 	%f6029, %f6027, %f6028;
	ld.global.f32 	%f6030, [%rd1045];
	add.f32 	%f6031, %f6029, %f6030;
	ld.global.f32 	%f6032, [%rd1047];
	add.f32 	%f6033, %f6031, %f6032;
	ld.global.f32 	%f6034, [%rd1049];
	add.f32 	%f6035, %f6033, %f6034;
	ld.global.f32 	%f6036, [%rd1051];
	add.f32 	%f6037, %f6035, %f6036;
	ld.global.f32 	%f6038, [%rd1053];
	add.f32 	%f6039, %f6037, %f6038;
	ld.global.f32 	%f6040, [%rd1055];
	add.f32 	%f6041, %f6039, %f6040;
	ld.global.f32 	%f6042, [%rd1057];
	add.f32 	%f6043, %f6041, %f6042;
	ld.global.f32 	%f6044, [%rd1059];
	add.f32 	%f6045, %f6043, %f6044;
	ld.global.f32 	%f6046, [%rd1061];
	add.f32 	%f6047, %f6045, %f6046;
	ld.global.f32 	%f6048, [%rd1063];
	add.f32 	%f6049, %f6047, %f6048;
	ld.global.f32 	%f6050, [%rd1065];
	add.f32 	%f6051, %f6049, %f6050;
	// begin inline asm
	mov.u64 	%rd396, %clock64;
	// end inline asm
	// begin inline asm
	mov.u64 	%rd397, %clock64;
	// end inline asm
	ld.global.f32 	%f6052, [%rd1035];
	add.f32 	%f6053, %f6051, %f6052;
	ld.global.f32 	%f6054, [%rd1037];
	add.f32 	%f6055, %f6053, %f6054;
	ld.global.f32 	%f6056, [%rd1039];
	add.f32 	%f6057, %f6055, %f6056;
	ld.global.f32 	%f6058, [%rd1041];
	add.f32 	%f6059, %f6057, %f6058;
	ld.global.f32 	%f6060, [%rd1043];
	add.f32 	%f6061, %f6059, %f6060;
	ld.global.f32 	%f6062, [%rd1045];
	add.f32 	%f6063, %f6061, %f6062;
	ld.global.f32 	%f6064, [%rd1047];
	add.f32 	%f6065, %f6063, %f6064;
	ld.global.f32 	%f6066, [%rd1049];
	add.f32 	%f6067, %f6065, %f6066;
	ld.global.f32 	%f6068, [%rd1051];
	add.f32 	%f6069, %f6067, %f6068;
	ld.global.f32 	%f6070, [%rd1053];
	add.f32 	%f6071, %f6069, %f6070;
	ld.global.f32 	%f6072, [%rd1055];
	add.f32 	%f6073, %f6071, %f6072;
	ld.global.f32 	%f6074, [%rd1057];
	add.f32 	%f6075, %f6073, %f6074;
	ld.global.f32 	%f6076, [%rd1059];
	add.f32 	%f6077, %f6075, %f6076;
	ld.global.f32 	%f6078, [%rd1061];
	add.f32 	%f6079, %f6077, %f6078;
	ld.global.f32 	%f6080, [%rd1063];
	add.f32 	%f6081, %f6079, %f6080;
	ld.global.f32 	%f6082, [%rd1065];
	add.f32 	%f6083, %f6081, %f6082;
	// begin inline asm
	mov.u64 	%rd398, %clock64;
	// end inline asm
	// begin inline asm
	mov.u64 	%rd399, %clock64;
	// end inline asm
	ld.global.f32 	%f6084, [%rd1035];
	add.f32 	%f6085, %f6083, %f6084;
	ld.global.f32 	%f6086, [%rd1037];
	add.f32 	%f6087, %f6085, %f6086;
	ld.global.f32 	%f6088, [%rd1039];
	add.f32 	%f6089, %f6087, %f6088;
	ld.global.f32 	%f6090, [%rd1041];
	add.f32 	%f6091, %f6089, %f6090;
	ld.global.f32 	%f6092, [%rd1043];
	add.f32 	%f6093, %f6091, %f6092;
	ld.global.f32 	%f6094, [%rd1045];
	add.f32 	%f6095, %f6093, %f6094;
	ld.global.f32 	%f6096, [%rd1047];
	add.f32 	%f6097, %f6095, %f6096;
	ld.global.f32 	%f6098, [%rd1049];
	add.f32 	%f6099, %f6097, %f6098;
	ld.global.f32 	%f6100, [%rd1051];
	add.f32 	%f6101, %f6099, %f6100;
	ld.global.f32 	%f6102, [%rd1053];
	add.f32 	%f6103, %f6101, %f6102;
	ld.global.f32 	%f6104, [%rd1055];
	add.f32 	%f6105, %f6103, %f6104;
	ld.global.f32 	%f6106, [%rd1057];
	add.f32 	%f6107, %f6105, %f6106;
	ld.global.f32 	%f6108, [%rd1059];
	add.f32 	%f6109, %f6107, %f6108;
	ld.global.f32 	%f6110, [%rd1061];
	add.f32 	%f6111, %f6109, %f6110;
	ld.global.f32 	%f6112, [%rd1063];
	add.f32 	%f6113, %f6111, %f6112;
	ld.global.f32 	%f6114, [%rd1065];
	add.f32 	%f6115, %f6113, %f6114;
	// begin inline asm
	mov.u64 	%rd400, %clock64;
	// end inline asm
	ld.global.f32 	%f6116, [%rd1066+230528];
	add.f32 	%f6117, %f6115, %f6116;
	// begin inline asm
	mov.u64 	%rd401, %clock64;
	// end inline asm
	ld.global.f32 	%f6118, [%rd1035];
	add.f32 	%f6119, %f6117, %f6118;
	ld.global.f32 	%f6120, [%rd1037];
	add.f32 	%f6121, %f6119, %f6120;
	ld.global.f32 	%f6122, [%rd1039];
	add.f32 	%f6123, %f6121, %f6122;
	ld.global.f32 	%f6124, [%rd1041];
	add.f32 	%f6125, %f6123, %f6124;
	ld.global.f32 	%f6126, [%rd1043];
	add.f32 	%f6127, %f6125, %f6126;
	ld.global.f32 	%f6128, [%rd1045];
	add.f32 	%f6129, %f6127, %f6128;
	ld.global.f32 	%f6130, [%rd1047];
	add.f32 	%f6131, %f6129, %f6130;
	ld.global.f32 	%f6132, [%rd1049];
	add.f32 	%f6133, %f6131, %f6132;
	ld.global.f32 	%f6134, [%rd1051];
	add.f32 	%f6135, %f6133, %f6134;
	ld.global.f32 	%f6136, [%rd1053];
	add.f32 	%f6137, %f6135, %f6136;
	ld.global.f32 	%f6138, [%rd1055];
	add.f32 	%f6139, %f6137, %f6138;
	ld.global.f32 	%f6140, [%rd1057];
	add.f32 	%f6141, %f6139, %f6140;
	ld.global.f32 	%f6142, [%rd1059];
	add.f32 	%f6143, %f6141, %f6142;
	ld.global.f32 	%f6144, [%rd1061];
	add.f32 	%f6145, %f6143, %f6144;
	ld.global.f32 	%f6146, [%rd1063];
	add.f32 	%f6147, %f6145, %f6146;
	ld.global.f32 	%f6148, [%rd1065];
	add.f32 	%f6149, %f6147, %f6148;
	// begin inline asm
	mov.u64 	%rd402, %clock64;
	// end inline asm
	sub.s64 	%rd1159, %rd402, %rd401;
	cvt.rn.f32.s64 	%f6150, %rd1159;
	cvt.f64.f32 	%fd91, %f6150;
	st.local.f64 	[%rd1033], %fd91;
	{ // callseq 90, 0
	.param .b64 param0;
	st.param.b64 	[param0], %rd1069;
	.param .b64 param1;
	st.param.b64 	[param1], %rd1032;
	.param .b32 retval0;
	call.uni (retval0), 
	vprintf, 
	(
	param0, 
	param1
	);
	ld.param.b32 	%r1096, [retval0];
	} // callseq 90
	// begin inline asm
	mov.u64 	%rd403, %clock64;
	// end inline asm
	ld.global.f32 	%f6151, [%rd1035];
	add.f32 	%f6152, %f6149, %f6151;
	ld.global.f32 	%f6153, [%rd1037];
	add.f32 	%f6154, %f6152, %f6153;
	ld.global.f32 	%f6155, [%rd1039];
	add.f32 	%f6156, %f6154, %f6155;
	ld.global.f32 	%f6157, [%rd1041];
	add.f32 	%f6158, %f6156, %f6157;
	ld.global.f32 	%f6159, [%rd1043];
	add.f32 	%f6160, %f6158, %f6159;
	ld.global.f32 	%f6161, [%rd1045];
	add.f32 	%f6162, %f6160, %f6161;
	ld.global.f32 	%f6163, [%rd1047];
	add.f32 	%f6164, %f6162, %f6163;
	ld.global.f32 	%f6165, [%rd1049];
	add.f32 	%f6166, %f6164, %f6165;
	ld.global.f32 	%f6167, [%rd1051];
	add.f32 	%f6168, %f6166, %f6167;
	ld.global.f32 	%f6169, [%rd1053];
	add.f32 	%f6170, %f6168, %f6169;
	ld.global.f32 	%f6171, [%rd1055];
	add.f32 	%f6172, %f6170, %f6171;
	ld.global.f32 	%f6173, [%rd1057];
	add.f32 	%f6174, %f6172, %f6173;
	ld.global.f32 	%f6175, [%rd1059];
	add.f32 	%f6176, %f6174, %f6175;
	ld.global.f32 	%f6177, [%rd1061];
	add.f32 	%f6178, %f6176, %f6177;
	ld.global.f32 	%f6179, [%rd1063];
	add.f32 	%f6180, %f6178, %f6179;
	ld.global.f32 	%f6181, [%rd1065];
	add.f32 	%f6182, %f6180, %f6181;
	// begin inline asm
	mov.u64 	%rd404, %clock64;
	// end inline asm
	sub.s64 	%rd1160, %rd404, %rd403;
	cvt.rn.f32.s64 	%f6183, %rd1160;
	cvt.f64.f32 	%fd92, %f6183;
	st.local.f64 	[%rd1033], %fd92;
	{ // callseq 91, 0
	.param .b64 param0;
	st.param.b64 	[param0], %rd1069;
	.param .b64 param1;
	st.param.b64 	[param1], %rd1032;
	.param .b32 retval0;
	call.uni (retval0), 
	vprintf, 
	(
	param0, 
	param1
	);
	ld.param.b32 	%r1098, [retval0];
	} // callseq 91
	// begin inline asm
	mov.u64 	%rd405, %clock64;
	// end inline asm
	ld.global.f32 	%f6184, [%rd1035];
	add.f32 	%f6185, %f6182, %f6184;
	ld.global.f32 	%f6186, [%rd1037];
	add.f32 	%f6187, %f6185, %f6186;
	ld.global.f32 	%f6188, [%rd1039];
	add.f32 	%f6189, %f6187, %f6188;
	ld.global.f32 	%f6190, [%rd1041];
	add.f32 	%f6191, %f6189, %f6190;
	ld.global.f32 	%f6192, [%rd1043];
	add.f32 	%f6193, %f6191, %f6192;
	ld.global.f32 	%f6194, [%rd1045];
	add.f32 	%f6195, %f6193, %f6194;
	ld.global.f32 	%f6196, [%rd1047];
	add.f32 	%f6197, %f6195, %f6196;
	ld.global.f32 	%f6198, [%rd1049];
	add.f32 	%f6199, %f6197, %f6198;
	ld.global.f32 	%f6200, [%rd1051];
	add.f32 	%f6201, %f6199, %f6200;
	ld.global.f32 	%f6202, [%rd1053];
	add.f32 	%f6203, %f6201, %f6202;
	ld.global.f32 	%f6204, [%rd1055];
	add.f32 	%f6205, %f6203, %f6204;
	ld.global.f32 	%f6206, [%rd1057];
	add.f32 	%f6207, %f6205, %f6206;
	ld.global.f32 	%f6208, [%rd1059];
	add.f32 	%f6209, %f6207, %f6208;
	ld.global.f32 	%f6210, [%rd1061];
	add.f32 	%f6211, %f6209, %f6210;
	ld.global.f32 	%f6212, [%rd1063];
	add.f32 	%f6213, %f6211, %f6212;
	ld.global.f32 	%f6214, [%rd1065];
	add.f32 	%f6215, %f6213, %f6214;
	// begin inline asm
	mov.u64 	%rd406, %clock64;
	// end inline asm
	sub.s64 	%rd1161, %rd406, %rd405;
	cvt.rn.f32.s64 	%f6216, %rd1161;
	cvt.f64.f32 	%fd93, %f6216;
	st.local.f64 	[%rd1033], %fd93;
	{ // callseq 92, 0
	.param .b64 param0;
	st.param.b64 	[param0], %rd1069;
	.param .b64 param1;
	st.param.b64 	[param1], %rd1032;
	.param .b32 retval0;
	call.uni (retval0), 
	vprintf, 
	(
	param0, 
	param1
	);
	ld.param.b32 	%r1100, [retval0];
	} // callseq 92
	// begin inline asm
	mov.u64 	%rd407, %clock64;
	// end inline asm
	ld.global.f32 	%f6217, [%rd1035];
	add.f32 	%f6218, %f6215, %f6217;
	ld.global.f32 	%f6219, [%rd1037];
	add.f32 	%f6220, %f6218, %f6219;
	ld.global.f32 	%f6221, [%rd1039];
	add.f32 	%f6222, %f6220, %f6221;
	ld.global.f32 	%f6223, [%rd1041];
	add.f32 	%f6224, %f6222, %f6223;
	ld.global.f32 	%f6225, [%rd1043];
	add.f32 	%f6226, %f6224, %f6225;
	ld.global.f32 	%f6227, [%rd1045];
	add.f32 	%f6228, %f6226, %f6227;
	ld.global.f32 	%f6229, [%rd1047];
	add.f32 	%f6230, %f6228, %f6229;
	ld.global.f32 	%f6231, [%rd1049];
	add.f32 	%f6232, %f6230, %f6231;
	ld.global.f32 	%f6233, [%rd1051];
	add.f32 	%f6234, %f6232, %f6233;
	ld.global.f32 	%f6235, [%rd1053];
	add.f32 	%f6236, %f6234, %f6235;
	ld.global.f32 	%f6237, [%rd1055];
	add.f32 	%f6238, %f6236, %f6237;
	ld.global.f32 	%f6239, [%rd1057];
	add.f32 	%f6240, %f6238, %f6239;
	ld.global.f32 	%f6241, [%rd1059];
	add.f32 	%f6242, %f6240, %f6241;
	ld.global.f32 	%f6243, [%rd1061];
	add.f32 	%f6244, %f6242, %f6243;
	ld.global.f32 	%f6245, [%rd1063];
	add.f32 	%f6246, %f6244, %f6245;
	ld.global.f32 	%f6247, [%rd1065];
	add.f32 	%f6248, %f6246, %f6247;
	// begin inline asm
	mov.u64 	%rd408, %clock64;
	// end inline asm
	sub.s64 	%rd1162, %rd408, %rd407;
	cvt.rn.f32.s64 	%f6249, %rd1162;
	cvt.f64.f32 	%fd94, %f6249;
	st.local.f64 	[%rd1033], %fd94;
	{ // callseq 93, 0
	.param .b64 param0;
	st.param.b64 	[param0], %rd1069;
	.param .b64 param1;
	st.param.b64 	[param1], %rd1032;
	.param .b32 retval0;
	call.uni (retval0), 
	vprintf, 
	(
	param0, 
	param1
	);
	ld.param.b32 	%r1102, [retval0];
	} // callseq 93
	// begin inline asm
	mov.u64 	%rd409, %clock64;
	// end inline asm
	ld.global.f32 	%f6250, [%rd1035];
	add.f32 	%f6251, %f6248, %f6250;
	ld.global.f32 	%f6252, [%rd1037];
	add.f32 	%f6253, %f6251, %f6252;
	ld.global.f32 	%f6254, [%rd1039];
	add.f32 	%f6255, %f6253, %f6254;
	ld.global.f32 	%f6256, [%rd1041];
	add.f32 	%f6257, %f6255, %f6256;
	ld.global.f32 	%f6258, [%rd1043];
	add.f32 	%f6259, %f6257, %f6258;
	ld.global.f32 	%f6260, [%rd1045];
	add.f32 	%f6261, %f6259, %f6260;
	ld.global.f32 	%f6262, [%rd1047];
	add.f32 	%f6263, %f6261, %f6262;
	ld.global.f32 	%f6264, [%rd1049];
	add.f32 	%f6265, %f6263, %f6264;
	ld.global.f32 	%f6266, [%rd1051];
	add.f32 	%f6267, %f6265, %f6266;
	ld.global.f32 	%f6268, [%rd1053];
	add.f32 	%f6269, %f6267, %f6268;
	ld.global.f32 	%f6270, [%rd1055];
	add.f32 	%f6271, %f6269, %f6270;
	ld.global.f32 	%f6272, [%rd1057];
	add.f32 	%f6273, %f6271, %f6272;
	ld.global.f32 	%f6274, [%rd1059];
	add.f32 	%f6275, %f6273, %f6274;
	ld.global.f32 	%f6276, [%rd1061];
	add.f32 	%f6277, %f6275, %f6276;
	ld.global.f32 	%f6278, [%rd1063];
	add.f32 	%f6279, %f6277, %f6278;
	ld.global.f32 	%f6280, [%rd1065];
	add.f32 	%f6281, %f6279, %f6280;
	// begin inline asm
	mov.u64 	%rd410, %clock64;
	// end inline asm
	sub.s64 	%rd1163, %rd410, %rd409;
	cvt.rn.f32.s64 	%f6282, %rd1163;
	cvt.f64.f32 	%fd95, %f6282;
	st.local.f64 	[%rd1033], %fd95;
	{ // callseq 94, 0
	.param .b64 param0;
	st.param.b64 	[param0], %rd1069;
	.param .b64 param1;
	st.param.b64 	[param1], %rd1032;
	.param .b32 retval0;
	call.uni (retval0), 
	vprintf, 
	(
	param0, 
	param1
	);
	ld.param.b32 	%r1104, [retval0];
	} // callseq 94
	// begin inline asm
	mov.u64 	%rd411, %clock64;
	// end inline asm
	ld.global.f32 	%f6283, [%rd1035];
	add.f32 	%f6284, %f6281, %f6283;
	ld.global.f32 	%f6285, [%rd1037];
	add.f32 	%f6286, %f6284, %f6285;
	ld.global.f32 	%f6287, [%rd1039];
	add.f32 	%f6288, %f6286, %f6287;
	ld.global.f32 	%f6289, [%rd1041];
	add.f32 	%f6290, %f6288, %f6289;
	ld.global.f32 	%f6291, [%rd1043];
	add.f32 	%f6292, %f6290, %f6291;
	ld.global.f32 	%f6293, [%rd1045];
	add.f32 	%f6294, %f6292, %f6293;
	ld.global.f32 	%f6295, [%rd1047];
	add.f32 	%f6296, %f6294, %f6295;
	ld.global.f32 	%f6297, [%rd1049];
	add.f32 	%f6298, %f6296, %f6297;
	ld.global.f32 	%f6299, [%rd1051];
	add.f32 	%f6300, %f6298, %f6299;
	ld.global.f32 	%f6301, [%rd1053];
	add.f32 	%f6302, %f6300, %f6301;
	ld.global.f32 	%f6303, [%rd1055];
	add.f32 	%f6304, %f6302, %f6303;
	ld.global.f32 	%f6305, [%rd1057];
	add.f32 	%f6306, %f6304, %f6305;
	ld.global.f32 	%f6307, [%rd1059];
	add.f32 	%f6308, %f6306, %f6307;
	ld.global.f32 	%f6309, [%rd1061];
	add.f32 	%f6310, %f6308, %f6309;
	ld.global.f32 	%f6311, [%rd1063];
	add.f32 	%f6312, %f6310, %f6311;
	ld.global.f32 	%f6313, [%rd1065];
	add.f32 	%f6314, %f6312, %f6313;
	// begin inline asm
	mov.u64 	%rd412, %clock64;
	// end inline asm
	// begin inline asm
	mov.u64 	%rd413, %clock64;
	// end inline asm
	ld.global.f32 	%f6315, [%rd1035];
	add.f32 	%f6316, %f6314, %f6315;
	ld.global.f32 	%f6317, [%rd1037];
	add.f32 	%f6318, %f6316, %f6317;
	ld.global.f32 	%f6319, [%rd1039];
	add.f32 	%f6320, %f6318, %f6319;
	ld.global.f32 	%f6321, [%rd1041];
	add.f32 	%f6322, %f6320, %f6321;
	ld.global.f32 	%f6323, [%rd1043];
	add.f32 	%f6324, %f6322, %f6323;
	ld.global.f32 	%f6325, [%rd1045];
	add.f32 	%f6326, %f6324, %f6325;
	ld.global.f32 	%f6327, [%rd1047];
	add.f32 	%f6328, %f6326, %f6327;
	ld.global.f32 	%f6329, [%rd1049];
	add.f32 	%f6330, %f6328, %f6329;
	ld.global.f32 	%f6331, [%rd1051];
	add.f32 	%f6332, %f6330, %f6331;
	ld.global.f32 	%f6333, [%rd1053];
	add.f32 	%f6334, %f6332, %f6333;
	ld.global.f32 	%f6335, [%rd1055];
	add.f32 	%f6336, %f6334, %f6335;
	ld.global.f32 	%f6337, [%rd1057];
	add.f32 	%f6338, %f6336, %f6337;
	ld.global.f32 	%f6339, [%rd1059];
	add.f32 	%f6340, %f6338, %f6339;
	ld.global.f32 	%f6341, [%rd1061];
	add.f32 	%f6342, %f6340, %f6341;
	ld.global.f32 	%f6343, [%rd1063];
	add.f32 	%f6344, %f6342, %f6343;
	ld.global.f32 	%f6345, [%rd1065];
	add.f32 	%f6346, %f6344, %f6345;
	// begin inline asm
	mov.u64 	%rd414, %clock64;
	// end inline asm
	// begin inline asm
	mov.u64 	%rd415, %clock64;
	// end inline asm
	ld.global.f32 	%f6347, [%rd1035];
	add.f32 	%f6348, %f6346, %f6347;
	ld.global.f32 	%f6349, [%rd1037];
	add.f32 	%f6350, %f6348, %f6349;
	ld.global.f32 	%f6351, [%rd1039];
	add.f32 	%f6352, %f6350, %f6351;
	ld.global.f32 	%f6353, [%rd1041];
	add.f32 	%f6354, %f6352, %f6353;
	ld.global.f32 	%f6355, [%rd1043];
	add.f32 	%f6356, %f6354, %f6355;
	ld.global.f32 	%f6357, [%rd1045];
	add.f32 	%f6358, %f6356, %f6357;
	ld.global.f32 	%f6359, [%rd1047];
	add.f32 	%f6360, %f6358, %f6359;
	ld.global.f32 	%f6361, [%rd1049];
	add.f32 	%f6362, %f6360, %f6361;
	ld.global.f32 	%f6363, [%rd1051];
	add.f32 	%f6364, %f6362, %f6363;
	ld.global.f32 	%f6365, [%rd1053];
	add.f32 	%f6366, %f6364, %f6365;
	ld.global.f32 	%f6367, [%rd1055];
	add.f32 	%f6368, %f6366, %f6367;
	ld.global.f32 	%f6369, [%rd1057];
	add.f32 	%f6370, %f6368, %f6369;
	ld.global.f32 	%f6371, [%rd1059];
	add.f32 	%f6372, %f6370, %f6371;
	ld.global.f32 	%f6373, [%rd1061];
	add.f32 	%f6374, %f6372, %f6373;
	ld.global.f32 	%f6375, [%rd1063];
	add.f32 	%f6376, %f6374, %f6375;
	ld.global.f32 	%f6377, [%rd1065];
	add.f32 	%f6378, %f6376, %f6377;
	// begin inline asm
	mov.u64 	%rd416, %clock64;
	// end inline asm
	// begin inline asm
	mov.u64 	%rd417, %clock64;
	// end inline asm
	ld.global.f32 	%f6379, [%rd1035];
	add.f32 	%f6380, %f6378, %f6379;
	ld.global.f32 	%f6381, [%rd1037];
	add.f32 	%f6382, %f6380, %f6381;
	ld.global.f32 	%f6383, [%rd1039];
	add.f32 	%f6384, %f6382, %f6383;
	ld.global.f32 	%f6385, [%rd1041];
	add.f32 	%f6386, %f6384, %f6385;
	ld.global.f32 	%f6387, [%rd1043];
	add.f32 	%f6388, %f6386, %f6387;
	ld.global.f32 	%f6389, [%rd1045];
	add.f32 	%f6390, %f6388, %f6389;
	ld.global.f32 	%f6391, [%rd1047];
	add.f32 	%f6392, %f6390, %f6391;
	ld.global.f32 	%f6393, [%rd1049];
	add.f32 	%f6394, %f6392, %f6393;
	ld.global.f32 	%f6395, [%rd1051];
	add.f32 	%f6396, %f6394, %f6395;
	ld.global.f32 	%f6397, [%rd1053];
	add.f32 	%f6398, %f6396, %f6397;
	ld.global.f32 	%f6399, [%rd1055];
	add.f32 	%f6400, %f6398, %f6399;
	ld.global.f32 	%f6401, [%rd1057];
	add.f32 	%f6402, %f6400, %f6401;
	ld.global.f32 	%f6403, [%rd1059];
	add.f32 	%f6404, %f6402, %f6403;
	ld.global.f32 	%f6405, [%rd1061];
	add.f32 	%f6406, %f6404, %f6405;
	ld.global.f32 	%f6407, [%rd1063];
	add.f32 	%f6408, %f6406, %f6407;
	ld.global.f32 	%f6409, [%rd1065];
	add.f32 	%f6410, %f6408, %f6409;
	// begin inline asm
	mov.u64 	%rd418, %clock64;
	// end inline asm
	// begin inline asm
	mov.u64 	%rd419, %clock64;
	// end inline asm
	ld.global.f32 	%f6411, [%rd1035];
	add.f32 	%f6412, %f6410, %f6411;
	ld.global.f32 	%f6413, [%rd1037];
	add.f32 	%f6414, %f6412, %f6413;
	ld.global.f32 	%f6415, [%rd1039];
	add.f32 	%f6416, %f6414, %f6415;
	ld.global.f32 	%f6417, [%rd1041];
	add.f32 	%f6418, %f6416, %f6417;
	ld.global.f32 	%f6419, [%rd1043];
	add.f32 	%f6420, %f6418, %f6419;
	ld.global.f32 	%f6421, [%rd1045];
	add.f32 	%f6422, %f6420, %f6421;
	ld.global.f32 	%f6423, [%rd1047];
	add.f32 	%f6424, %f6422, %f6423;
	ld.global.f32 	%f6425, [%rd1049];
	add.f32 	%f6426, %f6424, %f6425;
	ld.global.f32 	%f6427, [%rd1051];
	add.f32 	%f6428, %f6426, %f6427;
	ld.global.f32 	%f6429, [%rd1053];
	add.f32 	%f6430, %f6428, %f6429;
	ld.global.f32 	%f6431, [%rd1055];
	add.f32 	%f6432, %f6430, %f6431;
	ld.global.f32 	%f6433, [%rd1057];
	add.f32 	%f6434, %f6432, %f6433;
	ld.global.f32 	%f6435, [%rd1059];
	add.f32 	%f6436, %f6434, %f6435;
	ld.global.f32 	%f6437, [%rd1061];
	add.f32 	%f6438, %f6436, %f6437;
	ld.global.f32 	%f6439, [%rd1063];
	add.f32 	%f6440, %f6438, %f6439;
	ld.global.f32 	%f6441, [%rd1065];
	add.f32 	%f6442, %f6440, %f6441;
	// begin inline asm
	mov.u64 	%rd420, %clock64;
	// end inline asm
	ld.global.f32 	%f6443, [%rd1066+230528];
	add.f32 	%f6444, %f6442, %f6443;
	// begin inline asm
	mov.u64 	%rd421, %clock64;
	// end inline asm
	ld.global.f32 	%f6445, [%rd1035];
	add.f32 	%f6446, %f6444, %f6445;
	ld.global.f32 	%f6447, [%rd1037];
	add.f32 	%f6448, %f6446, %f6447;
	ld.global.f32 	%f6449, [%rd1039];
	add.f32 	%f6450, %f6448, %f6449;
	ld.global.f32 	%f6451, [%rd1041];
	add.f32 	%f6452, %f6450, %f6451;
	ld.global.f32 	%f6453, [%rd1043];
	add.f32 	%f6454, %f6452, %f6453;
	ld.global.f32 	%f6455, [%rd1045];
	add.f32 	%f6456, %f6454, %f6455;
	ld.global.f32 	%f6457, [%rd1047];
	add.f32 	%f6458, %f6456, %f6457;
	ld.global.f32 	%f6459, [%rd1049];
	add.f32 	%f6460, %f6458, %f6459;
	ld.global.f32 	%f6461, [%rd1051];
	add.f32 	%f6462, %f6460, %f6461;
	ld.global.f32 	%f6463, [%rd1053];
	add.f32 	%f6464, %f6462, %f6463;
	ld.global.f32 	%f6465, [%rd1055];
	add.f32 	%f6466, %f6464, %f6465;
	ld.global.f32 	%f6467, [%rd1057];
	add.f32 	%f6468, %f6466, %f6467;
	ld.global.f32 	%f6469, [%rd1059];
	add.f32 	%f6470, %f6468, %f6469;
	ld.global.f32 	%f6471, [%rd1061];
	add.f32 	%f6472, %f6470, %f6471;
	ld.global.f32 	%f6473, [%rd1063];
	add.f32 	%f6474, %f6472, %f6473;
	ld.global.f32 	%f6475, [%rd1065];
	add.f32 	%f6476, %f6474, %f6475;
	// begin inline asm
	mov.u64 	%rd422, %clock64;
	// end inline asm
	sub.s64 	%rd1164, %rd422, %rd421;
	cvt.rn.f32.s64 	%f6477, %rd1164;
	cvt.f64.f32 	%fd96, %f6477;
	st.local.f64 	[%rd1033], %fd96;
	{ // callseq 95, 0
	.param .b64 param0;
	st.param.b64 	[param0], %rd1069;
	.param .b64 param1;
	st.param.b64 	[param1], %rd1032;
	.param .b32 retval0;
	call.uni (retval0), 
	vprintf, 
	(
	param0, 
	param1
	);
	ld.param.b32 	%r1106, [retval0];
	} // callseq 95
	// begin inline asm
	mov.u64 	%rd423, %clock64;
	// end inline asm
	ld.global.f32 	%f6478, [%rd1035];
	add.f32 	%f6479, %f6476, %f6478;
	ld.global.f32 	%f6480, [%rd1037];
	add.f32 	%f6481, %f6479, %f6480;
	ld.global.f32 	%f6482, [%rd1039];
	add.f32 	%f6483, %f6481, %f6482;
	ld.global.f32 	%f6484, [%rd1041];
	add.f32 	%f6485, %f6483, %f6484;
	ld.global.f32 	%f6486, [%rd1043];
	add.f32 	%f6487, %f6485, %f6486;
	ld.global.f32 	%f6488, [%rd1045];
	add.f32 	%f6489, %f6487, %f6488;
	ld.global.f32 	%f6490, [%rd1047];
	add.f32 	%f6491, %f6489, %f6490;
	ld.global.f32 	%f6492, [%rd1049];
	add.f32 	%f6493, %f6491, %f6492;
	ld.global.f32 	%f6494, [%rd1051];
	add.f32 	%f6495, %f6493, %f6494;
	ld.global.f32 	%f6496, [%rd1053];
	add.f32 	%f6497, %f6495, %f6496;
	ld.global.f32 	%f6498, [%rd1055];
	add.f32 	%f6499, %f6497, %f6498;
	ld.global.f32 	%f6500, [%rd1057];
	add.f32 	%f6501, %f6499, %f6500;
	ld.global.f32 	%f6502, [%rd1059];
	add.f32 	%f6503, %f6501, %f6502;
	ld.global.f32 	%f6504, [%rd1061];
	add.f32 	%f6505, %f6503, %f6504;
	ld.global.f32 	%f6506, [%rd1063];
	add.f32 	%f6507, %f6505, %f6506;
	ld.global.f32 	%f6508, [%rd1065];
	add.f32 	%f6509, %f6507, %f6508;
	// begin inline asm
	mov.u64 	%rd424, %clock64;
	// end inline asm
	sub.s64 	%rd1165, %rd424, %rd423;
	cvt.rn.f32.s64 	%f6510, %rd1165;
	cvt.f64.f32 	%fd97, %f6510;
	st.local.f64 	[%rd1033], %fd97;
	{ // callseq 96, 0
	.param .b64 param0;
	st.param.b64 	[param0], %rd1069;
	.param .b64 param1;
	st.param.b64 	[param1], %rd1032;
	.param .b32 retval0;
	call.uni (retval0), 
	vprintf, 
	(
	param0, 
	param1
	);
	ld.param.b32 	%r1108, [retval0];
	} // callseq 96
	// begin inline asm
	mov.u64 	%rd425, %clock64;
	// end inline asm
	ld.global.f32 	%f6511, [%rd1035];
	add.f32 	%f6512, %f6509, %f6511;
	ld.global.f32 	%f6513, [%rd1037];
	add.f32 	%f6514, %f6512, %f6513;
	ld.global.f32 	%f6515, [%rd1039];
	add.f32 	%f6516, %f6514, %f6515;
	ld.global.f32 	%f6517, [%rd1041];
	add.f32 	%f6518, %f6516, %f6517;
	ld.global.f32 	%f6519, [%rd1043];
	add.f32 	%f6520, %f6518, %f6519;
	ld.global.f32 	%f6521, [%rd1045];
	add.f32 	%f6522, %f6520, %f6521;
	ld.global.f32 	%f6523, [%rd1047];
	add.f32 	%f6524, %f6522, %f6523;
	ld.global.f32 	%f6525, [%rd1049];
	add.f32 	%f6526, %f6524, %f6525;
	ld.global.f32 	%f6527, [%rd1051];
	add.f32 	%f6528, %f6526, %f6527;
	ld.global.f32 	%f6529, [%rd1053];
	add.f32 	%f6530, %f6528, %f6529;
	ld.global.f32 	%f6531, [%rd1055];
	add.f32 	%f6532, %f6530, %f6531;
	ld.global.f32 	%f6533, [%rd1057];
	add.f32 	%f6534, %f6532, %f6533;
	ld.global.f32 	%f6535, [%rd1059];
	add.f32 	%f6536, %f6534, %f6535;
	ld.global.f32 	%f6537, [%rd1061];
	add.f32 	%f6538, %f6536, %f6537;
	ld.global.f32 	%f6539, [%rd1063];
	add.f32 	%f6540, %f6538, %f6539;
	ld.global.f32 	%f6541, [%rd1065];
	add.f32 	%f6542, %f6540, %f6541;
	// begin inline asm
	mov.u64 	%rd426, %clock64;
	// end inline asm
	sub.s64 	%rd1166, %rd426, %rd425;
	cvt.rn.f32.s64 	%f6543, %rd1166;
	cvt.f64.f32 	%fd98, %f6543;
	st.local.f64 	[%rd1033], %fd98;
	{ // callseq 97, 0
	.param .b64 param0;
	st.param.b64 	[param0], %rd1069;
	.param .b64 param1;
	st.param.b64 	[param1], %rd1032;
	.param .b32 retval0;
	call.uni (retval0), 
	vprintf, 
	(
	param0, 
	param1
	);
	ld.param.b32 	%r1110, [retval0];
	} // callseq 97
	// begin inline asm
	mov.u64 	%rd427, %clock64;
	// end inline asm
	ld.global.f32 	%f6544, [%rd1035];
	add.f32 	%f6545, %f6542, %f6544;
	ld.global.f32 	%f6546, [%rd1037];
	add.f32 	%f6547, %f6545, %f6546;
	ld.global.f32 	%f6548, [%rd1039];
	add.f32 	%f6549, %f6547, %f6548;
	ld.global.f32 	%f6550, [%rd1041];
	add.f32 	%f6551, %f6549, %f6550;
	ld.global.f32 	%f6552, [%rd1043];
	add.f32 	%f6553, %f6551, %f6552;
	ld.global.f32 	%f6554, [%rd1045];
	add.f32 	%f6555, %f6553, %f6554;
	ld.global.f32 	%f6556, [%rd1047];
	add.f32 	%f6557, %f6555, %f6556;
	ld.global.f32 	%f6558, [%rd1049];
	add.f32 	%f6559, %f6557, %f6558;
	ld.global.f32 	%f6560, [%rd1051];
	add.f32 	%f6561, %f6559, %f6560;
	ld.global.f32 	%f6562, [%rd1053];
	add.f32 	%f6563, %f6561, %f6562;
	ld.global.f32 	%f6564, [%rd1055];
	add.f32 	%f6565, %f6563, %f6564;
	ld.global.f32 	%f6566, [%rd1057];
	add.f32 	%f6567, %f6565, %f6566;
	ld.global.f32 	%f6568, [%rd1059];
	add.f32 	%f6569, %f6567, %f6568;
	ld.global.f32 	%f6570, [%rd1061];
	add.f32 	%f6571, %f6569, %f6570;
	ld.global.f32 	%f6572, [%rd1063];
	add.f32 	%f6573, %f6571, %f6572;
	ld.global.f32 	%f6574, [%rd1065];
	add.f32 	%f6575, %f6573, %f6574;
	// begin inline asm
	mov.u64 	%rd428, %clock64;
	// end inline asm
	sub.s64 	%rd1167, %rd428, %rd427;
	cvt.rn.f32.s64 	%f6576, %rd1167;
	cvt.f64.f32 	%fd99, %f6576;
	st.local.f64 	[%rd1033], %fd99;
	{ // callseq 98, 0
	.param .b64 param0;
	st.param.b64 	[param0], %rd1069;
	.param .b64 param1;
	st.param.b64 	[param1], %rd1032;
	.param .b32 retval0;
	call.uni (retval0), 
	vprintf, 
	(
	param0, 
	param1
	);
	ld.param.b32 	%r1112, [retval0];
	} // callseq 98
	// begin inline asm
	mov.u64 	%rd429, %clock64;
	// end inline asm
	ld.global.f32 	%f6577, [%rd1035];
	add.f32 	%f6578, %f6575, %f6577;
	ld.global.f32 	%f6579, [%rd1037];
	add.f32 	%f6580, %f6578, %f6579;
	ld.global.f32 	%f6581, [%rd1039];
	add.f32 	%f6582, %f6580, %f6581;
	ld.global.f32 	%f6583, [%rd1041];
	add.f32 	%f6584, %f6582, %f6583;
	ld.global.f32 	%f6585, [%rd1043];
	add.f32 	%f6586, %f6584, %f6585;
	ld.global.f32 	%f6587, [%rd1045];
	add.f32 	%f6588, %f6586, %f6587;
	ld.global.f32 	%f6589, [%rd1047];
	add.f32 	%f6590, %f6588, %f6589;
	ld.global.f32 	%f6591, [%rd1049];
	add.f32 	%f6592, %f6590, %f6591;
	ld.global.f32 	%f6593, [%rd1051];
	add.f32 	%f6594, %f6592, %f6593;
	ld.global.f32 	%f6595, [%rd1053];
	add.f32 	%f6596, %f6594, %f6595;
	ld.global.f32 	%f6597, [%rd1055];
	add.f32 	%f6598, %f6596, %f6597;
	ld.global.f32 	%f6599, [%rd1057];
	add.f32 	%f6600, %f6598, %f6599;
	ld.global.f32 	%f6601, [%rd1059];
	add.f32 	%f6602, %f6600, %f6601;
	ld.global.f32 	%f6603, [%rd1061];
	add.f32 	%f6604, %f6602, %f6603;
	ld.global.f32 	%f6605, [%rd1063];
	add.f32 	%f6606, %f6604, %f6605;
	ld.global.f32 	%f6607, [%rd1065];
	add.f32 	%f6608, %f6606, %f6607;
	// begin inline asm
	mov.u64 	%rd430, %clock64;
	// end inline asm
	sub.s64 	%rd1168, %rd430, %rd429;
	cvt.rn.f32.s64 	%f6609, %rd1168;
	cvt.f64.f32 	%fd100, %f6609;
	st.local.f64 	[%rd1033], %fd100;
	{ // callseq 99, 0
	.param .b64 param0;
	st.param.b64 	[param0], %rd1069;
	.param .b64 param1;
	st.param.b64 	[param1], %rd1032;
	.param .b32 retval0;
	call.uni (retval0), 
	vprintf, 
	(
	param0, 
	param1
	);
	ld.param.b32 	%r1114, [retval0];
	} // callseq 99
	// begin inline asm
	mov.u64 	%rd431, %clock64;
	// end inline asm
	ld.global.f32 	%f6610, [%rd1035];
	add.f32 	%f6611, %f6608, %f6610;
	ld.global.f32 	%f6612, [%rd1037];
	add.f32 	%f6613, %f6611, %f6612;
	ld.global.f32 	%f6614, [%rd1039];
	add.f32 	%f6615, %f6613, %f6614;
	ld.global.f32 	%f6616, [%rd1041];
	add.f32 	%f6617, %f6615, %f6616;
	ld.global.f32 	%f6618, [%rd1043];
	add.f32 	%f6619, %f6617, %f6618;
	ld.global.f32 	%f6620, [%rd1045];
	add.f32 	%f6621, %f6619, %f6620;
	ld.global.f32 	%f6622, [%rd1047];
	add.f32 	%f6623, %f6621, %f6622;
	ld.global.f32 	%f6624, [%rd1049];
	add.f32 	%f6625, %f6623, %f6624;
	ld.global.f32 	%f6626, [%rd1051];
	add.f32 	%f6627, %f6625, %f6626;
	ld.global.f32 	%f6628, [%rd1053];
	add.f32 	%f6629, %f6627, %f6628;
	ld.global.f32 	%f6630, [%rd1055];
	add.f32 	%f6631, %f6629, %f6630;
	ld.global.f32 	%f6632, [%rd1057];
	add.f32 	%f6633, %f6631, %f6632;
	ld.global.f32 	%f6634, [%rd1059];
	add.f32 	%f6635, %f6633, %f6634;
	ld.global.f32 	%f6636, [%rd1061];
	add.f32 	%f6637, %f6635, %f6636;
	ld.global.f32 	%f6638, [%rd1063];
	add.f32 	%f6639, %f6637, %f6638;
	ld.global.f32 	%f6640, [%rd1065];
	add.f32 	%f6641, %f6639, %f6640;
	// begin inline asm
	mov.u64 	%rd432, %clock64;
	// end inline asm
	// begin inline asm
	mov.u64 	%rd433, %clock64;
	// end inline asm
	ld.global.f32 	%f6642, [%rd1035];
	add.f32 	%f6643, %f6641, %f6642;
	ld.global.f32 	%f6644, [%rd1037];
	add.f32 	%f6645, %f6643, %f6644;
	ld.global.f32 	%f6646, [%rd1039];
	add.f32 	%f6647, %f6645, %f6646;
	ld.global.f32 	%f6648, [%rd1041];
	add.f32 	%f6649, %f6647, %f6648;
	ld.global.f32 	%f6650, [%rd1043];
	add.f32 	%f6651, %f6649, %f6650;
	ld.global.f32 	%f6652, [%rd1045];
	add.f32 	%f6653, %f6651, %f6652;
	ld.global.f32 	%f6654, [%rd1047];
	add.f32 	%f6655, %f6653, %f6654;
	ld.global.f32 	%f6656, [%rd1049];
	add.f32 	%f6657, %f6655, %f6656;
	ld.global.f32 	%f6658, [%rd1051];
	add.f32 	%f6659, %f6657, %f6658;
	ld.global.f32 	%f6660, [%rd1053];
	add.f32 	%f6661, %f6659, %f6660;
	ld.global.f32 	%f6662, [%rd1055];
	add.f32 	%f6663, %f6661, %f6662;
	ld.global.f32 	%f6664, [%rd1057];
	add.f32 	%f6665, %f6663, %f6664;
	ld.global.f32 	%f6666, [%rd1059];
	add.f32 	%f6667, %f6665, %f6666;
	ld.global.f32 	%f6668, [%rd1061];
	add.f32 	%f6669, %f6667, %f6668;
	ld.global.f32 	%f6670, [%rd1063];
	add.f32 	%f6671, %f6669, %f6670;
	ld.global.f32 	%f6672, [%rd1065];
	add.f32 	%f6673, %f6671, %f6672;
	// begin inline asm
	mov.u64 	%rd434, %clock64;
	// end inline asm
	// begin inline asm
	mov.u64 	%rd435, %clock64;
	// end inline asm
	ld.global.f32 	%f6674, [%rd1035];
	add.f32 	%f6675, %f6673, %f6674;
	ld.global.f32 	%f6676, [%rd1037];
	add.f32 	%f6677, %f6675, %f6676;
	ld.global.f32 	%f6678, [%rd1039];
	add.f32 	%f6679, %f6677, %f6678;
	ld.global.f32 	%f6680, [%rd1041];
	add.f32 	%f6681, %f6679, %f6680;
	ld.global.f32 	%f6682, [%rd1043];
	add.f32 	%f6683, %f6681, %f6682;
	ld.global.f32 	%f6684, [%rd1045];
	add.f32 	%f6685, %f6683, %f6684;
	ld.global.f32 	%f6686, [%rd1047];
	add.f32 	%f6687, %f6685, %f6686;
	ld.global.f32 	%f6688, [%rd1049];
	add.f32 	%f6689, %f6687, %f6688;
	ld.global.f32 	%f6690, [%rd1051];
	add.f32 	%f6691, %f6689, %f6690;
	ld.global.f32 	%f6692, [%rd1053];
	add.f32 	%f6693, %f6691, %f6692;
	ld.global.f32 	%f6694, [%rd1055];
	add.f32 	%f6695, %f6693, %f6694;
	ld.global.f32 	%f6696, [%rd1057];
	add.f32 	%f6697, %f6695, %f6696;
	ld.global.f32 	%f6698, [%rd1059];
	add.f32 	%f6699, %f6697, %f6698;
	ld.global.f32 	%f6700, [%rd1061];
	add.f32 	%f6701, %f6699, %f6700;
	ld.global.f32 	%f6702, [%rd1063];
	add.f32 	%f6703, %f6701, %f6702;
	ld.global.f32 	%f6704, [%rd1065];
	add.f32 	%f6705, %f6703, %f6704;
	// begin inline asm
	mov.u64 	%rd436, %clock64;
	// end inline asm
	// begin inline asm
	mov.u64 	%rd437, %clock64;
	// end inline asm
	ld.global.f32 	%f6706, [%rd1035];
	add.f32 	%f6707, %f6705, %f6706;
	ld.global.f32 	%f6708, [%rd1037];
	add.f32 	%f6709, %f6707, %f6708;
	ld.global.f32 	%f6710, [%rd1039];
	add.f32 	%f6711, %f6709, %f6710;
	ld.global.f32 	%f6712, [%rd1041];
	add.f32 	%f6713, %f6711, %f6712;
	ld.global.f32 	%f6714, [%rd1043];
	add.f32 	%f6715, %f6713, %f6714;
	ld.global.f32 	%f6716, [%rd1045];
	add.f32 	%f6717, %f6715, %f6716;
	ld.global.f32 	%f6718, [%rd1047];
	add.f32 	%f6719, %f6717, %f6718;
	ld.global.f32 	%f6720, [%rd1049];
	add.f32 	%f6721, %f6719, %f6720;
	ld.global.f32 	%f6722, [%rd1051];
	add.f32 	%f6723, %f6721, %f6722;
	ld.global.f32 	%f6724, [%rd1053];
	add.f32 	%f6725, %f6723, %f6724;
	ld.global.f32 	%f6726, [%rd1055];
	add.f32 	%f6727, %f6725, %f6726;
	ld.global.f32 	%f6728, [%rd1057];
	add.f32 	%f6729, %f6727, %f6728;
	ld.global.f32 	%f6730, [%rd1059];
	add.f32 	%f6731, %f6729, %f6730;
	ld.global.f32 	%f6732, [%rd1061];
	add.f32 	%f6733, %f6731, %f6732;
	ld.global.f32 	%f6734, [%rd1063];
	add.f32 	%f6735, %f6733, %f6734;
	ld.global.f32 	%f6736, [%rd1065];
	add.f32 	%f6737, %f6735, %f6736;
	// begin inline asm
	mov.u64 	%rd438, %clock64;
	// end inline asm
	// begin inline asm
	mov.u64 	%rd439, %clock64;
	// end inline asm
	ld.global.f32 	%f6738, [%rd1035];
	add.f32 	%f6739, %f6737, %f6738;
	ld.global.f32 	%f6740, [%rd1037];
	add.f32 	%f6741, %f6739, %f6740;
	ld.global.f32 	%f6742, [%rd1039];
	add.f32 	%f6743, %f6741, %f6742;
	ld.global.f32 	%f6744, [%rd1041];
	add.f32 	%f6745, %f6743, %f6744;
	ld.global.f32 	%f6746, [%rd1043];
	add.f32 	%f6747, %f6745, %f6746;
	ld.global.f32 	%f6748, [%rd1045];
	add.f32 	%f6749, %f6747, %f6748;
	ld.global.f32 	%f6750, [%rd1047];
	add.f32 	%f6751, %f6749, %f6750;
	ld.global.f32 	%f6752, [%rd1049];
	add.f32 	%f6753, %f6751, %f6752;
	ld.global.f32 	%f6754, [%rd1051];
	add.f32 	%f6755, %f6753, %f6754;
	ld.global.f32 	%f6756, [%rd1053];
	add.f32 	%f6757, %f6755, %f6756;
	ld.global.f32 	%f6758, [%rd1055];
	add.f32 	%f6759, %f6757, %f6758;
	ld.global.f32 	%f6760, [%rd1057];
	add.f32 	%f6761, %f6759, %f6760;
	ld.global.f32 	%f6762, [%rd1059];
	add.f32 	%f6763, %f6761, %f6762;
	ld.global.f32 	%f6764, [%rd1061];
	add.f32 	%f6765, %f6763, %f6764;
	ld.global.f32 	%f6766, [%rd1063];
	add.f32 	%f6767, %f6765, %f6766;
	ld.global.f32 	%f6768, [%rd1065];
	add.f32 	%f6769, %f6767, %f6768;
	// begin inline asm
	mov.u64 	%rd440, %clock64;
	// end inline asm
	ld.global.f32 	%f6770, [%rd1066+230528];
	add.f32 	%f6771, %f6769, %f6770;
	// begin inline asm
	mov.u64 	%rd441, %clock64;
	// end inline asm
	ld.global.f32 	%f6772, [%rd1035];
	add.f32 	%f6773, %f6771, %f6772;
	ld.global.f32 	%f6774, [%rd1037];
	add.f32 	%f6775, %f6773, %f6774;
	ld.global.f32 	%f6776, [%rd1039];
	add.f32 	%f6777, %f6775, %f6776;
	ld.global.f32 	%f6778, [%rd1041];
	add.f32 	%f6779, %f6777, %f6778;
	ld.global.f32 	%f6780, [%rd1043];
	add.f32 	%f6781, %f6779, %f6780;
	ld.global.f32 	%f6782, [%rd1045];
	add.f32 	%f6783, %f6781, %f6782;
	ld.global.f32 	%f6784, [%rd1047];
	add.f32 	%f6785, %f6783, %f6784;
	ld.global.f32 	%f6786, [%rd1049];
	add.f32 	%f6787, %f6785, %f6786;
	ld.global.f32 	%f6788, [%rd1051];
	add.f32 	%f6789, %f6787, %f6788;
	ld.global.f32 	%f6790, [%rd1053];
	add.f32 	%f6791, %f6789, %f6790;
	ld.global.f32 	%f6792, [%rd1055];
	add.f32 	%f6793, %f6791, %f6792;
	ld.global.f32 	%f6794, [%rd1057];
	add.f32 	%f6795, %f6793, %f6794;
	ld.global.f32 	%f6796, [%rd1059];
	add.f32 	%f6797, %f6795, %f6796;
	ld.global.f32 	%f6798, [%rd1061];
	add.f32 	%f6799, %f6797, %f6798;
	ld.global.f32 	%f6800, [%rd1063];
	add.f32 	%f6801, %f6799, %f6800;
	ld.global.f32 	%f6802, [%rd1065];
	add.f32 	%f6803, %f6801, %f6802;
	// begin inline asm
	mov.u64 	%rd442, %clock64;
	// end inline asm
	sub.s64 	%rd1169, %rd442, %rd441;
	cvt.rn.f32.s64 	%f6804, %rd1169;
	cvt.f64.f32 	%fd101, %f6804;
	st.local.f64 	[%rd1033], %fd101;
	{ // callseq 100, 0
	.param .b64 param0;
	st.param.b64 	[param0], %rd1069;
	.param .b64 param1;
	st.param.b64 	[param1], %rd1032;
	.param .b32 retval0;
	call.uni (retval0), 
	vprintf, 
	(
	param0, 
	param1
	);
	ld.param.b32 	%r1116, [retval0];
	} // callseq 100
	// begin inline asm
	mov.u64 	%rd443, %clock64;
	// end inline asm
	ld.global.f32 	%f6805, [%rd1035];
	add.f32 	%f6806, %f6803, %f6805;
	ld.global.f32 	%f6807, [%rd1037];
	add.f32 	%f6808, %f6806, %f6807;
	ld.global.f32 	%f6809, [%rd1039];
	add.f32 	%f6810, %f6808, %f6809;
	ld.global.f32 	%f6811, [%rd1041];
	add.f32 	%f6812, %f6810, %f6811;
	ld.global.f32 	%f6813, [%rd1043];
	add.f32 	%f6814, %f6812, %f6813;
	ld.global.f32 	%f6815, [%rd1045];
	add.f32 	%f6816, %f6814, %f6815;
	ld.global.f32 	%f6817, [%rd1047];
	add.f32 	%f6818, %f6816, %f6817;
	ld.global.f32 	%f6819, [%rd1049];
	add.f32 	%f6820, %f6818, %f6819;
	ld.global.f32 	%f6821, [%rd1051];
	add.f32 	%f6822, %f6820, %f6821;
	ld.global.f32 	%f6823, [%rd1053];
	add.f32 	%f6824, %f6822, %f6823;
	ld.global.f32 	%f6825, [%rd1055];
	add.f32 	%f6826, %f6824, %f6825;
	ld.global.f32 	%f6827, [%rd1057];
	add.f32 	%f6828, %f6826, %f6827;
	ld.global.f32 	%f6829, [%rd1059];
	add.f32 	%f6830, %f6828, %f6829;
	ld.global.f32 	%f6831, [%rd1061];
	add.f32 	%f6832, %f6830, %f6831;
	ld.global.f32 	%f6833, [%rd1063];
	add.f32 	%f6834, %f6832, %f6833;
	ld.global.f32 	%f6835, [%rd1065];
	add.f32 	%f6836, %f6834, %f6835;
	// begin inline asm
	mov.u64 	%rd444, %clock64;
	// end inline asm
	sub.s64 	%rd1170, %rd444, %rd443;
	cvt.rn.f32.s64 	%f6837, %rd1170;
	cvt.f64.f32 	%fd102, %f6837;
	st.local.f64 	[%rd1033], %fd102;
	{ // callseq 101, 0
	.param .b64 param0;
	st.param.b64 	[param0], %rd1069;
	.param .b64 param1;
	st.param.b64 	[param1], %rd1032;
	.param .b32 retval0;
	call.uni (retval0), 
	vprintf, 
	(
	param0, 
	param1
	);
	ld.param.b32 	%r1118, [retval0];
	} // callseq 101
	// begin inline asm
	mov.u64 	%rd445, %clock64;
	// end inline asm
	ld.global.f32 	%f6838, [%rd1035];
	add.f32 	%f6839, %f6836, %f6838;
	ld.global.f32 	%f6840, [%rd1037];
	add.f32 	%f6841, %f6839, %f6840;
	ld.global.f32 	%f6842, [%rd1039];
	add.f32 	%f6843, %f6841, %f6842;
	ld.global.f32 	%f6844, [%rd1041];
	add.f32 	%f6845, %f6843, %f6844;
	ld.global.f32 	%f6846, [%rd1043];
	add.f32 	%f6847, %f6845, %f6846;
	ld.global.f32 	%f6848, [%rd1045];
	add.f32 	%f6849, %f6847, %f6848;
	ld.global.f32 	%f6850, [%rd1047];
	add.f32 	%f6851, %f6849, %f6850;
	ld.global.f32 	%f6852, [%rd1049];
	add.f32 	%f6853, %f6851, %f6852;
	ld.global.f32 	%f6854, [%rd1051];
	add.f32 	%f6855, %f6853, %f6854;
	ld.global.f32 	%f6856, [%rd1053];
	add.f32 	%f6857, %f6855, %f6856;
	ld.global.f32 	%f6858, [%rd1055];
	add.f32 	%f6859, %f6857, %f6858;
	ld.global.f32 	%f6860, [%rd1057];
	add.f32 	%f6861, %f6859, %f6860;
	ld.global.f32 	%f6862, [%rd1059];
	add.f32 	%f6863, %f6861, %f6862;
	ld.global.f32 	%f6864, [%rd1061];
	add.f32 	%f6865, %f6863, %f6864;
	ld.global.f32 	%f6866, [%rd1063];
	add.f32 	%f6867, %f6865, %f6866;
	ld.global.f32 	%f6868, [%rd1065];
	add.f32 	%f6869, %f6867, %f6868;
	// begin inline asm
	mov.u64 	%rd446, %clock64;
	// end inline asm
	sub.s64 	%rd1171, %rd446, %rd445;
	cvt.rn.f32.s64 	%f6870, %rd1171;
	cvt.f64.f32 	%fd103, %f6870;
	st.local.f64 	[%rd1033], %fd103;
	{ // callseq 102, 0
	.param .b64 param0;
	st.param.b64 	[param0], %rd1069;
	.param .b64 param1;
	st.param.b64 	[param1], %rd1032;
	.param .b32 retval0;
	call.uni (retval0), 
	vprintf, 
	(
	param0, 
	param1
	);
	ld.param.b32 	%r1120, [retval0];
	} // callseq 102
	// begin inline asm
	mov.u64 	%rd447, %clock64;
	// end inline asm
	ld.global.f32 	%f6871, [%rd1035];
	add.f32 	%f6872, %f6869, %f6871;
	ld.global.f32 	%f6873, [%rd1037];
	add.f32 	%f6874, %f6872, %f6873;
	ld.global.f32 	%f6875, [%rd1039];
	add.f32 	%f6876, %f6874, %f6875;
	ld.global.f32 	%f6877, [%rd1041];
	add.f32 	%f6878, %f6876, %f6877;
	ld.global.f32 	%f6879, [%rd1043];
	add.f32 	%f6880, %f6878, %f6879;
	ld.global.f32 	%f6881, [%rd1045];
	add.f32 	%f6882, %f6880, %f6881;
	ld.global.f32 	%f6883, [%rd1047];
	add.f32 	%f6884, %f6882, %f6883;
	ld.global.f32 	%f6885, [%rd1049];
	add.f32 	%f6886, %f6884, %f6885;
	ld.global.f32 	%f6887, [%rd1051];
	add.f32 	%f6888, %f6886, %f6887;
	ld.global.f32 	%f6889, [%rd1053];
	add.f32 	%f6890, %f6888, %f6889;
	ld.global.f32 	%f6891, [%rd1055];
	add.f32 	%f6892, %f6890, %f6891;
	ld.global.f32 	%f6893, [%rd1057];
	add.f32 	%f6894, %f6892, %f6893;
	ld.global.f32 	%f6895, [%rd1059];
	add.f32 	%f6896, %f6894, %f6895;
	ld.global.f32 	%f6897, [%rd1061];
	add.f32 	%f6898, %f6896, %f6897;
	ld.global.f32 	%f6899, [%rd1063];
	add.f32 	%f6900, %f6898, %f6899;
	ld.global.f32 	%f6901, [%rd1065];
	add.f32 	%f6902, %f6900, %f6901;
	// begin inline asm
	mov.u64 	%rd448, %clock64;
	// end inline asm
	sub.s64 	%rd1172, %rd448, %rd447;
	cvt.rn.f32.s64 	%f6903, %rd1172;
	cvt.f64.f32 	%fd104, %f6903;
	st.local.f64 	[%rd1033], %fd104;
	{ // callseq 103, 0
	.param .b64 param0;
	st.param.b64 	[param0], %rd1069;
	.param .b64 param1;
	st.param.b64 	[param1], %rd1032;
	.param .b32 retval0;
	call.uni (retval0), 
	vprintf, 
	(
	param0, 
	param1
	);
	ld.param.b32 	%r1122, [retval0];
	} // callseq 103
	// begin inline asm
	mov.u64 	%rd449, %clock64;
	// end inline asm
	ld.global.f32 	%f6904, [%rd1035];
	add.f32 	%f6905, %f6902, %f6904;
	ld.global.f32 	%f6906, [%rd1037];
	add.f32 	%f6907, %f6905, %f6906;
	ld.global.f32 	%f6908, [%rd1039];
	add.f32 	%f6909, %f6907, %f6908;
	ld.global.f32 	%f6910, [%rd1041];
	add.f32 	%f6911, %f6909, %f6910;
	ld.global.f32 	%f6912, [%rd1043];
	add.f32 	%f6913, %f6911, %f6912;
	ld.global.f32 	%f6914, [%rd1045];
	add.f32 	%f6915, %f6913, %f6914;
	ld.global.f32 	%f6916, [%rd1047];
	add.f32 	%f6917, %f6915, %f6916;
	ld.global.f32 	%f6918, [%rd1049];
	add.f32 	%f6919, %f6917, %f6918;
	ld.global.f32 	%f6920, [%rd1051];
	add.f32 	%f6921, %f6919, %f6920;
	ld.global.f32 	%f6922, [%rd1053];
	add.f32 	%f6923, %f6921, %f6922;
	ld.global.f32 	%f6924, [%rd1055];
	add.f32 	%f6925, %f6923, %f6924;
	ld.global.f32 	%f6926, [%rd1057];
	add.f32 	%f6927, %f6925, %f6926;
	ld.global.f32 	%f6928, [%rd1059];
	add.f32 	%f6929, %f6927, %f6928;
	ld.global.f32 	%f6930, [%rd1061];
	add.f32 	%f6931, %f6929, %f6930;
	ld.global.f32 	%f6932, [%rd1063];
	add.f32 	%f6933, %f6931, %f6932;
	ld.global.f32 	%f6934, [%rd1065];
	add.f32 	%f6935, %f6933, %f6934;
	// begin inline asm
	mov.u64 	%rd450, %clock64;
	// end inline asm
	sub.s64 	%rd1173, %rd450, %rd449;
	cvt.rn.f32.s64 	%f6936, %rd1173;
	cvt.f64.f32 	%fd105, %f6936;
	st.local.f64 	[%rd1033], %fd105;
	{ // callseq 104, 0
	.param .b64 param0;
	st.param.b64 	[param0], %rd1069;
	.param .b64 param1;
	st.param.b64 	[param1], %rd1032;
	.param .b32 retval0;
	call.uni (retval0), 
	vprintf, 
	(
	param0, 
	param1
	);
	ld.param.b32 	%r1124, [retval0];
	} // callseq 104
	// begin inline asm
	mov.u64 	%rd451, %clock64;
	// end inline asm
	ld.global.f32 	%f6937, [%rd1035];
	add.f32 	%f6938, %f6935, %f6937;
	ld.global.f32 	%f6939, [%rd1037];
	add.f32 	%f6940, %f6938, %f6939;
	ld.global.f32 	%f6941, [%rd1039];
	add.f32 	%f6942, %f6940, %f6941;
	ld.global.f32 	%f6943, [%rd1041];
	add.f32 	%f6944, %f6942, %f6943;
	ld.global.f32 	%f6945, [%rd1043];
	add.f32 	%f6946, %f6944, %f6945;
	ld.global.f32 	%f6947, [%rd1045];
	add.f32 	%f6948, %f6946, %f6947;
	ld.global.f32 	%f6949, [%rd1047];
	add.f32 	%f6950, %f6948, %f6949;
	ld.global.f32 	%f6951, [%rd1049];
	add.f32 	%f6952, %f6950, %f6951;
	ld.global.f32 	%f6953, [%rd1051];
	add.f32 	%f6954, %f6952, %f6953;
	ld.global.f32 	%f6955, [%rd1053];
	add.f32 	%f6956, %f6954, %f6955;
	ld.global.f32 	%f6957, [%rd1055];
	add.f32 	%f6958, %f6956, %f6957;
	ld.global.f32 	%f6959, [%rd1057];
	add.f32 	%f6960, %f6958, %f6959;
	ld.global.f32 	%f6961, [%rd1059];
	add.f32 	%f6962, %f6960, %f6961;
	ld.global.f32 	%f6963, [%rd1061];
	add.f32 	%f6964, %f6962, %f6963;
	ld.global.f32 	%f6965, [%rd1063];
	add.f32 	%f6966, %f6964, %f6965;
	ld.global.f32 	%f6967, [%rd1065];
	add.f32 	%f6968, %f6966, %f6967;
	// begin inline asm
	mov.u64 	%rd452, %clock64;
	// end inline asm
	// begin inline asm
	mov.u64 	%rd453, %clock64;
	// end inline asm
	ld.global.f32 	%f6969, [%rd1035];
	add.f32 	%f6970, %f6968, %f6969;
	ld.global.f32 	%f6971, [%rd1037];
	add.f32 	%f6972, %f6970, %f6971;
	ld.global.f32 	%f6973, [%rd1039];
	add.f32 	%f6974, %f6972, %f6973;
	ld.global.f32 	%f6975, [%rd1041];
	add.f32 	%f6976, %f6974, %f6975;
	ld.global.f32 	%f6977, [%rd1043];
	add.f32 	%f6978, %f6976, %f6977;
	ld.global.f32 	%f6979, [%rd1045];
	add.f32 	%f6980, %f6978, %f6979;
	ld.global.f32 	%f6981, [%rd1047];
	add.f32 	%f6982, %f6980, %f6981;
	ld.global.f32 	%f6983, [%rd1049];
	add.f32 	%f6984, %f6982, %f6983;
	ld.global.f32 	%f6985, [%rd1051];
	add.f32 	%f6986, %f6984, %f6985;
	ld.global.f32 	%f6987, [%rd1053];
	add.f32 	%f6988, %f6986, %f6987;
	ld.global.f32 	%f6989, [%rd1055];
	add.f32 	%f6990, %f6988, %f6989;
	ld.global.f32 	%f6991, [%rd1057];
	add.f32 	%f6992, %f6990, %f6991;
	ld.global.f32 	%f6993, [%rd1059];
	add.f32 	%f6994, %f6992, %f6993;
	ld.global.f32 	%f6995, [%rd1061];
	add.f32 	%f6996, %f6994, %f6995;
	ld.global.f32 	%f6997, [%rd1063];
	add.f32 	%f6998, %f6996, %f6997;
	ld.global.f32 	%f6999, [%rd1065];
	add.f32 	%f7000, %f6998, %f6999;
	// begin inline asm
	mov.u64 	%rd454, %clock64;
	// end inline asm
	// begin inline asm
	mov.u64 	%rd455, %clock64;
	// end inline asm
	ld.global.f32 	%f7001, [%rd1035];
	add.f32 	%f7002, %f7000, %f7001;
	ld.global.f32 	%f7003, [%rd1037];
	add.f32 	%f7004, %f7002, %f7003;
	ld.global.f32 	%f7005, [%rd1039];
	add.f32 	%f7006, %f7004, %f7005;
	ld.global.f32 	%f7007, [%rd1041];
	add.f32 	%f7008, %f7006, %f7007;
	ld.global.f32 	%f7009, [%rd1043];
	add.f32 	%f7010, %f7008, %f7009;
	ld.global.f32 	%f7011, [%rd1045];
	add.f32 	%f7012, %f7010, %f7011;
	ld.global.f32 	%f7013, [%rd1047];
	add.f32 	%f7014, %f7012, %f7013;
	ld.global.f32 	%f7015, [%rd1049];
	add.f32 	%f7016, %f7014, %f7015;
	ld.global.f32 	%f7017, [%rd1051];
	add.f32 	%f7018, %f7016, %f7017;
	ld.global.f32 	%f7019, [%rd1053];
	add.f32 	%f7020, %f7018, %f7019;
	ld.global.f32 	%f7021, [%rd1055];
	add.f32 	%f7022, %f7020, %f7021;
	ld.global.f32 	%f7023, [%rd1057];
	add.f32 	%f7024, %f7022, %f7023;
	ld.global.f32 	%f7025, [%rd1059];
	add.f32 	%f7026, %f7024, %f7025;
	ld.global.f32 	%f7027, [%rd1061];
	add.f32 	%f7028, %f7026, %f7027;
	ld.global.f32 	%f7029, [%rd1063];
	add.f32 	%f7030, %f7028, %f7029;
	ld.global.f32 	%f7031, [%rd1065];
	add.f32 	%f7032, %f7030, %f7031;
	// begin inline asm
	mov.u64 	%rd456, %clock64;
	// end inline asm
	// begin inline asm
	mov.u64 	%rd457, %clock64;
	// end inline asm
	ld.global.f32 	%f7033, [%rd1035];
	add.f32 	%f7034, %f7032, %f7033;
	ld.global.f32 	%f7035, [%rd1037];
	add.f32 	%f7036, %f7034, %f7035;
	ld.global.f32 	%f7037, [%rd1039];
	add.f32 	%f7038, %f7036, %f7037;
	ld.global.f32 	%f7039, [%rd1041];
	add.f32 	%f7040, %f7038, %f7039;
	ld.global.f32 	%f7041, [%rd1043];
	add.f32 	%f7042, %f7040, %f7041;
	ld.global.f32 	%f7043, [%rd1045];
	add.f32 	%f7044, %f7042, %f7043;
	ld.global.f32 	%f7045, [%rd1047];
	add.f32 	%f7046, %f7044, %f7045;
	ld.global.f32 	%f7047, [%rd1049];
	add.f32 	%f7048, %f7046, %f7047;
	ld.global.f32 	%f7049, [%rd1051];
	add.f32 	%f7050, %f7048, %f7049;
	ld.global.f32 	%f7051, [%rd1053];
	add.f32 	%f7052, %f7050, %f7051;
	ld.global.f32 	%f7053, [%rd1055];
	add.f32 	%f7054, %f7052, %f7053;
	ld.global.f32 	%f7055, [%rd1057];
	add.f32 	%f7056, %f7054, %f7055;
	ld.global.f32 	%f7057, [%rd1059];
	add.f32 	%f7058, %f7056, %f7057;
	ld.global.f32 	%f7059, [%rd1061];
	add.f32 	%f7060, %f7058, %f7059;
	ld.global.f32 	%f7061, [%rd1063];
	add.f32 	%f7062, %f7060, %f7061;
	ld.global.f32 	%f7063, [%rd1065];
	add.f32 	%f7064, %f7062, %f7063;
	// begin inline asm
	mov.u64 	%rd458, %clock64;
	// end inline asm
	// begin inline asm
	mov.u64 	%rd459, %clock64;
	// end inline asm
	ld.global.f32 	%f7065, [%rd1035];
	add.f32 	%f7066, %f7064, %f7065;
	ld.global.f32 	%f7067, [%rd1037];
	add.f32 	%f7068, %f7066, %f7067;
	ld.global.f32 	%f7069, [%rd1039];
	add.f32 	%f7070, %f7068, %f7069;
	ld.global.f32 	%f7071, [%rd1041];
	add.f32 	%f7072, %f7070, %f7071;
	ld.global.f32 	%f7073, [%rd1043];
	add.f32 	%f7074, %f7072, %f7073;
	ld.global.f32 	%f7075, [%rd1045];
	add.f32 	%f7076, %f7074, %f7075;
	ld.global.f32 	%f7077, [%rd1047];
	add.f32 	%f7078, %f7076, %f7077;
	ld.global.f32 	%f7079, [%rd1049];
	add.f32 	%f7080, %f7078, %f7079;
	ld.global.f32 	%f7081, [%rd1051];
	add.f32 	%f7082, %f7080, %f7081;
	ld.global.f32 	%f7083, [%rd1053];
	add.f32 	%f7084, %f7082, %f7083;
	ld.global.f32 	%f7085, [%rd1055];
	add.f32 	%f7086, %f7084, %f7085;
	ld.global.f32 	%f7087, [%rd1057];
	add.f32 	%f7088, %f7086, %f7087;
	ld.global.f32 	%f7089, [%rd1059];
	add.f32 	%f7090, %f7088, %f7089;
	ld.global.f32 	%f7091, [%rd1061];
	add.f32 	%f7092, %f7090, %f7091;
	ld.global.f32 	%f7093, [%rd1063];
	add.f32 	%f7094, %f7092, %f7093;
	ld.global.f32 	%f7095, [%rd1065];
	add.f32 	%f7096, %f7094, %f7095;
	// begin inline asm
	mov.u64 	%rd460, %clock64;
	// end inline asm
	ld.global.f32 	%f7097, [%rd1066+230528];
	add.f32 	%f7098, %f7096, %f7097;
	// begin inline asm
	mov.u64 	%rd461, %clock64;
	// end inline asm
	ld.global.f32 	%f7099, [%rd1035];
	add.f32 	%f7100, %f7098, %f7099;
	ld.global.f32 	%f7101, [%rd1037];
	add.f32 	%f7102, %f7100, %f7101;
	ld.global.f32 	%f7103, [%rd1039];
	add.f32 	%f7104, %f7102, %f7103;
	ld.global.f32 	%f7105, [%rd1041];
	add.f32 	%f7106, %f7104, %f7105;
	ld.global.f32 	%f7107, [%rd1043];
	add.f32 	%f7108, %f7106, %f7107;
	ld.global.f32 	%f7109, [%rd1045];
	add.f32 	%f7110, %f7108, %f7109;
	ld.global.f32 	%f7111, [%rd1047];
	add.f32 	%f7112, %f7110, %f7111;
	ld.global.f32 	%f7113, [%rd1049];
	add.f32 	%f7114, %f7112, %f7113;
	ld.global.f32 	%f7115, [%rd1051];
	add.f32 	%f7116, %f7114, %f7115;
	ld.global.f32 	%f7117, [%rd1053];
	add.f32 	%f7118, %f7116, %f7117;
	ld.global.f32 	%f7119, [%rd1055];
	add.f32 	%f7120, %f7118, %f7119;
	ld.global.f32 	%f7121, [%rd1057];
	add.f32 	%f7122, %f7120, %f7121;
	ld.global.f32 	%f7123, [%rd1059];
	add.f32 	%f7124, %f7122, %f7123;
	ld.global.f32 	%f7125, [%rd1061];
	add.f32 	%f7126, %f7124, %f7125;
	ld.global.f32 	%f7127, [%rd1063];
	add.f32 	%f7128, %f7126, %f7127;
	ld.global.f32 	%f7129, [%rd1065];
	add.f32 	%f7130, %f7128, %f7129;
	// begin inline asm
	mov.u64 	%rd462, %clock64;
	// end inline asm
	sub.s64 	%rd1174, %rd462, %rd461;
	cvt.rn.f32.s64 	%f7131, %rd1174;
	cvt.f64.f32 	%fd106, %f7131;
	st.local.f64 	[%rd1033], %fd106;
	{ // callseq 105, 0
	.param .b64 param0;
	st.param.b64 	[param0], %rd1069;
	.param .b64 param1;
	st.param.b64 	[param1], %rd1032;
	.param .b32 retval0;
	call.uni (retval0), 
	vprintf, 
	(
	param0, 
	param1
	);
	ld.param.b32 	%r1126, [retval0];
	} // callseq 105
	// begin inline asm
	mov.u64 	%rd463, %clock64;
	// end inline asm
	ld.global.f32 	%f7132, [%rd1035];
	add.f32 	%f7133, %f7130, %f7132;
	ld.global.f32 	%f7134, [%rd1037];
	add.f32 	%f7135, %f7133, %f7134;
	ld.global.f32 	%f7136, [%rd1039];
	add.f32 	%f7137, %f7135, %f7136;
	ld.global.f32 	%f7138, [%rd1041];
	add.f32 	%f7139, %f7137, %f7138;
	ld.global.f32 	%f7140, [%rd1043];
	add.f32 	%f7141, %f7139, %f7140;
	ld.global.f32 	%f7142, [%rd1045];
	add.f32 	%f7143, %f7141, %f7142;
	ld.global.f32 	%f7144, [%rd1047];
	add.f32 	%f7145, %f7143, %f7144;
	ld.global.f32 	%f7146, [%rd1049];
	add.f32 	%f7147, %f7145, %f7146;
	ld.global.f32 	%f7148, [%rd1051];
	add.f32 	%f7149, %f7147, %f7148;
	ld.global.f32 	%f7150, [%rd1053];
	add.f32 	%f7151, %f7149, %f7150;
	ld.global.f32 	%f7152, [%rd1055];
	add.f32 	%f7153, %f7151, %f7152;
	ld.global.f32 	%f7154, [%rd1057];
	add.f32 	%f7155, %f7153, %f7154;
	ld.global.f32 	%f7156, [%rd1059];
	add.f32 	%f7157, %f7155, %f7156;
	ld.global.f32 	%f7158, [%rd1061];
	add.f32 	%f7159, %f7157, %f7158;
	ld.global.f32 	%f7160, [%rd1063];
	add.f32 	%f7161, %f7159, %f7160;
	ld.global.f32 	%f7162, [%rd1065];
	add.f32 	%f7163, %f7161, %f7162;
	// begin inline asm
	mov.u64 	%rd464, %clock64;
	// end inline asm
	sub.s64 	%rd1175, %rd464, %rd463;
	cvt.rn.f32.s64 	%f7164, %rd1175;
	cvt.f64.f32 	%fd107, %f7164;
	st.local.f64 	[%rd1033], %fd107;
	{ // callseq 106, 0
	.param .b64 param0;
	st.param.b64 	[param0], %rd1069;
	.param .b64 param1;
	st.param.b64 	[param1], %rd1032;
	.param .b32 retval0;
	call.uni (retval0), 
	vprintf, 
	(
	param0, 
	param1
	);
	ld.param.b32 	%r1128, [retval0];
	} // callseq 106
	// begin inline asm
	mov.u64 	%rd465, %clock64;
	// end inline asm
	ld.global.f32 	%f7165, [%rd1035];
	add.f32 	%f7166, %f7163, %f7165;
	ld.global.f32 	%f7167, [%rd1037];
	add.f32 	%f7168, %f7166, %f7167;
	ld.global.f32 	%f7169, [%rd1039];
	add.f32 	%f7170, %f7168, %f7169;
	ld.global.f32 	%f7171, [%rd1041];
	add.f32 	%f7172, %f7170, %f7171;
	ld.global.f32 	%f7173, [%rd1043];
	add.f32 	%f7174, %f7172, %f7173;
	ld.global.f32 	%f7175, [%rd1045];
	add.f32 	%f7176, %f7174, %f7175;
	ld.global.f32 	%f7177, [%rd1047];
	add.f32 	%f7178, %f7176, %f7177;
	ld.global.f32 	%f7179, [%rd1049];
	add.f32 	%f7180, %f7178, %f7179;
	ld.global.f32 	%f7181, [%rd1051];
	add.f32 	%f7182, %f7180, %f7181;
	ld.global.f32 	%f7183, [%rd1053];
	add.f32 	%f7184, %f7182, %f7183;
	ld.global.f32 	%f7185, [%rd1055];
	add.f32 	%f7186, %f7184, %f7185;
	ld.global.f32 	%f7187, [%rd1057];
	add.f32 	%f7188, %f7186, %f7187;
	ld.global.f32 	%f7189, [%rd1059];
	add.f32 	%f7190, %f7188, %f7189;
	ld.global.f32 	%f7191, [%rd1061];
	add.f32 	%f7192, %f7190, %f7191;
	ld.global.f32 	%f7193, [%rd1063];
	add.f32 	%f7194, %f7192, %f7193;
	ld.global.f32 	%f7195, [%rd1065];
	add.f32 	%f7196, %f7194, %f7195;
	// begin inline asm
	mov.u64 	%rd466, %clock64;
	// end inline asm
	sub.s64 	%rd1176, %rd466, %rd465;
	cvt.rn.f32.s64 	%f7197, %rd1176;
	cvt.f64.f32 	%fd108, %f7197;
	st.local.f64 	[%rd1033], %fd108;
	{ // callseq 107, 0
	.param .b64 param0;
	st.param.b64 	[param0], %rd1069;
	.param .b64 param1;
	st.param.b64 	[param1], %rd1032;
	.param .b32 retval0;
	call.uni (retval0), 
	vprintf, 
	(
	param0, 
	param1
	);
	ld.param.b32 	%r1130, [retval0];
	} // callseq 107
	// begin inline asm
	mov.u64 	%rd467, %clock64;
	// end inline asm
	ld.global.f32 	%f7198, [%rd1035];
	add.f32 	%f7199, %f7196, %f7198;
	ld.global.f32 	%f7200, [%rd1037];
	add.f32 	%f7201, %f7199, %f7200;
	ld.global.f32 	%f7202, [%rd1039];
	add.f32 	%f7203, %f7201, %f7202;
	ld.global.f32 	%f7204, [%rd1041];
	add.f32 	%f7205, %f7203, %f7204;
	ld.global.f32 	%f7206, [%rd1043];
	add.f32 	%f7207, %f7205, %f7206;
	ld.global.f32 	%f7208, [%rd1045];
	add.f32 	%f7209, %f7207, %f7208;
	ld.global.f32 	%f7210, [%rd1047];
	add.f32 	%f7211, %f7209, %f7210;
	ld.global.f32 	%f7212, [%rd1049];
	add.f32 	%f7213, %f7211, %f7212;
	ld.global.f32 	%f7214, [%rd1051];
	add.f32 	%f7215, %f7213, %f7214;
	ld.global.f32 	%f7216, [%rd1053];
	add.f32 	%f7217, %f7215, %f7216;
	ld.global.f32 	%f7218, [%rd1055];
	add.f32 	%f7219, %f7217, %f7218;
	ld.global.f32 	%f7220, [%rd1057];
	add.f32 	%f7221, %f7219, %f7220;
	ld.global.f32 	%f7222, [%rd1059];
	add.f32 	%f7223, %f7221, %f7222;
	ld.global.f32 	%f7224, [%rd1061];
	add.f32 	%f7225, %f7223, %f7224;
	ld.global.f32 	%f7226, [%rd1063];
	add.f32 	%f7227, %f7225, %f7226;
	ld.global.f32 	%f7228, [%rd1065];
	add.f32 	%f7229, %f7227, %f7228;
	// begin inline asm
	mov.u64 	%rd468, %clock64;
	// end inline asm
	sub.s64 	%rd1177, %rd468, %rd467;
	cvt.rn.f32.s64 	%f7230, %rd1177;
	cvt.f64.f32 	%fd109, %f7230;
	st.local.f64 	[%rd1033], %fd109;
	{ // callseq 108, 0
	.param .b64 param0;
	st.param.b64 	[param0], %rd1069;
	.param .b64 param1;
	st.param.b64 	[param1], %rd1032;
	.param .b32 retval0;
	call.uni (retval0), 
	vprintf, 
	(
	param0, 
	param1
	);
	ld.param.b32 	%r1132, [retval0];
	} // callseq 108
	// begin inline asm
	mov.u64 	%rd469, %clock64;
	// end inline asm
	ld.global.f32 	%f7231, [%rd1035];
	add.f32 	%f7232, %f7229, %f7231;
	ld.global.f32 	%f7233, [%rd1037];
	add.f32 	%f7234, %f7232, %f7233;
	ld.global.f32 	%f7235, [%rd1039];
	add.f32 	%f7236, %f7234, %f7235;
	ld.global.f32 	%f7237, [%rd1041];
	add.f32 	%f7238, %f7236, %f7237;
	ld.global.f32 	%f7239, [%rd1043];
	add.f32 	%f7240, %f7238, %f7239;
	ld.global.f32 	%f7241, [%rd1045];
	add.f32 	%f7242, %f7240, %f7241;
	ld.global.f32 	%f7243, [%rd1047];
	add.f32 	%f7244, %f7242, %f7243;
	ld.global.f32 	%f7245, [%rd1049];
	add.f32 	%f7246, %f7244, %f7245;
	ld.global.f32 	%f7247, [%rd1051];
	add.f32 	%f7248, %f7246, %f7247;
	ld.global.f32 	%f7249, [%rd1053];
	add.f32 	%f7250, %f7248, %f7249;
	ld.global.f32 	%f7251, [%rd1055];
	add.f32 	%f7252, %f7250, %f7251;
	ld.global.f32 	%f7253, [%rd1057];
	add.f32 	%f7254, %f7252, %f7253;
	ld.global.f32 	%f7255, [%rd1059];
	add.f32 	%f7256, %f7254, %f7255;
	ld.global.f32 	%f7257, [%rd1061];
	add.f32 	%f7258, %f7256, %f7257;
	ld.global.f32 	%f7259, [%rd1063];
	add.f32 	%f7260, %f7258, %f7259;
	ld.global.f32 	%f7261, [%rd1065];
	add.f32 	%f7262, %f7260, %f7261;
	// begin inline asm
	mov.u64 	%rd470, %clock64;
	// end inline asm
	sub.s64 	%rd1178, %rd470, %rd469;
	cvt.rn.f32.s64 	%f7263, %rd1178;
	cvt.f64.f32 	%fd110, %f7263;
	st.local.f64 	[%rd1033], %fd110;
	{ // callseq 109, 0
	.param .b64 param0;
	st.param.b64 	[param0], %rd1069;
	.param .b64 param1;
	st.param.b64 	[param1], %rd1032;
	.param .b32 retval0;
	call.uni (retval0), 
	vprintf, 
	(
	param0, 
	param1
	);
	ld.param.b32 	%r1134, [retval0];
	} // callseq 109
	// begin inline asm
	mov.u64 	%rd471, %clock64;
	// end inline asm
	ld.global.f32 	%f7264, [%rd1035];
	add.f32 	%f7265, %f7262, %f7264;
	ld.global.f32 	%f7266, [%rd1037];
	add.f32 	%f7267, %f7265, %f7266;
	ld.global.f32 	%f7268, [%rd1039];
	add.f32 	%f7269, %f7267, %f7268;
	ld.global.f32 	%f7270, [%rd1041];
	add.f32 	%f7271, %f7269, %f7270;
	ld.global.f32 	%f7272, [%rd1043];
	add.f32 	%f7273, %f7271, %f7272;
	ld.global.f32 	%f7274, [%rd1045];
	add.f32 	%f7275, %f7273, %f7274;
	ld.global.f32 	%f7276, [%rd1047];
	add.f32 	%f7277, %f7275, %f7276;
	ld.global.f32 	%f7278, [%rd1049];
	add.f32 	%f7279, %f7277, %f7278;
	ld.global.f32 	%f7280, [%rd1051];
	add.f32 	%f7281, %f7279, %f7280;
	ld.global.f32 	%f7282, [%rd1053];
	add.f32 	%f7283, %f7281, %f7282;
	ld.global.f32 	%f7284, [%rd1055];
	add.f32 	%f7285, %f7283, %f7284;
	ld.global.f32 	%f7286, [%rd1057];
	add.f32 	%f7287, %f7285, %f7286;
	ld.global.f32 	%f7288, [%rd1059];
	add.f32 	%f7289, %f7287, %f7288;
	ld.global.f32 	%f7290, [%rd1061];
	add.f32 	%f7291, %f7289, %f7290;
	ld.global.f32 	%f7292, [%rd1063];
	add.f32 	%f7293, %f7291, %f7292;
	ld.global.f32 	%f7294, [%rd1065];
	add.f32 	%f7295, %f7293, %f7294;
	// begin inline asm
	mov.u64 	%rd472, %clock64;
	// end inline asm
	// begin inline asm
	mov.u64 	%rd473, %clock64;
	// end inline asm
	ld.global.f32 	%f7296, [%rd1035];
	add.f32 	%f7297, %f7295, %f7296;
	ld.global.f32 	%f7298, [%rd1037];
	add.f32 	%f7299, %f7297, %f7298;
	ld.global.f32 	%f7300, [%rd1039];
	add.f32 	%f7301, %f7299, %f7300;
	ld.global.f32 	%f7302, [%rd1041];
	add.f32 	%f7303, %f7301, %f7302;
	ld.global.f32 	%f7304, [%rd1043];
	add.f32 	%f7305, %f7303, %f7304;
	ld.global.f32 	%f7306, [%rd1045];
	add.f32 	%f7307, %f7305, %f7306;
	ld.global.f32 	%f7308, [%rd1047];
	add.f32 	%f7309, %f7307, %f7308;
	ld.global.f32 	%f7310, [%rd1049];
	add.f32 	%f7311, %f7309, %f7310;
	ld.global.f32 	%f7312, [%rd1051];
	add.f32 	%f7313, %f7311, %f7312;
	ld.global.f32 	%f7314, [%rd1053];
	add.f32 	%f7315, %f7313, %f7314;
	ld.global.f32 	%f7316, [%rd1055];
	add.f32 	%f7317, %f7315, %f7316;
	ld.global.f32 	%f7318, [%rd1057];
	add.f32 	%f7319, %f7317, %f7318;
	ld.global.f32 	%f7320, [%rd1059];
	add.f32 	%f7321, %f7319, %f7320;
	ld.global.f32 	%f7322, [%rd1061];
	add.f32 	%f7323, %f7321, %f7322;
	ld.global.f32 	%f7324, [%rd1063];
	add.f32 	%f7325, %f7323, %f7324;
	ld.global.f32 	%f7326, [%rd1065];
	add.f32 	%f7327, %f7325, %f7326;
	// begin inline asm
	mov.u64 	%rd474, %clock64;
	// end inline asm
	// begin inline asm
	mov.u64 	%rd475, %clock64;
	// end inline asm
	ld.global.f32 	%f7328, [%rd1035];
	add.f32 	%f7329, %f7327, %f7328;
	ld.global.f32 	%f7330, [%rd1037];
	add.f32 	%f7331, %f7329, %f7330;
	ld.global.f32 	%f7332, [%rd1039];
	add.f32 	%f7333, %f7331, %f7332;
	ld.global.f32 	%f7334, [%rd1041];
	add.f32 	%f7335, %f7333, %f7334;
	ld.global.f32 	%f7336, [%rd1043];
	add.f32 	%f7337, %f7335, %f7336;
	ld.global.f32 	%f7338, [%rd1045];
	add.f32 	%f7339, %f7337, %f7338;
	ld.global.f32 	%f7340, [%rd1047];
	add.f32 	%f7341, %f7339, %f7340;
	ld.global.f32 	%f7342, [%rd1049];
	add.f32 	%f7343, %f7341, %f7342;
	ld.global.f32 	%f7344, [%rd1051];
	add.f32 	%f7345, %f7343, %f7344;
	ld.global.f32 	%f7346, [%rd1053];
	add.f32 	%f7347, %f7345, %f7346;
	ld.global.f32 	%f7348, [%rd1055];
	add.f32 	%f7349, %f7347, %f7348;
	ld.global.f32 	%f7350, [%rd1057];
	add.f32 	%f7351, %f7349, %f7350;
	ld.global.f32 	%f7352, [%rd1059];
	add.f32 	%f7353, %f7351, %f7352;
	ld.global.f32 	%f7354, [%rd1061];
	add.f32 	%f7355, %f7353, %f7354;
	ld.global.f32 	%f7356, [%rd1063];
	add.f32 	%f7357, %f7355, %f7356;
	ld.global.f32 	%f7358, [%rd1065];
	add.f32 	%f7359, %f7357, %f7358;
	// begin inline asm
	mov.u64 	%rd476, %clock64;
	// end inline asm
	// begin inline asm
	mov.u64 	%rd477, %clock64;
	// end inline asm
	ld.global.f32 	%f7360, [%rd1035];
	add.f32 	%f7361, %f7359, %f7360;
	ld.global.f32 	%f7362, [%rd1037];
	add.f32 	%f7363, %f7361, %f7362;
	ld.global.f32 	%f7364, [%rd1039];
	add.f32 	%f7365, %f7363, %f7364;
	ld.global.f32 	%f7366, [%rd1041];
	add.f32 	%f7367, %f7365, %f7366;
	ld.global.f32 	%f7368, [%rd1043];
	add.f32 	%f7369, %f7367, %f7368;
	ld.global.f32 	%f7370, [%rd1045];
	add.f32 	%f7371, %f7369, %f7370;
	ld.global.f32 	%f7372, [%rd1047];
	add.f32 	%f7373, %f7371, %f7372;
	ld.global.f32 	%f7374, [%rd1049];
	add.f32 	%f7375, %f7373, %f7374;
	ld.global.f32 	%f7376, [%rd1051];
	add.f32 	%f7377, %f7375, %f7376;
	ld.global.f32 	%f7378, [%rd1053];
	add.f32 	%f7379, %f7377, %f7378;
	ld.global.f32 	%f7380, [%rd1055];
	add.f32 	%f7381, %f7379, %f7380;
	ld.global.f32 	%f7382, [%rd1057];
	add.f32 	%f7383, %f7381, %f7382;
	ld.global.f32 	%f7384, [%rd1059];
	add.f32 	%f7385, %f7383, %f7384;
	ld.global.f32 	%f7386, [%rd1061];
	add.f32 	%f7387, %f7385, %f7386;
	ld.global.f32 	%f7388, [%rd1063];
	add.f32 	%f7389, %f7387, %f7388;
	ld.global.f32 	%f7390, [%rd1065];
	add.f32 	%f7391, %f7389, %f7390;
	// begin inline asm
	mov.u64 	%rd478, %clock64;
	// end inline asm
	// begin inline asm
	mov.u64 	%rd479, %clock64;
	// end inline asm
	ld.global.f32 	%f7392, [%rd1035];
	add.f32 	%f7393, %f7391, %f7392;
	ld.global.f32 	%f7394, [%rd1037];
	add.f32 	%f7395, %f7393, %f7394;
	ld.global.f32 	%f7396, [%rd1039];
	add.f32 	%f7397, %f7395, %f7396;
	ld.global.f32 	%f7398, [%rd1041];
	add.f32 	%f7399, %f7397, %f7398;
	ld.global.f32 	%f7400, [%rd1043];
	add.f32 	%f7401, %f7399, %f7400;
	ld.global.f32 	%f7402, [%rd1045];
	add.f32 	%f7403, %f7401, %f7402;
	ld.global.f32 	%f7404, [%rd1047];
	add.f32 	%f7405, %f7403, %f7404;
	ld.global.f32 	%f7406, [%rd1049];
	add.f32 	%f7407, %f7405, %f7406;
	ld.global.f32 	%f7408, [%rd1051];
	add.f32 	%f7409, %f7407, %f7408;
	ld.global.f32 	%f7410, [%rd1053];
	add.f32 	%f7411, %f7409, %f7410;
	ld.global.f32 	%f7412, [%rd1055];
	add.f32 	%f7413, %f7411, %f7412;
	ld.global.f32 	%f7414, [%rd1057];
	add.f32 	%f7415, %f7413, %f7414;
	ld.global.f32 	%f7416, [%rd1059];
	add.f32 	%f7417, %f7415, %f7416;
	ld.global.f32 	%f7418, [%rd1061];
	add.f32 	%f7419, %f7417, %f7418;
	ld.global.f32 	%f7420, [%rd1063];
	add.f32 	%f7421, %f7419, %f7420;
	ld.global.f32 	%f7422, [%rd1065];
	add.f32 	%f7423, %f7421, %f7422;
	// begin inline asm
	mov.u64 	%rd480, %clock64;
	// end inline asm
	ld.global.f32 	%f7424, [%rd1066+230528];
	add.f32 	%f7425, %f7423, %f7424;
	// begin inline asm
	mov.u64 	%rd481, %clock64;
	// end inline asm
	ld.global.f32 	%f7426, [%rd1035];
	add.f32 	%f7427, %f7425, %f7426;
	ld.global.f32 	%f7428, [%rd1037];
	add.f32 	%f7429, %f7427, %f7428;
	ld.global.f32 	%f7430, [%rd1039];
	add.f32 	%f7431, %f7429, %f7430;
	ld.global.f32 	%f7432, [%rd1041];
	add.f32 	%f7433, %f7431, %f7432;
	ld.global.f32 	%f7434, [%rd1043];
	add.f32 	%f7435, %f7433, %f7434;
	ld.global.f32 	%f7436, [%rd1045];
	add.f32 	%f7437, %f7435, %f7436;
	ld.global.f32 	%f7438, [%rd1047];
	add.f32 	%f7439, %f7437, %f7438;
	ld.global.f32 	%f7440, [%rd1049];
	add.f32 	%f7441, %f7439, %f7440;
	ld.global.f32 	%f7442, [%rd1051];
	add.f32 	%f7443, %f7441, %f7442;
	ld.global.f32 	%f7444, [%rd1053];
	add.f32 	%f7445, %f7443, %f7444;
	ld.global.f32 	%f7446, [%rd1055];
	add.f32 	%f7447, %f7445, %f7446;
	ld.global.f32 	%f7448, [%rd1057];
	add.f32 	%f7449, %f7447, %f7448;
	ld.global.f32 	%f7450, [%rd1059];
	add.f32 	%f7451, %f7449, %f7450;
	ld.global.f32 	%f7452, [%rd1061];
	add.f32 	%f7453, %f7451, %f7452;
	ld.global.f32 	%f7454, [%rd1063];
	add.f32 	%f7455, %f7453, %f7454;
	ld.global.f32 	%f7456, [%rd1065];
	add.f32 	%f7457, %f7455, %f7456;
	// begin inline asm
	mov.u64 	%rd482, %clock64;
	// end inline asm
	sub.s64 	%rd1179, %rd482, %rd481;
	cvt.rn.f32.s64 	%f7458, %rd1179;
	cvt.f64.f32 	%fd111, %f7458;
	st.local.f64 	[%rd1033], %fd111;
	{ // callseq 110, 0
	.param .b64 param0;
	st.param.b64 	[param0], %rd1069;
	.param .b64 param1;
	st.param.b64 	[param1], %rd1032;
	.param .b32 retval0;
	call.uni (retval0), 
	vprintf, 
	(
	param0, 
	param1
	);
	ld.param.b32 	%r1136, [retval0];
	} // callseq 110
	// begin inline asm
	mov.u64 	%rd483, %clock64;
	// end inline asm
	ld.global.f32 	%f7459, [%rd1035];
	add.f32 	%f7460, %f7457, %f7459;
	ld.global.f32 	%f7461, [%rd1037];
	add.f32 	%f7462, %f7460, %f7461;
	ld.global.f32 	%f7463, [%rd1039];
	add.f32 	%f7464, %f7462, %f7463;
	ld.global.f32 	%f7465, [%rd1041];
	add.f32 	%f7466, %f7464, %f7465;
	ld.global.f32 	%f7467, [%rd1043];
	add.f32 	%f7468, %f7466, %f7467;
	ld.global.f32 	%f7469, [%rd1045];
	add.f32 	%f7470, %f7468, %f7469;
	ld.global.f32 	%f7471, [%rd1047];
	add.f32 	%f7472, %f7470, %f7471;
	ld.global.f32 	%f7473, [%rd1049];
	add.f32 	%f7474, %f7472, %f7473;
	ld.global.f32 	%f7475, [%rd1051];
	add.f32 	%f7476, %f7474, %f7475;
	ld.global.f32 	%f7477, [%rd1053];
	add.f32 	%f7478, %f7476, %f7477;
	ld.global.f32 	%f7479, [%rd1055];
	add.f32 	%f7480, %f7478, %f7479;
	ld.global.f32 	%f7481, [%rd1057];
	add.f32 	%f7482, %f7480, %f7481;
	ld.global.f32 	%f7483, [%rd1059];
	add.f32 	%f7484, %f7482, %f7483;
	ld.global.f32 	%f7485, [%rd1061];
	add.f32 	%f7486, %f7484, %f7485;
	ld.global.f32 	%f7487, [%rd1063];
	add.f32 	%f7488, %f7486, %f7487;
	ld.global.f32 	%f7489, [%rd1065];
	add.f32 	%f7490, %f7488, %f7489;
	// begin inline asm
	mov.u64 	%rd484, %clock64;
	// end inline asm
	sub.s64 	%rd1180, %rd484, %rd483;
	cvt.rn.f32.s64 	%f7491, %rd1180;
	cvt.f64.f32 	%fd112, %f7491;
	st.local.f64 	[%rd1033], %fd112;
	{ // callseq 111, 0
	.param .b64 param0;
	st.param.b64 	[param0], %rd1069;
	.param .b64 param1;
	st.param.b64 	[param1], %rd1032;
	.param .b32 retval0;
	call.uni (retval0), 
	vprintf, 
	(
	param0, 
	param1
	);
	ld.param.b32 	%r1138, [retval0];
	} // callseq 111
	// begin inline asm
	mov.u64 	%rd485, %clock64;
	// end inline asm
	ld.global.f32 	%f7492, [%rd1035];
	add.f32 	%f7493, %f7490, %f7492;
	ld.global.f32 	%f7494, [%rd1037];
	add.f32 	%f7495, %f7493, %f7494;
	ld.global.f32 	%f7496, [%rd1039];
	add.f32 	%f7497, %f7495, %f7496;
	ld.global.f32 	%f7498, [%rd1041];
	add.f32 	%f7499, %f7497, %f7498;
	ld.global.f32 	%f7500, [%rd1043];
	add.f32 	%f7501, %f7499, %f7500;
	ld.global.f32 	%f7502, [%rd1045];
	add.f32 	%f7503, %f7501, %f7502;
	ld.global.f32 	%f7504, [%rd1047];
	add.f32 	%f7505, %f7503, %f7504;
	ld.global.f32 	%f7506, [%rd1049];
	add.f32 	%f7507, %f7505, %f7506;
	ld.global.f32 	%f7508, [%rd1051];
	add.f32 	%f7509, %f7507, %f7508;
	ld.global.f32 	%f7510, [%rd1053];
	add.f32 	%f7511, %f7509, %f7510;
	ld.global.f32 	%f7512, [%rd1055];
	add.f32 	%f7513, %f7511, %f7512;
	ld.global.f32 	%f7514, [%rd1057];
	add.f32 	%f7515, %f7513, %f7514;
	ld.global.f32 	%f7516, [%rd1059];
	add.f32 	%f7517, %f7515, %f7516;
	ld.global.f32 	%f7518, [%rd1061];
	add.f32 	%f7519, %f7517, %f7518;
	ld.global.f32 	%f7520, [%rd1063];
	add.f32 	%f7521, %f7519, %f7520;
	ld.global.f32 	%f7522, [%rd1065];
	add.f32 	%f7523, %f7521, %f7522;
	// begin inline asm
	mov.u64 	%rd486, %clock64;
	// end inline asm
	sub.s64 	%rd1181, %rd486, %rd485;
	cvt.rn.f32.s64 	%f7524, %rd1181;
	cvt.f64.f32 	%fd113, %f7524;
	st.local.f64 	[%rd1033], %fd113;
	{ // callseq 112, 0
	.param .b64 param0;
	st.param.b64 	[param0], %rd1069;
	.param .b64 param1;
	st.param.b64 	[param1], %rd1032;
	.param .b32 retval0;
	call.uni (retval0), 
	vprintf, 
	(
	param0, 
	param1
	);
	ld.param.b32 	%r1140, [retval0];
	} // callseq 112
	// begin inline asm
	mov.u64 	%rd487, %clock64;
	// end inline asm
	ld.global.f32 	%f7525, [%rd1035];
	add.f32 	%f7526, %f7523, %f7525;
	ld.global.f32 	%f7527, [%rd1037];
	add.f32 	%f7528, %f7526, %f7527;
	ld.global.f32 	%f7529, [%rd1039];
	add.f32 	%f7530, %f7528, %f7529;
	ld.global.f32 	%f7531, [%rd1041];
	add.f32 	%f7532, %f7530, %f7531;
	ld.global.f32 	%f7533, [%rd1043];
	add.f32 	%f7534, %f7532, %f7533;
	ld.global.f32 	%f7535, [%rd1045];
	add.f32 	%f7536, %f7534, %f7535;
	ld.global.f32 	%f7537, [%rd1047];
	add.f32 	%f7538, %f7536, %f7537;
	ld.global.f32 	%f7539, [%rd1049];
	add.f32 	%f7540, %f7538, %f7539;
	ld.global.f32 	%f7541, [%rd1051];
	add.f32 	%f7542, %f7540, %f7541;
	ld.global.f32 	%f7543, [%rd1053];
	add.f32 	%f7544, %f7542, %f7543;
	ld.global.f32 	%f7545, [%rd1055];
	add.f32 	%f7546, %f7544, %f7545;
	ld.global.f32 	%f7547, [%rd1057];
	add.f32 	%f7548, %f7546, %f7547;
	ld.global.f32 	%f7549, [%rd1059];
	add.f32 	%f7550, %f7548, %f7549;
	ld.global.f32 	%f7551, [%rd1061];
	add.f32 	%f7552, %f7550, %f7551;
	ld.global.f32 	%f7553, [%rd1063];
	add.f32 	%f7554, %f7552, %f7553;
	ld.global.f32 	%f7555, [%rd1065];
	add.f32 	%f7556, %f7554, %f7555;
	// begin inline asm
	mov.u64 	%rd488, %clock64;
	// end inline asm
	sub.s64 	%rd1182, %rd488, %rd487;
	cvt.rn.f32.s64 	%f7557, %rd1182;
	cvt.f64.f32 	%fd114, %f7557;
	st.local.f64 	[%rd1033], %fd114;
	{ // callseq 113, 0
	.param .b64 param0;
	st.param.b64 	[param0], %rd1069;
	.param .b64 param1;
	st.param.b64 	[param1], %rd1032;
	.param .b32 retval0;
	call.uni (retval0), 
	vprintf, 
	(
	param0, 
	param1
	);
	ld.param.b32 	%r1142, [retval0];
	} // callseq 113
	// begin inline asm
	mov.u64 	%rd489, %clock64;
	// end inline asm
	ld.global.f32 	%f7558, [%rd1035];
	add.f32 	%f7559, %f7556, %f7558;
	ld.global.f32 	%f7560, [%rd1037];
	add.f32 	%f7561, %f7559, %f7560;
	ld.global.f32 	%f7562, [%rd1039];
	add.f32 	%f7563, %f7561, %f7562;
	ld.global.f32 	%f7564, [%rd1041];
	add.f32 	%f7565, %f7563, %f7564;
	ld.global.f32 	%f7566, [%rd1043];
	add.f32 	%f7567, %f7565, %f7566;
	ld.global.f32 	%f7568, [%rd1045];
	add.f32 	%f7569, %f7567, %f7568;
	ld.global.f32 	%f7570, [%rd1047];
	add.f32 	%f7571, %f7569, %f7570;
	ld.global.f32 	%f7572, [%rd1049];
	add.f32 	%f7573, %f7571, %f7572;
	ld.global.f32 	%f7574, [%rd1051];
	add.f32 	%f7575, %f7573, %f7574;
	ld.global.f32 	%f7576, [%rd1053];
	add.f32 	%f7577, %f7575, %f7576;
	ld.global.f32 	%f7578, [%rd1055];
	add.f32 	%f7579, %f7577, %f7578;
	ld.global.f32 	%f7580, [%rd1057];
	add.f32 	%f7581, %f7579, %f7580;
	ld.global.f32 	%f7582, [%rd1059];
	add.f32 	%f7583, %f7581, %f7582;
	ld.global.f32 	%f7584, [%rd1061];
	add.f32 	%f7585, %f7583, %f7584;
	ld.global.f32 	%f7586, [%rd1063];
	add.f32 	%f7587, %f7585, %f7586;
	ld.global.f32 	%f7588, [%rd1065];
	add.f32 	%f7589, %f7587, %f7588;
	// begin inline asm
	mov.u64 	%rd490, %clock64;
	// end inline asm
	sub.s64 	%rd1183, %rd490, %rd489;
	cvt.rn.f32.s64 	%f7590, %rd1183;
	cvt.f64.f32 	%fd115, %f7590;
	st.local.f64 	[%rd1033], %fd115;
	{ // callseq 114, 0
	.param .b64 param0;
	st.param.b64 	[param0], %rd1069;
	.param .b64 param1;
	st.param.b64 	[param1], %rd1032;
	.param .b32 retval0;
	call.uni (retval0), 
	vprintf, 
	(
	param0, 
	param1
	);
	ld.param.b32 	%r1144, [retval0];
	} // callseq 114
	// begin inline asm
	mov.u64 	%rd491, %clock64;
	// end inline asm
	ld.global.f32 	%f7591, [%rd1035];
	add.f32 	%f7592, %f7589, %f7591;
	ld.global.f32 	%f7593, [%rd1037];
	add.f32 	%f7594, %f7592, %f7593;
	ld.global.f32 	%f7595, [%rd1039];
	add.f32 	%f7596, %f7594, %f7595;
	ld.global.f32 	%f7597, [%rd1041];
	add.f32 	%f7598, %f7596, %f7597;
	ld.global.f32 	%f7599, [%rd1043];
	add.f32 	%f7600, %f7598, %f7599;
	ld.global.f32 	%f7601, [%rd1045];
	add.f32 	%f7602, %f7600, %f7601;
	ld.global.f32 	%f7603, [%rd1047];
	add.f32 	%f7604, %f7602, %f7603;
	ld.global.f32 	%f7605, [%rd1049];
	add.f32 	%f7606, %f7604, %f7605;
	ld.global.f32 	%f7607, [%rd1051];
	add.f32 	%f7608, %f7606, %f7607;
	ld.global.f32 	%f7609, [%rd1053];
	add.f32 	%f7610, %f7608, %f7609;
	ld.global.f32 	%f7611, [%rd1055];
	add.f32 	%f7612, %f7610, %f7611;
	ld.global.f32 	%f7613, [%rd1057];
	add.f32 	%f7614, %f7612, %f7613;
	ld.global.f32 	%f7615, [%rd1059];
	add.f32 	%f7616, %f7614, %f7615;
	ld.global.f32 	%f7617, [%rd1061];
	add.f32 	%f7618, %f7616, %f7617;
	ld.global.f32 	%f7619, [%rd1063];
	add.f32 	%f7620, %f7618, %f7619;
	ld.global.f32 	%f7621, [%rd1065];
	add.f32 	%f7622, %f7620, %f7621;
	// begin inline asm
	mov.u64 	%rd492, %clock64;
	// end inline asm
	// begin inline asm
	mov.u64 	%rd493, %clock64;
	// end inline asm
	ld.global.f32 	%f7623, [%rd1035];
	add.f32 	%f7624, %f7622, %f7623;
	ld.global.f32 	%f7625, [%rd1037];
	add.f32 	%f7626, %f7624, %f7625;
	ld.global.f32 	%f7627, [%rd1039];
	add.f32 	%f7628, %f7626, %f7627;
	ld.global.f32 	%f7629, [%rd1041];
	add.f32 	%f7630, %f7628, %f7629;
	ld.global.f32 	%f7631, [%rd1043];
	add.f32 	%f7632, %f7630, %f7631;
	ld.global.f32 	%f7633, [%rd1045];
	add.f32 	%f7634, %f7632, %f7633;
	ld.global.f32 	%f7635, [%rd1047];
	add.f32 	%f7636, %f7634, %f7635;
	ld.global.f32 	%f7637, [%rd1049];
	add.f32 	%f7638, %f7636, %f7637;
	ld.global.f32 	%f7639, [%rd1051];
	add.f32 	%f7640, %f7638, %f7639;
	ld.global.f32 	%f7641, [%rd1053];
	add.f32 	%f7642, %f7640, %f7641;
	ld.global.f32 	%f7643, [%rd1055];
	add.f32 	%f7644, %f7642, %f7643;
	ld.global.f32 	%f7645, [%rd1057];
	add.f32 	%f7646, %f7644, %f7645;
	ld.global.f32 	%f7647, [%rd1059];
	add.f32 	%f7648, %f7646, %f7647;
	ld.global.f32 	%f7649, [%rd1061];
	add.f32 	%f7650, %f7648, %f7649;
	ld.global.f32 	%f7651, [%rd1063];
	add.f32 	%f7652, %f7650, %f7651;
	ld.global.f32 	%f7653, [%rd1065];
	add.f32 	%f7654, %f7652, %f7653;
	// begin inline asm
	mov.u64 	%rd494, %clock64;
	// end inline asm
	// begin inline asm
	mov.u64 	%rd495, %clock64;
	// end inline asm
	ld.global.f32 	%f7655, [%rd1035];
	add.f32 	%f7656, %f7654, %f7655;
	ld.global.f32 	%f7657, [%rd1037];
	add.f32 	%f7658, %f7656, %f7657;
	ld.global.f32 	%f7659, [%rd1039];
	add.f32 	%f7660, %f7658, %f7659;
	ld.global.f32 	%f7661, [%rd1041];
	add.f32 	%f7662, %f7660, %f7661;
	ld.global.f32 	%f7663, [%rd1043];
	add.f32 	%f7664, %f7662, %f7663;
	ld.global.f32 	%f7665, [%rd1045];
	add.f32 	%f7666, %f7664, %f7665;
	ld.global.f32 	%f7667, [%rd1047];
	add.f32 	%f7668, %f7666, %f7667;
	ld.global.f32 	%f7669, [%rd1049];
	add.f32 	%f7670, %f7668, %f7669;
	ld.global.f32 	%f7671, [%rd1051];
	add.f32 	%f7672, %f7670, %f7671;
	ld.global.f32 	%f7673, [%rd1053];
	add.f32 	%f7674, %f7672, %f7673;
	ld.global.f32 	%f7675, [%rd1055];
	add.f32 	%f7676, %f7674, %f7675;
	ld.global.f32 	%f7677, [%rd1057];
	add.f32 	%f7678, %f7676, %f7677;
	ld.global.f32 	%f7679, [%rd1059];
	add.f32 	%f7680, %f7678, %f7679;
	ld.global.f32 	%f7681, [%rd1061];
	add.f32 	%f7682, %f7680, %f7681;
	ld.global.f32 	%f7683, [%rd1063];
	add.f32 	%f7684, %f7682, %f7683;
	ld.global.f32 	%f7685, [%rd1065];
	add.f32 	%f7686, %f7684, %f7685;
	// begin inline asm
	mov.u64 	%rd496, %clock64;
	// end inline asm
	// begin inline asm
	mov.u64 	%rd497, %clock64;
	// end inline asm
	ld.global.f32 	%f7687, [%rd1035];
	add.f32 	%f7688, %f7686, %f7687;
	ld.global.f32 	%f7689, [%rd1037];
	add.f32 	%f7690, %f7688, %f7689;
	ld.global.f32 	%f7691, [%rd1039];
	add.f32 	%f7692, %f7690, %f7691;
	ld.global.f32 	%f7693, [%rd1041];
	add.f32 	%f7694, %f7692, %f7693;
	ld.global.f32 	%f7695, [%rd1043];
	add.f32 	%f7696, %f7694, %f7695;
	ld.global.f32 	%f7697, [%rd1045];
	add.f32 	%f7698, %f7696, %f7697;
	ld.global.f32 	%f7699, [%rd1047];
	add.f32 	%f7700, %f7698, %f7699;
	ld.global.f32 	%f7701, [%rd1049];
	add.f32 	%f7702, %f7700, %f7701;
	ld.global.f32 	%f7703, [%rd1051];
	add.f32 	%f7704, %f7702, %f7703;
	ld.global.f32 	%f7705, [%rd1053];
	add.f32 	%f7706, %f7704, %f7705;
	ld.global.f32 	%f7707, [%rd1055];
	add.f32 	%f7708, %f7706, %f7707;
	ld.global.f32 	%f7709, [%rd1057];
	add.f32 	%f7710, %f7708, %f7709;
	ld.global.f32 	%f7711, [%rd1059];
	add.f32 	%f7712, %f7710, %f7711;
	ld.global.f32 	%f7713, [%rd1061];
	add.f32 	%f7714, %f7712, %f7713;
	ld.global.f32 	%f7715, [%rd1063];
	add.f32 	%f7716, %f7714, %f7715;
	ld.global.f32 	%f7717, [%rd1065];
	add.f32 	%f7718, %f7716, %f7717;
	// begin inline asm
	mov.u64 	%rd498, %clock64;
	// end inline asm
	// begin inline asm
	mov.u64 	%rd499, %clock64;
	// end inline asm
	ld.global.f32 	%f7719, [%rd1035];
	add.f32 	%f7720, %f7718, %f7719;
	ld.global.f32 	%f7721, [%rd1037];
	add.f32 	%f7722, %f7720, %f7721;
	ld.global.f32 	%f7723, [%rd1039];
	add.f32 	%f7724, %f7722, %f7723;
	ld.global.f32 	%f7725, [%rd1041];
	add.f32 	%f7726, %f7724, %f7725;
	ld.global.f32 	%f7727, [%rd1043];
	add.f32 	%f7728, %f7726, %f7727;
	ld.global.f32 	%f7729, [%rd1045];
	add.f32 	%f7730, %f7728, %f7729;
	ld.global.f32 	%f7731, [%rd1047];
	add.f32 	%f7732, %f7730, %f7731;
	ld.global.f32 	%f7733, [%rd1049];
	add.f32 	%f7734, %f7732, %f7733;
	ld.global.f32 	%f7735, [%rd1051];
	add.f32 	%f7736, %f7734, %f7735;
	ld.global.f32 	%f7737, [%rd1053];
	add.f32 	%f7738, %f7736, %f7737;
	ld.global.f32 	%f7739, [%rd1055];
	add.f32 	%f7740, %f7738, %f7739;
	ld.global.f32 	%f7741, [%rd1057];
	add.f32 	%f7742, %f7740, %f7741;
	ld.global.f32 	%f7743, [%rd1059];
	add.f32 	%f7744, %f7742, %f7743;
	ld.global.f32 	%f7745, [%rd1061];
	add.f32 	%f7746, %f7744, %f7745;
	ld.global.f32 	%f7747, [%rd1063];
	add.f32 	%f7748, %f7746, %f7747;
	ld.global.f32 	%f7749, [%rd1065];
	add.f32 	%f7750, %f7748, %f7749;
	// begin inline asm
	mov.u64 	%rd500, %clock64;
	// end inline asm
	ld.global.f32 	%f7751, [%rd1066+230528];
	add.f32 	%f7752, %f7750, %f7751;
	// begin inline asm
	mov.u64 	%rd501, %clock64;
	// end inline asm
	ld.global.f32 	%f7753, [%rd1035];
	add.f32 	%f7754, %f7752, %f7753;
	ld.global.f32 	%f7755, [%rd1037];
	add.f32 	%f7756, %f7754, %f7755;
	ld.global.f32 	%f7757, [%rd1039];
	add.f32 	%f7758, %f7756, %f7757;
	ld.global.f32 	%f7759, [%rd1041];
	add.f32 	%f7760, %f7758, %f7759;
	ld.global.f32 	%f7761, [%rd1043];
	add.f32 	%f7762, %f7760, %f7761;
	ld.global.f32 	%f7763, [%rd1045];
	add.f32 	%f7764, %f7762, %f7763;
	ld.global.f32 	%f7765, [%rd1047];
	add.f32 	%f7766, %f7764, %f7765;
	ld.global.f32 	%f7767, [%rd1049];
	add.f32 	%f7768, %f7766, %f7767;
	ld.global.f32 	%f7769, [%rd1051];
	add.f32 	%f7770, %f7768, %f7769;
	ld.global.f32 	%f7771, [%rd1053];
	add.f32 	%f7772, %f7770, %f7771;
	ld.global.f32 	%f7773, [%rd1055];
	add.f32 	%f7774, %f7772, %f7773;
	ld.global.f32 	%f7775, [%rd1057];
	add.f32 	%f7776, %f7774, %f7775;
	ld.global.f32 	%f7777, [%rd1059];
	add.f32 	%f7778, %f7776, %f7777;
	ld.global.f32 	%f7779, [%rd1061];
	add.f32 	%f7780, %f7778, %f7779;
	ld.global.f32 	%f7781, [%rd1063];
	add.f32 	%f7782, %f7780, %f7781;
	ld.global.f32 	%f7783, [%rd1065];
	add.f32 	%f7784, %f7782, %f7783;
	// begin inline asm
	mov.u64 	%rd502, %clock64;
	// end inline asm
	sub.s64 	%rd1184, %rd502, %rd501;
	cvt.rn.f32.s64 	%f7785, %rd1184;
	cvt.f64.f32 	%fd116, %f7785;
	st.local.f64 	[%rd1033], %fd116;
	{ // callseq 115, 0
	.param .b64 param0;
	st.param.b64 	[param0], %rd1069;
	.param .b64 param1;
	st.param.b64 	[param1], %rd1032;
	.param .b32 retval0;
	call.uni (retval0), 
	vprintf, 
	(
	param0, 
	param1
	);
	ld.param.b32 	%r1146, [retval0];
	} // callseq 115
	// begin inline asm
	mov.u64 	%rd503, %clock64;
	// end inline asm
	ld.global.f32 	%f7786, [%rd1035];
	add.f32 	%f7787, %f7784, %f7786;
	ld.global.f32 	%f7788, [%rd1037];
	add.f32 	%f7789, %f7787, %f7788;
	ld.global.f32 	%f7790, [%rd1039];
	add.f32 	%f7791, %f7789, %f7790;
	ld.global.f32 	%f7792, [%rd1041];
	add.f32 	%f7793, %f7791, %f7792;
	ld.global.f32 	%f7794, [%rd1043];
	add.f32 	%f7795, %f7793, %f7794;
	ld.global.f32 	%f7796, [%rd1045];
	add.f32 	%f7797, %f7795, %f7796;
	ld.global.f32 	%f7798, [%rd1047];
	add.f32 	%f7799, %f7797, %f7798;
	ld.global.f32 	%f7800, [%rd1049];
	add.f32 	%f7801, %f7799, %f7800;
	ld.global.f32 	%f7802, [%rd1051];
	add.f32 	%f7803, %f7801, %f7802;
	ld.global.f32 	%f7804, [%rd1053];
	add.f32 	%f7805, %f7803, %f7804;
	ld.global.f32 	%f7806, [%rd1055];
	add.f32 	%f7807, %f7805, %f7806;
	ld.global.f32 	%f7808, [%rd1057];
	add.f32 	%f7809, %f7807, %f7808;
	ld.global.f32 	%f7810, [%rd1059];
	add.f32 	%f7811, %f7809, %f7810;
	ld.global.f32 	%f7812, [%rd1061];
	add.f32 	%f7813, %f7811, %f7812;
	ld.global.f32 	%f7814, [%rd1063];
	add.f32 	%f7815, %f7813, %f7814;
	ld.global.f32 	%f7816, [%rd1065];
	add.f32 	%f7817, %f7815, %f7816;
	// begin inline asm
	mov.u64 	%rd504, %clock64;
	// end inline asm
	sub.s64 	%rd1185, %rd504, %rd503;
	cvt.rn.f32.s64 	%f7818, %rd1185;
	cvt.f64.f32 	%fd117, %f7818;
	st.local.f64 	[%rd1033], %fd117;
	{ // callseq 116, 0
	.param .b64 param0;
	st.param.b64 	[param0], %rd1069;
	.param .b64 param1;
	st.param.b64 	[param1], %rd1032;
	.param .b32 retval0;
	call.uni (retval0), 
	vprintf, 
	(
	param0, 
	param1
	);
	ld.param.b32 	%r1148, [retval0];
	} // callseq 116
	// begin inline asm
	mov.u64 	%rd505, %clock64;
	// end inline asm
	ld.global.f32 	%f7819, [%rd1035];
	add.f32 	%f7820, %f7817, %f7819;
	ld.global.f32 	%f7821, [%rd1037];
	add.f32 	%f7822, %f7820, %f7821;
	ld.global.f32 	%f7823, [%rd1039];
	add.f32 	%f7824, %f7822, %f7823;
	ld.global.f32 	%f7825, [%rd1041];
	add.f32 	%f7826, %f7824, %f7825;
	ld.global.f32 	%f7827, [%rd1043];
	add.f32 	%f7828, %f7826, %f7827;
	ld.global.f32 	%f7829, [%rd1045];
	add.f32 	%f7830, %f7828, %f7829;
	ld.global.f32 	%f7831, [%rd1047];
	add.f32 	%f7832, %f7830, %f7831;
	ld.global.f32 	%f7833, [%rd1049];
	add.f32 	%f7834, %f7832, %f7833;
	ld.global.f32 	%f7835, [%rd1051];
	add.f32 	%f7836, %f7834, %f7835;
	ld.global.f32 	%f7837, [%rd1053];
	add.f32 	%f7838, %f7836, %f7837;
	ld.global.f32 	%f7839, [%rd1055];
	add.f32 	%f7840, %f7838, %f7839;
	ld.global.f32 	%f7841, [%rd1057];
	add.f32 	%f7842, %f7840, %f7841;
	ld.global.f32 	%f7843, [%rd1059];
	add.f32 	%f7844, %f7842, %f7843;
	ld.global.f32 	%f7845, [%rd1061];
	add.f32 	%f7846, %f7844, %f7845;
	ld.global.f32 	%f7847, [%rd1063];
	add.f32 	%f7848, %f7846, %f7847;
	ld.global.f32 	%f7849, [%rd1065];
	add.f32 	%f7850, %f7848, %f7849;
	// begin inline asm
	mov.u64 	%rd506, %clock64;
	// end inline asm
	sub.s64 	%rd1186, %rd506, %rd505;
	cvt.rn.f32.s64 	%f7851, %rd1186;
	cvt.f64.f32 	%fd118, %f7851;
	st.local.f64 	[%rd1033], %fd118;
	{ // callseq 117, 0
	.param .b64 param0;
	st.param.b64 	[param0], %rd1069;
	.param .b64 param1;
	st.param.b64 	[param1], %rd1032;
	.param .b32 retval0;
	call.uni (retval0), 
	vprintf, 
	(
	param0, 
	param1
	);
	ld.param.b32 	%r1150, [retval0];
	} // callseq 117
	// begin inline asm
	mov.u64 	%rd507, %clock64;
	// end inline asm
	ld.global.f32 	%f7852, [%rd1035];
	add.f32 	%f7853, %f7850, %f7852;
	ld.global.f32 	%f7854, [%rd1037];
	add.f32 	%f7855, %f7853, %f7854;
	ld.global.f32 	%f7856, [%rd1039];
	add.f32 	%f7857, %f7855, %f7856;
	ld.global.f32 	%f7858, [%rd1041];
	add.f32 	%f7859, %f7857, %f7858;
	ld.global.f32 	%f7860, [%rd1043];
	add.f32 	%f7861, %f7859, %f7860;
	ld.global.f32 	%f7862, [%rd1045];
	add.f32 	%f7863, %f7861, %f7862;
	ld.global.f32 	%f7864, [%rd1047];
	add.f32 	%f7865, %f7863, %f7864;
	ld.global.f32 	%f7866, [%rd1049];
	add.f32 	%f7867, %f7865, %f7866;
	ld.global.f32 	%f7868, [%rd1051];
	add.f32 	%f7869, %f7867, %f7868;
	ld.global.f32 	%f7870, [%rd1053];
	add.f32 	%f7871, %f7869, %f7870;
	ld.global.f32 	%f7872, [%rd1055];
	add.f32 	%f7873, %f7871, %f7872;
	ld.global.f32 	%f7874, [%rd1057];
	add.f32 	%f7875, %f7873, %f7874;
	ld.global.f32 	%f7876, [%rd1059];
	add.f32 	%f7877, %f7875, %f7876;
	ld.global.f32 	%f7878, [%rd1061];
	add.f32 	%f7879, %f7877, %f7878;
	ld.global.f32 	%f7880, [%rd1063];
	add.f32 	%f7881, %f7879, %f7880;
	ld.global.f32 	%f7882, [%rd1065];
	add.f32 	%f7883, %f7881, %f7882;
	// begin inline asm
	mov.u64 	%rd508, %clock64;
	// end inline asm
	sub.s64 	%rd1187, %rd508, %rd507;
	cvt.rn.f32.s64 	%f7884, %rd1187;
	cvt.f64.f32 	%fd119, %f7884;
	st.local.f64 	[%rd1033], %fd119;
	{ // callseq 118, 0
	.param .b64 param0;
	st.param.b64 	[param0], %rd1069;
	.param .b64 param1;
	st.param.b64 	[param1], %rd1032;
	.param .b32 retval0;
	call.uni (retval0), 
	vprintf, 
	(
	param0, 
	param1
	);
	ld.param.b32 	%r1152, [retval0];
	} // callseq 118
	// begin inline asm
	mov.u64 	%rd509, %clock64;
	// end inline asm
	ld.global.f32 	%f7885, [%rd1035];
	add.f32 	%f7886, %f7883, %f7885;
	ld.global.f32 	%f7887, [%rd1037];
	add.f32 	%f7888, %f7886, %f7887;
	ld.global.f32 	%f7889, [%rd1039];
	add.f32 	%f7890, %f7888, %f7889;
	ld.global.f32 	%f7891, [%rd1041];
	add.f32 	%f7892, %f7890, %f7891;
	ld.global.f32 	%f7893, [%rd1043];
	add.f32 	%f7894, %f7892, %f7893;
	ld.global.f32 	%f7895, [%rd1045];
	add.f32 	%f7896, %f7894, %f7895;
	ld.global.f32 	%f7897, [%rd1047];
	add.f32 	%f7898, %f7896, %f7897;
	ld.global.f32 	%f7899, [%rd1049];
	add.f32 	%f7900, %f7898, %f7899;
	ld.global.f32 	%f7901, [%rd1051];
	add.f32 	%f7902, %f7900, %f7901;
	ld.global.f32 	%f7903, [%rd1053];
	add.f32 	%f7904, %f7902, %f7903;
	ld.global.f32 	%f7905, [%rd1055];
	add.f32 	%f7906, %f7904, %f7905;
	ld.global.f32 	%f7907, [%rd1057];
	add.f32 	%f7908, %f7906, %f7907;
	ld.global.f32 	%f7909, [%rd1059];
	add.f32 	%f7910, %f7908, %f7909;
	ld.global.f32 	%f7911, [%rd1061];
	add.f32 	%f7912, %f7910, %f7911;
	ld.global.f32 	%f7913, [%rd1063];
	add.f32 	%f7914, %f7912, %f7913;
	ld.global.f32 	%f7915, [%rd1065];
	add.f32 	%f7916, %f7914, %f7915;
	// begin inline asm
	mov.u64 	%rd510, %clock64;
	// end inline asm
	sub.s64 	%rd1188, %rd510, %rd509;
	cvt.rn.f32.s64 	%f7917, %rd1188;
	cvt.f64.f32 	%fd120, %f7917;
	st.local.f64 	[%rd1033], %fd120;
	{ // callseq 119, 0
	.param .b64 param0;
	st.param.b64 	[param0], %rd1069;
	.param .b64 param1;
	st.param.b64 	[param1], %rd1032;
	.param .b32 retval0;
	call.uni (retval0), 
	vprintf, 
	(
	param0, 
	param1
	);
	ld.param.b32 	%r1154, [retval0];
	} // callseq 119
	// begin inline asm
	mov.u64 	%rd511, %clock64;
	// end inline asm
	ld.global.f32 	%f7918, [%rd1035];
	add.f32 	%f7919, %f7916, %f7918;
	ld.global.f32 	%f7920, [%rd1037];
	add.f32 	%f7921, %f7919, %f7920;
	ld.global.f32 	%f7922, [%rd1039];
	add.f32 	%f7923, %f7921, %f7922;
	ld.global.f32 	%f7924, [%rd1041];
	add.f32 	%f7925, %f7923, %f7924;
	ld.global.f32 	%f7926, [%rd1043];
	add.f32 	%f7927, %f7925, %f7926;
	ld.global.f32 	%f7928, [%rd1045];
	add.f32 	%f7929, %f7927, %f7928;
	ld.global.f32 	%f7930, [%rd1047];
	add.f32 	%f7931, %f7929, %f7930;
	ld.global.f32 	%f7932, [%rd1049];
	add.f32 	%f7933, %f7931, %f7932;
	ld.global.f32 	%f7934, [%rd1051];
	add.f32 	%f7935, %f7933, %f7934;
	ld.global.f32 	%f7936, [%rd1053];
	add.f32 	%f7937, %f7935, %f7936;
	ld.global.f32 	%f7938, [%rd1055];
	add.f32 	%f7939, %f7937, %f7938;
	ld.global.f32 	%f7940, [%rd1057];
	add.f32 	%f7941, %f7939, %f7940;
	ld.global.f32 	%f7942, [%rd1059];
	add.f32 	%f7943, %f7941, %f7942;
	ld.global.f32 	%f7944, [%rd1061];
	add.f32 	%f7945, %f7943, %f7944;
	ld.global.f32 	%f7946, [%rd1063];
	add.f32 	%f7947, %f7945, %f7946;
	ld.global.f32 	%f7948, [%rd1065];
	add.f32 	%f7949, %f7947, %f7948;
	// begin inline asm
	mov.u64 	%rd512, %clock64;
	// end inline asm
	// begin inline asm
	mov.u64 	%rd513, %clock64;
	// end inline asm
	ld.global.f32 	%f7950, [%rd1035];
	add.f32 	%f7951, %f7949, %f7950;
	ld.global.f32 	%f7952, [%rd1037];
	add.f32 	%f7953, %f7951, %f7952;
	ld.global.f32 	%f7954, [%rd1039];
	add.f32 	%f7955, %f7953, %f7954;
	ld.global.f32 	%f7956, [%rd1041];
	add.f32 	%f7957, %f7955, %f7956;
	ld.global.f32 	%f7958, [%rd1043];
	add.f32 	%f7959, %f7957, %f7958;
	ld.global.f32 	%f7960, [%rd1045];
	add.f32 	%f7961, %f7959, %f7960;
	ld.global.f32 	%f7962, [%rd1047];
	add.f32 	%f7963, %f7961, %f7962;
	ld.global.f32 	%f7964, [%rd1049];
	add.f32 	%f7965, %f7963, %f7964;
	ld.global.f32 	%f7966, [%rd1051];
	add.f32 	%f7967, %f7965, %f7966;
	ld.global.f32 	%f7968, [%rd1053];
	add.f32 	%f7969, %f7967, %f7968;
	ld.global.f32 	%f7970, [%rd1055];
	add.f32 	%f7971, %f7969, %f7970;
	ld.global.f32 	%f7972, [%rd1057];
	add.f32 	%f7973, %f7971, %f7972;
	ld.global.f32 	%f7974, [%rd1059];
	add.f32 	%f7975, %f7973, %f7974;
	ld.global.f32 	%f7976, [%rd1061];
	add.f32 	%f7977, %f7975, %f7976;
	ld.global.f32 	%f7978, [%rd1063];
	add.f32 	%f7979, %f7977, %f7978;
	ld.global.f32 	%f7980, [%rd1065];
	add.f32 	%f7981, %f7979, %f7980;
	// begin inline asm
	mov.u64 	%rd514, %clock64;
	// end inline asm
	// begin inline asm
	mov.u64 	%rd515, %clock64;
	// end inline asm
	ld.global.f32 	%f7982, [%rd1035];
	add.f32 	%f7983, %f7981, %f7982;
	ld.global.f32 	%f7984, [%rd1037];
	add.f32 	%f7985, %f7983, %f7984;
	ld.global.f32 	%f7986, [%rd1039];
	add.f32 	%f7987, %f7985, %f7986;
	ld.global.f32 	%f7988, [%rd1041];
	add.f32 	%f7989, %f7987, %f7988;
	ld.global.f32 	%f7990, [%rd1043];
	add.f32 	%f7991, %f7989, %f7990;
	ld.global.f32 	%f7992, [%rd1045];
	add.f32 	%f7993, %f7991, %f7992;
	ld.global.f32 	%f7994, [%rd1047];
	add.f32 	%f7995, %f7993, %f7994;
	ld.global.f32 	%f7996, [%rd1049];
	add.f32 	%f7997, %f7995, %f7996;
	ld.global.f32 	%f7998, [%rd1051];
	add.f32 	%f7999, %f7997, %f7998;
	ld.global.f32 	%f8000, [%rd1053];
	add.f32 	%f8001, %f7999, %f8000;
	ld.global.f32 	%f8002, [%rd1055];
	add.f32 	%f8003, %f8001, %f8002;
	ld.global.f32 	%f8004, [%rd1057];
	add.f32 	%f8005, %f8003, %f8004;
	ld.global.f32 	%f8006, [%rd1059];
	add.f32 	%f8007, %f8005, %f8006;
	ld.global.f32 	%f8008, [%rd1061];
	add.f32 	%f8009, %f8007, %f8008;
	ld.global.f32 	%f8010, [%rd1063];
	add.f32 	%f8011, %f8009, %f8010;
	ld.global.f32 	%f8012, [%rd1065];
	add.f32 	%f8013, %f8011, %f8012;
	// begin inline asm
	mov.u64 	%rd516, %clock64;
	// end inline asm
	// begin inline asm
	mov.u64 	%rd517, %clock64;
	// end inline asm
	ld.global.f32 	%f8014, [%rd1035];
	add.f32 	%f8015, %f8013, %f8014;
	ld.global.f32 	%f8016, [%rd1037];
	add.f32 	%f8017, %f8015, %f8016;
	ld.global.f32 	%f8018, [%rd1039];
	add.f32 	%f8019, %f8017, %f8018;
	ld.global.f32 	%f8020, [%rd1041];
	add.f32 	%f8021, %f8019, %f8020;
	ld.global.f32 	%f8022, [%rd1043];
	add.f32 	%f8023, %f8021, %f8022;
	ld.global.f32 	%f8024, [%rd1045];
	add.f32 	%f8025, %f8023, %f8024;
	ld.global.f32 	%f8026, [%rd1047];
	add.f32 	%f8027, %f8025, %f8026;
	ld.global.f32 	%f8028, [%rd1049];
	add.f32 	%f8029, %f8027, %f8028;
	ld.global.f32 	%f8030, [%rd1051];
	add.f32 	%f8031, %f8029, %f8030;
	ld.global.f32 	%f8032, [%rd1053];
	add.f32 	%f8033, %f8031, %f8032;
	ld.global.f32 	%f8034, [%rd1055];
	add.f32 	%f8035, %f8033, %f8034;
	ld.global.f32 	%f8036, [%rd1057];
	add.f32 	%f8037, %f8035, %f8036;
	ld.global.f32 	%f8038, [%rd1059];
	add.f32 	%f8039, %f8037, %f8038;
	ld.global.f32 	%f8040, [%rd1061];
	add.f32 	%f8041, %f8039, %f8040;
	ld.global.f32 	%f8042, [%rd1063];
	add.f32 	%f8043, %f8041, %f8042;
	ld.global.f32 	%f8044, [%rd1065];
	add.f32 	%f8045, %f8043, %f8044;
	// begin inline asm
	mov.u64 	%rd518, %clock64;
	// end inline asm
	// begin inline asm
	mov.u64 	%rd519, %clock64;
	// end inline asm
	ld.global.f32 	%f8046, [%rd1035];
	add.f32 	%f8047, %f8045, %f8046;
	ld.global.f32 	%f8048, [%rd1037];
	add.f32 	%f8049, %f8047, %f8048;
	ld.global.f32 	%f8050, [%rd1039];
	add.f32 	%f8051, %f8049, %f8050;
	ld.global.f32 	%f8052, [%rd1041];
	add.f32 	%f8053, %f8051, %f8052;
	ld.global.f32 	%f8054, [%rd1043];
	add.f32 	%f8055, %f8053, %f8054;
	ld.global.f32 	%f8056, [%rd1045];
	add.f32 	%f8057, %f8055, %f8056;
	ld.global.f32 	%f8058, [%rd1047];
	add.f32 	%f8059, %f8057, %f8058;
	ld.global.f32 	%f8060, [%rd1049];
	add.f32 	%f8061, %f8059, %f8060;
	ld.global.f32 	%f8062, [%rd1051];
	add.f32 	%f8063, %f8061, %f8062;
	ld.global.f32 	%f8064, [%rd1053];
	add.f32 	%f8065, %f8063, %f8064;
	ld.global.f32 	%f8066, [%rd1055];
	add.f32 	%f8067, %f8065, %f8066;
	ld.global.f32 	%f8068, [%rd1057];
	add.f32 	%f8069, %f8067, %f8068;
	ld.global.f32 	%f8070, [%rd1059];
	add.f32 	%f8071, %f8069, %f8070;
	ld.global.f32 	%f8072, [%rd1061];
	add.f32 	%f8073, %f8071, %f8072;
	ld.global.f32 	%f8074, [%rd1063];
	add.f32 	%f8075, %f8073, %f8074;
	ld.global.f32 	%f8076, [%rd1065];
	add.f32 	%f8077, %f8075, %f8076;
	// begin inline asm
	mov.u64 	%rd520, %clock64;
	// end inline asm
	ld.global.f32 	%f8078, [%rd1066+230528];
	add.f32 	%f8079, %f8077, %f8078;
	// begin inline asm
	mov.u64 	%rd521, %clock64;
	// end inline asm
	ld.global.f32 	%f8080, [%rd1035];
	add.f32 	%f8081, %f8079, %f8080;
	ld.global.f32 	%f8082, [%rd1037];
	add.f32 	%f8083, %f8081, %f8082;
	ld.global.f32 	%f8084, [%rd1039];
	add.f32 	%f8085, %f8083, %f8084;
	ld.global.f32 	%f8086, [%rd1041];
	add.f32 	%f8087, %f8085, %f8086;
	ld.global.f32 	%f8088, [%rd1043];
	add.f32 	%f8089, %f8087, %f8088;
	ld.global.f32 	%f8090, [%rd1045];
	add.f32 	%f8091, %f8089, %f8090;
	ld.global.f32 	%f8092, [%rd1047];
	add.f32 	%f8093, %f8091, %f8092;
	ld.global.f32 	%f8094, [%rd1049];
	add.f32 	%f8095, %f8093, %f8094;
	ld.global.f32 	%f8096, [%rd1051];
	add.f32 	%f8097, %f8095, %f8096;
	ld.global.f32 	%f8098, [%rd1053];
	add.f32 	%f8099, %f8097, %f8098;
	ld.global.f32 	%f8100, [%rd1055];
	add.f32 	%f8101, %f8099, %f8100;
	ld.global.f32 	%f8102, [%rd1057];
	add.f32 	%f8103, %f8101, %f8102;
	ld.global.f32 	%f8104, [%rd1059];
	add.f32 	%f8105, %f8103, %f8104;
	ld.global.f32 	%f8106, [%rd1061];
	add.f32 	%f8107, %f8105, %f8106;
	ld.global.f32 	%f8108, [%rd1063];
	add.f32 	%f8109, %f8107, %f8108;
	ld.global.f32 	%f8110, [%rd1065];
	add.f32 	%f8111, %f8109, %f8110;
	// begin inline asm
	mov.u64 	%rd522, %clock64;
	// end inline asm
	sub.s64 	%rd1189, %rd522, %rd521;
	cvt.rn.f32.s64 	%f8112, %rd1189;
	cvt.f64.f32 	%fd121, %f8112;
	st.local.f64 	[%rd1033], %fd121;
	{ // callseq 120, 0
	.param .b64 param0;
	st.param.b64 	[param0], %rd1069;
	.param .b64 param1;
	st.param.b64 	[param1], %rd1032;
	.param .b32 retval0;
	call.uni (retval0), 
	vprintf, 
	(
	param0, 
	param1
	);
	ld.param.b32 	%r1156, [retval0];
	} // callseq 120
	// begin inline asm
	mov.u64 	%rd523, %clock64;
	// end inline asm
	ld.global.f32 	%f8113, [%rd1035];
	add.f32 	%f8114, %f8111, %f8113;
	ld.global.f32 	%f8115, [%rd1037];
	add.f32 	%f8116, %f8114, %f8115;
	ld.global.f32 	%f8117, [%rd1039];
	add.f32 	%f8118, %f8116, %f8117;
	ld.global.f32 	%f8119, [%rd1041];
	add.f32 	%f8120, %f8118, %f8119;
	ld.global.f32 	%f8121, [%rd1043];
	add.f32 	%f8122, %f8120, %f8121;
	ld.global.f32 	%f8123, [%rd1045];
	add.f32 	%f8124, %f8122, %f8123;
	ld.global.f32 	%f8125, [%rd1047];
	add.f32 	%f8126, %f8124, %f8125;
	ld.global.f32 	%f8127, [%rd1049];
	add.f32 	%f8128, %f8126, %f8127;
	ld.global.f32 	%f8129, [%rd1051];
	add.f32 	%f8130, %f8128, %f8129;
	ld.global.f32 	%f8131, [%rd1053];
	add.f32 	%f8132, %f8130, %f8131;
	ld.global.f32 	%f8133, [%rd1055];
	add.f32 	%f8134, %f8132, %f8133;
	ld.global.f32 	%f8135, [%rd1057];
	add.f32 	%f8136, %f8134, %f8135;
	ld.global.f32 	%f8137, [%rd1059];
	add.f32 	%f8138, %f8136, %f8137;
	ld.global.f32 	%f8139, [%rd1061];
	add.f32 	%f8140, %f8138, %f8139;
	ld.global.f32 	%f8141, [%rd1063];
	add.f32 	%f8142, %f8140, %f8141;
	ld.global.f32 	%f8143, [%rd1065];
	add.f32 	%f8144, %f8142, %f8143;
	// begin inline asm
	mov.u64 	%rd524, %clock64;
	// end inline asm
	sub.s64 	%rd1190, %rd524, %rd523;
	cvt.rn.f32.s64 	%f8145, %rd1190;
	cvt.f64.f32 	%fd122, %f8145;
	st.local.f64 	[%rd1033], %fd122;
	{ // callseq 121, 0
	.param .b64 param0;
	st.param.b64 	[param0], %rd1069;
	.param .b64 param1;
	st.param.b64 	[param1], %rd1032;
	.param .b32 retval0;
	call.uni (retval0), 
	vprintf, 
	(
	param0, 
	param1
	);
	ld.param.b32 	%r1158, [retval0];
	} // callseq 121
	// begin inline asm
	mov.u64 	%rd525, %clock64;
	// end inline asm
	ld.global.f32 	%f8146, [%rd1035];
	add.f32 	%f8147, %f8144, %f8146;
	ld.global.f32 	%f8148, [%rd1037];
	add.f32 	%f8149, %f8147, %f8148;
	ld.global.f32 	%f8150, [%rd1039];
	add.f32 	%f8151, %f8149, %f8150;
	ld.global.f32 	%f8152, [%rd1041];
	add.f32 	%f8153, %f8151, %f8152;
	ld.global.f32 	%f8154, [%rd1043];
	add.f32 	%f8155, %f8153, %f8154;
	ld.global.f32 	%f8156, [%rd1045];
	add.f32 	%f8157, %f8155, %f8156;
	ld.global.f32 	%f8158, [%rd1047];
	add.f32 	%f8159, %f8157, %f8158;
	ld.global.f32 	%f8160, [%rd1049];
	add.f32 	%f8161, %f8159, %f8160;
	ld.global.f32 	%f8162, [%rd1051];
	add.f32 	%f8163, %f8161, %f8162;
	ld.global.f32 	%f8164, [%rd1053];
	add.f32 	%f8165, %f8163, %f8164;
	ld.global.f32 	%f8166, [%rd1055];
	add.f32 	%f8167, %f8165, %f8166;
	ld.global.f32 	%f8168, [%rd1057];
	add.f32 	%f8169, %f8167, %f8168;
	ld.global.f32 	%f8170, [%rd1059];
	add.f32 	%f8171, %f8169, %f8170;
	ld.global.f32 	%f8172, [%rd1061];
	add.f32 	%f8173, %f8171, %f8172;
	ld.global.f32 	%f8174, [%rd1063];
	add.f32 	%f8175, %f8173, %f8174;
	ld.global.f32 	%f8176, [%rd1065];
	add.f32 	%f8177, %f8175, %f8176;
	// begin inline asm
	mov.u64 	%rd526, %clock64;
	// end inline asm
	sub.s64 	%rd1191, %rd526, %rd525;
	cvt.rn.f32.s64 	%f8178, %rd1191;
	cvt.f64.f32 	%fd123, %f8178;
	st.local.f64 	[%rd1033], %fd123;
	{ // callseq 122, 0
	.param .b64 param0;
	st.param.b64 	[param0], %rd1069;
	.param .b64 param1;
	st.param.b64 	[param1], %rd1032;
	.param .b32 retval0;
	call.uni (retval0), 
	vprintf, 
	(
	param0, 
	param1
	);
	ld.param.b32 	%r1160, [retval0];
	} // callseq 122
	// begin inline asm
	mov.u64 	%rd527, %clock64;
	// end inline asm
	ld.global.f32 	%f8179, [%rd1035];
	add.f32 	%f8180, %f8177, %f8179;
	ld.global.f32 	%f8181, [%rd1037];
	add.f32 	%f8182, %f8180, %f8181;
	ld.global.f32 	%f8183, [%rd1039];
	add.f32 	%f8184, %f8182, %f8183;
	ld.global.f32 	%f8185, [%rd1041];
	add.f32 	%f8186, %f8184, %f8185;
	ld.global.f32 	%f8187, [%rd1043];
	add.f32 	%f8188, %f8186, %f8187;
	ld.global.f32 	%f8189, [%rd1045];
	add.f32 	%f8190, %f8188, %f8189;
	ld.global.f32 	%f8191, [%rd1047];
	add.f32 	%f8192, %f8190, %f8191;
	ld.global.f32 	%f8193, [%rd1049];
	add.f32 	%f8194, %f8192, %f8193;
	ld.global.f32 	%f8195, [%rd1051];
	add.f32 	%f8196, %f8194, %f8195;
	ld.global.f32 	%f8197, [%rd1053];
	add.f32 	%f8198, %f8196, %f8197;
	ld.global.f32 	%f8199, [%rd1055];
	add.f32 	%f8200, %f8198, %f8199;
	ld.global.f32 	%f8201, [%rd1057];
	add.f32 	%f8202, %f8200, %f8201;
	ld.global.f32 	%f8203, [%rd1059];
	add.f32 	%f8204, %f8202, %f8203;
	ld.global.f32 	%f8205, [%rd1061];
	add.f32 	%f8206, %f8204, %f8205;
	ld.global.f32 	%f8207, [%rd1063];
	add.f32 	%f8208, %f8206, %f8207;
	ld.global.f32 	%f8209, [%rd1065];
	add.f32 	%f8210, %f8208, %f8209;
	// begin inline asm
	mov.u64 	%rd528, %clock64;
	// end inline asm
	sub.s64 	%rd1192, %rd528, %rd527;
	cvt.rn.f32.s64 	%f8211, %rd1192;
	cvt.f64.f32 	%fd124, %f8211;
	st.local.f64 	[%rd1033], %fd124;
	{ // callseq 123, 0
	.param .b64 param0;
	st.param.b64 	[param0], %rd1069;
	.param .b64 param1;
	st.param.b64 	[param1], %rd1032;
	.param .b32 retval0;
	call.uni (retval0), 
	vprintf, 
	(
	param0, 
	param1
	);
	ld.param.b32 	%r1162, [retval0];
	} // callseq 123
	// begin inline asm
	mov.u64 	%rd529, %clock64;
	// end inline asm
	ld.global.f32 	%f8212, [%rd1035];
	add.f32 	%f8213, %f8210, %f8212;
	ld.global.f32 	%f8214, [%rd1037];
	add.f32 	%f8215, %f8213, %f8214;
	ld.global.f32 	%f8216, [%rd1039];
	add.f32 	%f8217, %f8215, %f8216;
	ld.global.f32 	%f8218, [%rd1041];
	add.f32 	%f8219, %f8217, %f8218;
	ld.global.f32 	%f8220, [%rd1043];
	add.f32 	%f8221, %f8219, %f8220;
	ld.global.f32 	%f8222, [%rd1045];
	add.f32 	%f8223, %f8221, %f8222;
	ld.global.f32 	%f8224, [%rd1047];
	add.f32 	%f8225, %f8223, %f8224;
	ld.global.f32 	%f8226, [%rd1049];
	add.f32 	%f8227, %f8225, %f8226;
	ld.global.f32 	%f8228, [%rd1051];
	add.f32 	%f8229, %f8227, %f8228;
	ld.global.f32 	%f8230, [%rd1053];
	add.f32 	%f8231, %f8229, %f8230;
	ld.global.f32 	%f8232, [%rd1055];
	add.f32 	%f8233, %f8231, %f8232;
	ld.global.f32 	%f8234, [%rd1057];
	add.f32 	%f8235, %f8233, %f8234;
	ld.global.f32 	%f8236, [%rd1059];
	add.f32 	%f8237, %f8235, %f8236;
	ld.global.f32 	%f8238, [%rd1061];
	add.f32 	%f8239, %f8237, %f8238;
	ld.global.f32 	%f8240, [%rd1063];
	add.f32 	%f8241, %f8239, %f8240;
	ld.global.f32 	%f8242, [%rd1065];
	add.f32 	%f8243, %f8241, %f8242;
	// begin inline asm
	mov.u64 	%rd530, %clock64;
	// end inline asm
	sub.s64 	%rd1193, %rd530, %rd529;
	cvt.rn.f32.s64 	%f8244, %rd1193;
	cvt.f64.f32 	%fd125, %f8244;
	st.local.f64 	[%rd1033], %fd125;
	{ // callseq 124, 0
	.param .b64 param0;
	st.param.b64 	[param0], %rd1069;
	.param .b64 param1;
	st.param.b64 	[param1], %rd1032;
	.param .b32 retval0;
	call.uni (retval0), 
	vprintf, 
	(
	param0, 
	param1
	);
	ld.param.b32 	%r1164, [retval0];
	} // callseq 124
	// begin inline asm
	mov.u64 	%rd531, %clock64;
	// end inline asm
	ld.global.f32 	%f8245, [%rd1035];
	add.f32 	%f8246, %f8243, %f8245;
	ld.global.f32 	%f8247, [%rd1037];
	add.f32 	%f8248, %f8246, %f8247;
	ld.global.f32 	%f8249, [%rd1039];
	add.f32 	%f8250, %f8248, %f8249;
	ld.global.f32 	%f8251, [%rd1041];
	add.f32 	%f8252, %f8250, %f8251;
	ld.global.f32 	%f8253, [%rd1043];
	add.f32 	%f8254, %f8252, %f8253;
	ld.global.f32 	%f8255, [%rd1045];
	add.f32 	%f8256, %f8254, %f8255;
	ld.global.f32 	%f8257, [%rd1047];
	add.f32 	%f8258, %f8256, %f8257;
	ld.global.f32 	%f8259, [%rd1049];
	add.f32 	%f8260, %f8258, %f8259;
	ld.global.f32 	%f8261, [%rd1051];
	add.f32 	%f8262, %f8260, %f8261;
	ld.global.f32 	%f8263, [%rd1053];
	add.f32 	%f8264, %f8262, %f8263;
	ld.global.f32 	%f8265, [%rd1055];
	add.f32 	%f8266, %f8264, %f8265;
	ld.global.f32 	%f8267, [%rd1057];
	add.f32 	%f8268, %f8266, %f8267;
	ld.global.f32 	%f8269, [%rd1059];
	add.f32 	%f8270, %f8268, %f8269;
	ld.global.f32 	%f8271, [%rd1061];
	add.f32 	%f8272, %f8270, %f8271;
	ld.global.f32 	%f8273, [%rd1063];
	add.f32 	%f8274, %f8272, %f8273;
	ld.global.f32 	%f8275, [%rd1065];
	add.f32 	%f8276, %f8274, %f8275;
	// begin inline asm
	mov.u64 	%rd532, %clock64;
	// end inline asm
	// begin inline asm
	mov.u64 	%rd533, %clock64;
	// end inline asm
	ld.global.f32 	%f8277, [%rd1035];
	add.f32 	%f8278, %f8276, %f8277;
	ld.global.f32 	%f8279, [%rd1037];
	add.f32 	%f8280, %f8278, %f8279;
	ld.global.f32 	%f8281, [%rd1039];
	add.f32 	%f8282, %f8280, %f8281;
	ld.global.f32 	%f8283, [%rd1041];
	add.f32 	%f8284, %f8282, %f8283;
	ld.global.f32 	%f8285, [%rd1043];
	add.f32 	%f8286, %f8284, %f8285;
	ld.global.f32 	%f8287, [%rd1045];
	add.f32 	%f8288, %f8286, %f8287;
	ld.global.f32 	%f8289, [%rd1047];
	add.f32 	%f8290, %f8288, %f8289;
	ld.global.f32 	%f8291, [%rd1049];
	add.f32 	%f8292, %f8290, %f8291;
	ld.global.f32 	%f8293, [%rd1051];
	add.f32 	%f8294, %f8292, %f8293;
	ld.global.f32 	%f8295, [%rd1053];
	add.f32 	%f8296, %f8294, %f8295;
	ld.global.f32 	%f8297, [%rd1055];
	add.f32 	%f8298, %f8296, %f8297;
	ld.global.f32 	%f8299, [%rd1057];
	add.f32 	%f8300, %f8298, %f8299;
	ld.global.f32 	%f8301, [%rd1059];
	add.f32 	%f8302, %f8300, %f8301;
	ld.global.f32 	%f8303, [%rd1061];
	add.f32 	%f8304, %f8302, %f8303;
	ld.global.f32 	%f8305, [%rd1063];
	add.f32 	%f8306, %f8304, %f8305;
	ld.global.f32 	%f8307, [%rd1065];
	add.f32 	%f8308, %f8306, %f8307;
	// begin inline asm
	mov.u64 	%rd534, %clock64;
	// end inline asm
	// begin inline asm
	mov.u64 	%rd535, %clock64;
	// end inline asm
	ld.global.f32 	%f8309, [%rd1035];
	add.f32 	%f8310, %f8308, %f8309;
	ld.global.f32 	%f8311, [%rd1037];
	add.f32 	%f8312, %f8310, %f8311;
	ld.global.f32 	%f8313, [%rd1039];
	add.f32 	%f8314, %f8312, %f8313;
	ld.global.f32 	%f8315, [%rd1041];
	add.f32 	%f8316, %f8314, %f8315;
	ld.global.f32 	%f8317, [%rd1043];
	add.f32 	%f8318, %f8316, %f8317;
	ld.global.f32 	%f8319, [%rd1045];
	add.f32 	%f8320, %f8318, %f8319;
	ld.global.f32 	%f8321, [%rd1047];
	add.f32 	%f8322, %f8320, %f8321;
	ld.global.f32 	%f8323, [%rd1049];
	add.f32 	%f8324, %f8322, %f8323;
	ld.global.f32 	%f8325, [%rd1051];
	add.f32 	%f8326, %f8324, %f8325;
	ld.global.f32 	%f8327, [%rd1053];
	add.f32 	%f8328, %f8326, %f8327;
	ld.global.f32 	%f8329, [%rd1055];
	add.f32 	%f8330, %f8328, %f8329;
	ld.global.f32 	%f8331, [%rd1057];
	add.f32 	%f8332, %f8330, %f8331;
	ld.global.f32 	%f8333, [%rd1059];
	add.f32 	%f8334, %f8332, %f8333;
	ld.global.f32 	%f8335, [%rd1061];
	add.f32 	%f8336, %f8334, %f8335;
	ld.global.f32 	%f8337, [%rd1063];
	add.f32 	%f8338, %f8336, %f8337;
	ld.global.f32 	%f8339, [%rd1065];
	add.f32 	%f8340, %f8338, %f8339;
	// begin inline asm
	mov.u64 	%rd536, %clock64;
	// end inline asm
	// begin inline asm
	mov.u64 	%rd537, %clock64;
	// end inline asm
	ld.global.f32 	%f8341, [%rd1035];
	add.f32 	%f8342, %f8340, %f8341;
	ld.global.f32 	%f8343, [%rd1037];
	add.f32 	%f8344, %f8342, %f8343;
	ld.global.f32 	%f8345, [%rd1039];
	add.f32 	%f8346, %f8344, %f8345;
	ld.global.f32 	%f8347, [%rd1041];
	add.f32 	%f8348, %f8346, %f8347;
	ld.global.f32 	%f8349, [%rd1043];
	add.f32 	%f8350, %f8348, %f8349;
	ld.global.f32 	%f8351, [%rd1045];
	add.f32 	%f8352, %f8350, %f8351;
	ld.global.f32 	%f8353, [%rd1047];
	add.f32 	%f8354, %f8352, %f8353;
	ld.global.f32 	%f8355, [%rd1049];
	add.f32 	%f8356, %f8354, %f8355;
	ld.global.f32 	%f8357, [%rd1051];
	add.f32 	%f8358, %f8356, %f8357;
	ld.global.f32 	%f8359, [%rd1053];
	add.f32 	%f8360, %f8358, %f8359;
	ld.global.f32 	%f8361, [%rd1055];
	add.f32 	%f8362, %f8360, %f8361;
	ld.global.f32 	%f8363, [%rd1057];
	add.f32 	%f8364, %f8362, %f8363;
	ld.global.f32 	%f8365, [%rd1059];
	add.f32 	%f8366, %f8364, %f8365;
	ld.global.f32 	%f8367, [%rd1061];
	add.f32 	%f8368, %f8366, %f8367;
	ld.global.f32 	%f8369, [%rd1063];
	add.f32 	%f8370, %f8368, %f8369;
	ld.global.f32 	%f8371, [%rd1065];
	add.f32 	%f8372, %f8370, %f8371;
	// begin inline asm
	mov.u64 	%rd538, %clock64;
	// end inline asm
	// begin inline asm
	mov.u64 	%rd539, %clock64;
	// end inline asm
	ld.global.f32 	%f8373, [%rd1035];
	add.f32 	%f8374, %f8372, %f8373;
	ld.global.f32 	%f8375, [%rd1037];
	add.f32 	%f8376, %f8374, %f8375;
	ld.global.f32 	%f8377, [%rd1039];
	add.f32 	%f8378, %f8376, %f8377;
	ld.global.f32 	%f8379, [%rd1041];
	add.f32 	%f8380, %f8378, %f8379;
	ld.global.f32 	%f8381, [%rd1043];
	add.f32 	%f8382, %f8380, %f8381;
	ld.global.f32 	%f8383, [%rd1045];
	add.f32 	%f8384, %f8382, %f8383;
	ld.global.f32 	%f8385, [%rd1047];
	add.f32 	%f8386, %f8384, %f8385;
	ld.global.f32 	%f8387, [%rd1049];
	add.f32 	%f8388, %f8386, %f8387;
	ld.global.f32 	%f8389, [%rd1051];
	add.f32 	%f8390, %f8388, %f8389;
	ld.global.f32 	%f8391, [%rd1053];
	add.f32 	%f8392, %f8390, %f8391;
	ld.global.f32 	%f8393, [%rd1055];
	add.f32 	%f8394, %f8392, %f8393;
	ld.global.f32 	%f8395, [%rd1057];
	add.f32 	%f8396, %f8394, %f8395;
	ld.global.f32 	%f8397, [%rd1059];
	add.f32 	%f8398, %f8396, %f8397;
	ld.global.f32 	%f8399, [%rd1061];
	add.f32 	%f8400, %f8398, %f8399;
	ld.global.f32 	%f8401, [%rd1063];
	add.f32 	%f8402, %f8400, %f8401;
	ld.global.f32 	%f8403, [%rd1065];
	add.f32 	%f8404, %f8402, %f8403;
	// begin inline asm
	mov.u64 	%rd540, %clock64;
	// end inline asm
	ld.global.f32 	%f8405, [%rd1066+230528];
	add.f32 	%f8406, %f8404, %f8405;
	// begin inline asm
	mov.u64 	%rd541, %clock64;
	// end inline asm
	ld.global.f32 	%f8407, [%rd1035];
	add.f32 	%f8408, %f8406, %f8407;
	ld.global.f32 	%f8409, [%rd1037];
	add.f32 	%f8410, %f8408, %f8409;
	ld.global.f32 	%f8411, [%rd1039];
	add.f32 	%f8412, %f8410, %f8411;
	ld.global.f32 	%f8413, [%rd1041];
	add.f32 	%f8414, %f8412, %f8413;
	ld.global.f32 	%f8415, [%rd1043];
	add.f32 	%f8416, %f8414, %f8415;
	ld.global.f32 	%f8417, [%rd1045];
	add.f32 	%f8418, %f8416, %f8417;
	ld.global.f32 	%f8419, [%rd1047];
	add.f32 	%f8420, %f8418, %f8419;
	ld.global.f32 	%f8421, [%rd1049];
	add.f32 	%f8422, %f8420, %f8421;
	ld.global.f32 	%f8423, [%rd1051];
	add.f32 	%f8424, %f8422, %f8423;
	ld.global.f32 	%f8425, [%rd1053];
	add.f32 	%f8426, %f8424, %f8425;
	ld.global.f32 	%f8427, [%rd1055];
	add.f32 	%f8428, %f8426, %f8427;
	ld.global.f32 	%f8429, [%rd1057];
	add.f32 	%f8430, %f8428, %f8429;
	ld.global.f32 	%f8431, [%rd1059];
	add.f32 	%f8432, %f8430, %f8431;
	ld.global.f32 	%f8433, [%rd1061];
	add.f32 	%f8434, %f8432, %f8433;
	ld.global.f32 	%f8435, [%rd1063];
	add.f32 	%f8436, %f8434, %f8435;
	ld.global.f32 	%f8437, [%rd1065];
	add.f32 	%f8438, %f8436, %f8437;
	// begin inline asm
	mov.u64 	%rd542, %clock64;
	// end inline asm
	sub.s64 	%rd1194, %rd542, %rd541;
	cvt.rn.f32.s64 	%f8439, %rd1194;
	cvt.f64.f32 	%fd126, %f8439;
	st.local.f64 	[%rd1033], %fd126;
	{ // callseq 125, 0
	.param .b64 param0;
	st.param.b64 	[param0], %rd1069;
	.param .b64 param1;
	st.param.b64 	[param1], %rd1032;
	.param .b32 retval0;
	call.uni (retval0), 
	vprintf, 
	(
	param0, 
	param1
	);
	ld.param.b32 	%r1166, [retval0];
	} // callseq 125
	// begin inline asm
	mov.u64 	%rd543, %clock64;
	// end inline asm
	ld.global.f32 	%f8440, [%rd1035];
	add.f32 	%f8441, %f8438, %f8440;
	ld.global.f32 	%f8442, [%rd1037];
	add.f32 	%f8443, %f8441, %f8442;
	ld.global.f32 	%f8444, [%rd1039];
	add.f32 	%f8445, %f8443, %f8444;
	ld.global.f32 	%f8446, [%rd1041];
	add.f32 	%f8447, %f8445, %f8446;
	ld.global.f32 	%f8448, [%rd1043];
	add.f32 	%f8449, %f8447, %f8448;
	ld.global.f32 	%f8450, [%rd1045];
	add.f32 	%f8451, %f8449, %f8450;
	ld.global.f32 	%f8452, [%rd1047];
	add.f32 	%f8453, %f8451, %f8452;
	ld.global.f32 	%f8454, [%rd1049];
	add.f32 	%f8455, %f8453, %f8454;
	ld.global.f32 	%f8456, [%rd1051];
	add.f32 	%f8457, %f8455, %f8456;
	ld.global.f32 	%f8458, [%rd1053];
	add.f32 	%f8459, %f8457, %f8458;
	ld.global.f32 	%f8460, [%rd1055];
	add.f32 	%f8461, %f8459, %f8460;
	ld.global.f32 	%f8462, [%rd1057];
	add.f32 	%f8463, %f8461, %f8462;
	ld.global.f32 	%f8464, [%rd1059];
	add.f32 	%f8465, %f8463, %f8464;
	ld.global.f32 	%f8466, [%rd1061];
	add.f32 	%f8467, %f8465, %f8466;
	ld.global.f32 	%f8468, [%rd1063];
	add.f32 	%f8469, %f8467, %f8468;
	ld.global.f32 	%f8470, [%rd1065];
	add.f32 	%f8471, %f8469, %f8470;
	// begin inline asm
	mov.u64 	%rd544, %clock64;
	// end inline asm
	sub.s64 	%rd1195, %rd544, %rd543;
	cvt.rn.f32.s64 	%f8472, %rd1195;
	cvt.f64.f32 	%fd127, %f8472;
	st.local.f64 	[%rd1033], %fd127;
	{ // callseq 126, 0
	.param .b64 param0;
	st.param.b64 	[param0], %rd1069;
	.param .b64 param1;
	st.param.b64 	[param1], %rd1032;
	.param .b32 retval0;
	call.uni (retval0), 
	vprintf, 
	(
	param0, 
	param1
	);
	ld.param.b32 	%r1168, [retval0];
	} // callseq 126
	// begin inline asm
	mov.u64 	%rd545, %clock64;
	// end inline asm
	ld.global.f32 	%f8473, [%rd1035];
	add.f32 	%f8474, %f8471, %f8473;
	ld.global.f32 	%f8475, [%rd1037];
	add.f32 	%f8476, %f8474, %f8475;
	ld.global.f32 	%f8477, [%rd1039];
	add.f32 	%f8478, %f8476, %f8477;
	ld.global.f32 	%f8479, [%rd1041];
	add.f32 	%f8480, %f8478, %f8479;
	ld.global.f32 	%f8481, [%rd1043];
	add.f32 	%f8482, %f8480, %f8481;
	ld.global.f32 	%f8483, [%rd1045];
	add.f32 	%f8484, %f8482, %f8483;
	ld.global.f32 	%f8485, [%rd1047];
	add.f32 	%f8486, %f8484, %f8485;
	ld.global.f32 	%f8487, [%rd1049];
	add.f32 	%f8488, %f8486, %f8487;
	ld.global.f32 	%f8489, [%rd1051];
	add.f32 	%f8490, %f8488, %f8489;
	ld.global.f32 	%f8491, [%rd1053];
	add.f32 	%f8492, %f8490, %f8491;
	ld.global.f32 	%f8493, [%rd1055];
	add.f32 	%f8494, %f8492, %f8493;
	ld.global.f32 	%f8495, [%rd1057];
	add.f32 	%f8496, %f8494, %f8495;
	ld.global.f32 	%f8497, [%rd1059];
	add.f32 	%f8498, %f8496, %f8497;
	ld.global.f32 	%f8499, [%rd1061];
	add.f32 	%f8500, %f8498, %f8499;
	ld.global.f32 	%f8501, [%rd1063];
	add.f32 	%f8502, %f8500, %f8501;
	ld.global.f32 	%f8503, [%rd1065];
	add.f32 	%f8504, %f8502, %f8503;
	// begin inline asm
	mov.u64 	%rd546, %clock64;
	// end inline asm
	sub.s64 	%rd1196, %rd546, %rd545;
	cvt.rn.f32.s64 	%f8505, %rd1196;
	cvt.f64.f32 	%fd128, %f8505;
	st.local.f64 	[%rd1033], %fd128;
	{ // callseq 127, 0
	.param .b64 param0;
	st.param.b64 	[param0], %rd1069;
	.param .b64 param1;
	st.param.b64 	[param1], %rd1032;
	.param .b32 retval0;
	call.uni (retval0), 
	vprintf, 
	(
	param0, 
	param1
	);
	ld.param.b32 	%r1170, [retval0];
	} // callseq 127
	// begin inline asm
	mov.u64 	%rd547, %clock64;
	// end inline asm
	ld.global.f32 	%f8506, [%rd1035];
	add.f32 	%f8507, %f8504, %f8506;
	ld.global.f32 	%f8508, [%rd1037];
	add.f32 	%f8509, %f8507, %f8508;
	ld.global.f32 	%f8510, [%rd1039];
	add.f32 	%f8511, %f8509, %f8510;
	ld.global.f32 	%f8512, [%rd1041];
	add.f32 	%f8513, %f8511, %f8512;
	ld.global.f32 	%f8514, [%rd1043];
	add.f32 	%f8515, %f8513, %f8514;
	ld.global.f32 	%f8516, [%rd1045];
	add.f32 	%f8517, %f8515, %f8516;
	ld.global.f32 	%f8518, [%rd1047];
	add.f32 	%f8519, %f8517, %f8518;
	ld.global.f32 	%f8520, [%rd1049];
	add.f32 	%f8521, %f8519, %f8520;
	ld.global.f32 	%f8522, [%rd1051];
	add.f32 	%f8523, %f8521, %f8522;
	ld.global.f32 	%f8524, [%rd1053];
	add.f32 	%f8525, %f8523, %f8524;
	ld.global.f32 	%f8526, [%rd1055];
	add.f32 	%f8527, %f8525, %f8526;
	ld.global.f32 	%f8528, [%rd1057];
	add.f32 	%f8529, %f8527, %f8528;
	ld.global.f32 	%f8530, [%rd1059];
	add.f32 	%f8531, %f8529, %f8530;
	ld.global.f32 	%f8532, [%rd1061];
	add.f32 	%f8533, %f8531, %f8532;
	ld.global.f32 	%f8534, [%rd1063];
	add.f32 	%f8535, %f8533, %f8534;
	ld.global.f32 	%f8536, [%rd1065];
	add.f32 	%f8537, %f8535, %f8536;
	// begin inline asm
	mov.u64 	%rd548, %clock64;
	// end inline asm
	sub.s64 	%rd1197, %rd548, %rd547;
	cvt.rn.f32.s64 	%f8538, %rd1197;
	cvt.f64.f32 	%fd129, %f8538;
	st.local.f64 	[%rd1033], %fd129;
	{ // callseq 128, 0
	.param .b64 param0;
	st.param.b64 	[param0], %rd1069;
	.param .b64 param1;
	st.param.b64 	[param1], %rd1032;
	.param .b32 retval0;
	call.uni (retval0), 
	vprintf, 
	(
	param0, 
	param1
	);
	ld.param.b32 	%r1172, [retval0];
	} // callseq 128
	// begin inline asm
	mov.u64 	%rd549, %clock64;
	// end inline asm
	ld.global.f32 	%f8539, [%rd1035];
	add.f32 	%f8540, %f8537, %f8539;
	ld.global.f32 	%f8541, [%rd1037];
	add.f32 	%f8542, %f8540, %f8541;
	ld.global.f32 	%f8543, [%rd1039];
	add.f32 	%f8544, %f8542, %f8543;
	ld.global.f32 	%f8545, [%rd1041];
	add.f32 	%f8546, %f8544, %f8545;
	ld.global.f32 	%f8547, [%rd1043];
	add.f32 	%f8548, %f8546, %f8547;
	ld.global.f32 	%f8549, [%rd1045];
	add.f32 	%f8550, %f8548, %f8549;
	ld.global.f32 	%f8551, [%rd1047];
	add.f32 	%f8552, %f8550, %f8551;
	ld.global.f32 	%f8553, [%rd1049];
	add.f32 	%f8554, %f8552, %f8553;
	ld.global.f32 	%f8555, [%rd1051];
	add.f32 	%f8556, %f8554, %f8555;
	ld.global.f32 	%f8557, [%rd1053];
	add.f32 	%f8558, %f8556, %f8557;
	ld.global.f32 	%f8559, [%rd1055];
	add.f32 	%f8560, %f8558, %f8559;
	ld.global.f32 	%f8561, [%rd1057];
	add.f32 	%f8562, %f8560, %f8561;
	ld.global.f32 	%f8563, [%rd1059];
	add.f32 	%f8564, %f8562, %f8563;
	ld.global.f32 	%f8565, [%rd1061];
	add.f32 	%f8566, %f8564, %f8565;
	ld.global.f32 	%f8567, [%rd1063];
	add.f32 	%f8568, %f8566, %f8567;
	ld.global.f32 	%f8569, [%rd1065];
	add.f32 	%f8570, %f8568, %f8569;
	// begin inline asm
	mov.u64 	%rd550, %clock64;
	// end inline asm
	sub.s64 	%rd1198, %rd550, %rd549;
	cvt.rn.f32.s64 	%f8571, %rd1198;
	cvt.f64.f32 	%fd130, %f8571;
	st.local.f64 	[%rd1033], %fd130;
	{ // callseq 129, 0
	.param .b64 param0;
	st.param.b64 	[param0], %rd1069;
	.param .b64 param1;
	st.param.b64 	[param1], %rd1032;
	.param .b32 retval0;
	call.uni (retval0), 
	vprintf, 
	(
	param0, 
	param1
	);
	ld.param.b32 	%r1174, [retval0];
	} // callseq 129
	// begin inline asm
	mov.u64 	%rd551, %clock64;
	// end inline asm
	ld.global.f32 	%f8572, [%rd1035];
	add.f32 	%f8573, %f8570, %f8572;
	ld.global.f32 	%f8574, [%rd1037];
	add.f32 	%f8575, %f8573, %f8574;
	ld.global.f32 	%f8576, [%rd1039];
	add.f32 	%f8577, %f8575, %f8576;
	ld.global.f32 	%f8578, [%rd1041];
	add.f32 	%f8579, %f8577, %f8578;
	ld.global.f32 	%f8580, [%rd1043];
	add.f32 	%f8581, %f8579, %f8580;
	ld.global.f32 	%f8582, [%rd1045];
	add.f32 	%f8583, %f8581, %f8582;
	ld.global.f32 	%f8584, [%rd1047];
	add.f32 	%f8585, %f8583, %f8584;
	ld.global.f32 	%f8586, [%rd1049];
	add.f32 	%f8587, %f8585, %f8586;
	ld.global.f32 	%f8588, [%rd1051];
	add.f32 	%f8589, %f8587, %f8588;
	ld.global.f32 	%f8590, [%rd1053];
	add.f32 	%f8591, %f8589, %f8590;
	ld.global.f32 	%f8592, [%rd1055];
	add.f32 	%f8593, %f8591, %f8592;
	ld.global.f32 	%f8594, [%rd1057];
	add.f32 	%f8595, %f8593, %f8594;
	ld.global.f32 	%f8596, [%rd1059];
	add.f32 	%f8597, %f8595, %f8596;
	ld.global.f32 	%f8598, [%rd1061];
	add.f32 	%f8599, %f8597, %f8598;
	ld.global.f32 	%f8600, [%rd1063];
	add.f32 	%f8601, %f8599, %f8600;
	ld.global.f32 	%f8602, [%rd1065];
	add.f32 	%f8603, %f8601, %f8602;
	// begin inline asm
	mov.u64 	%rd552, %clock64;
	// end inline asm
	// begin inline asm
	mov.u64 	%rd553, %clock64;
	// end inline asm
	ld.global.f32 	%f8604, [%rd1035];
	add.f32 	%f8605, %f8603, %f8604;
	ld.global.f32 	%f8606, [%rd1037];
	add.f32 	%f8607, %f8605, %f8606;
	ld.global.f32 	%f8608, [%rd1039];
	add.f32 	%f8609, %f8607, %f8608;
	ld.global.f32 	%f8610, [%rd1041];
	add.f32 	%f8611, %f8609, %f8610;
	ld.global.f32 	%f8612, [%rd1043];
	add.f32 	%f8613, %f8611, %f8612;
	ld.global.f32 	%f8614, [%rd1045];
	add.f32 	%f8615, %f8613, %f8614;
	ld.global.f32 	%f8616, [%rd1047];
	add.f32 	%f8617, %f8615, %f8616;
	ld.global.f32 	%f8618, [%rd1049];
	add.f32 	%f8619, %f8617, %f8618;
	ld.global.f32 	%f8620, [%rd1051];
	add.f32 	%f8621, %f8619, %f8620;
	ld.global.f32 	%f8622, [%rd1053];
	add.f32 	%f8623, %f8621, %f8622;
	ld.global.f32 	%f8624, [%rd1055];
	add.f32 	%f8625, %f8623, %f8624;
	ld.global.f32 	%f8626, [%rd1057];
	add.f32 	%f8627, %f8625, %f8626;
	ld.global.f32 	%f8628, [%rd1059];
	add.f32 	%f8629, %f8627, %f8628;
	ld.global.f32 	%f8630, [%rd1061];
	add.f32 	%f8631, %f8629, %f8630;
	ld.global.f32 	%f8632, [%rd1063];
	add.f32 	%f8633, %f8631, %f8632;
	ld.global.f32 	%f8634, [%rd1065];
	add.f32 	%f8635, %f8633, %f8634;
	// begin inline asm
	mov.u64 	%rd554, %clock64;
	// end inline asm
	// begin inline asm
	mov.u64 	%rd555, %clock64;
	// end inline asm
	ld.global.f32 	%f8636, [%rd1035];
	add.f32 	%f8637, %f8635, %f8636;
	ld.global.f32 	%f8638, [%rd1037];
	add.f32 	%f8639, %f8637, %f8638;
	ld.global.f32 	%f8640, [%rd1039];
	add.f32 	%f8641, %f8639, %f8640;
	ld.global.f32 	%f8642, [%rd1041];
	add.f32 	%f8643, %f8641, %f8642;
	ld.global.f32 	%f8644, [%rd1043];
	add.f32 	%f8645, %f8643, %f8644;
	ld.global.f32 	%f8646, [%rd1045];
	add.f32 	%f8647, %f8645, %f8646;
	ld.global.f32 	%f8648, [%rd1047];
	add.f32 	%f8649, %f8647, %f8648;
	ld.global.f32 	%f8650, [%rd1049];
	add.f32 	%f8651, %f8649, %f8650;
	ld.global.f32 	%f8652, [%rd1051];
	add.f32 	%f8653, %f8651, %f8652;
	ld.global.f32 	%f8654, [%rd1053];
	add.f32 	%f8655, %f8653, %f8654;
	ld.global.f32 	%f8656, [%rd1055];
	add.f32 	%f8657, %f8655, %f8656;
	ld.global.f32 	%f8658, [%rd1057];
	add.f32 	%f8659, %f8657, %f8658;
	ld.global.f32 	%f8660, [%rd1059];
	add.f32 	%f8661, %f8659, %f8660;
	ld.global.f32 	%f8662, [%rd1061];
	add.f32 	%f8663, %f8661, %f8662;
	ld.global.f32 	%f8664, [%rd1063];
	add.f32 	%f8665, %f8663, %f8664;
	ld.global.f32 	%f8666, [%rd1065];
	add.f32 	%f8667, %f8665, %f8666;
	// begin inline asm
	mov.u64 	%rd556, %clock64;
	// end inline asm
	// begin inline asm
	mov.u64 	%rd557, %clock64;
	// end inline asm
	ld.global.f32 	%f8668, [%rd1035];
	add.f32 	%f8669, %f8667, %f8668;
	ld.global.f32 	%f8670, [%rd1037];
	add.f32 	%f8671, %f8669, %f8670;
	ld.global.f32 	%f8672, [%rd1039];
	add.f32 	%f8673, %f8671, %f8672;
	ld.global.f32 	%f8674, [%rd1041];
	add.f32 	%f8675, %f8673, %f8674;
	ld.global.f32 	%f8676, [%rd1043];
	add.f32 	%f8677, %f8675, %f8676;
	ld.global.f32 	%f8678, [%rd1045];
	add.f32 	%f8679, %f8677, %f8678;
	ld.global.f32 	%f8680, [%rd1047];
	add.f32 	%f8681, %f8679, %f8680;
	ld.global.f32 	%f8682, [%rd1049];
	add.f32 	%f8683, %f8681, %f8682;
	ld.global.f32 	%f8684, [%rd1051];
	add.f32 	%f8685, %f8683, %f8684;
	ld.global.f32 	%f8686, [%rd1053];
	add.f32 	%f8687, %f8685, %f8686;
	ld.global.f32 	%f8688, [%rd1055];
	add.f32 	%f8689, %f8687, %f8688;
	ld.global.f32 	%f8690, [%rd1057];
	add.f32 	%f8691, %f8689, %f8690;
	ld.global.f32 	%f8692, [%rd1059];
	add.f32 	%f8693, %f8691, %f8692;
	ld.global.f32 	%f8694, [%rd1061];
	add.f32 	%f8695, %f8693, %f8694;
	ld.global.f32 	%f8696, [%rd1063];
	add.f32 	%f8697, %f8695, %f8696;
	ld.global.f32 	%f8698, [%rd1065];
	add.f32 	%f8699, %f8697, %f8698;
	// begin inline asm
	mov.u64 	%rd558, %clock64;
	// end inline asm
	// begin inline asm
	mov.u64 	%rd559, %clock64;
	// end inline asm
	ld.global.f32 	%f8700, [%rd1035];
	add.f32 	%f8701, %f8699, %f8700;
	ld.global.f32 	%f8702, [%rd1037];
	add.f32 	%f8703, %f8701, %f8702;
	ld.global.f32 	%f8704, [%rd1039];
	add.f32 	%f8705, %f8703, %f8704;
	ld.global.f32 	%f8706, [%rd1041];
	add.f32 	%f8707, %f8705, %f8706;
	ld.global.f32 	%f8708, [%rd1043];
	add.f32 	%f8709, %f8707, %f8708;
	ld.global.f32 	%f8710, [%rd1045];
	add.f32 	%f8711, %f8709, %f8710;
	ld.global.f32 	%f8712, [%rd1047];
	add.f32 	%f8713, %f8711, %f8712;
	ld.global.f32 	%f8714, [%rd1049];
	add.f32 	%f8715, %f8713, %f8714;
	ld.global.f32 	%f8716, [%rd1051];
	add.f32 	%f8717, %f8715, %f8716;
	ld.global.f32 	%f8718, [%rd1053];
	add.f32 	%f8719, %f8717, %f8718;
	ld.global.f32 	%f8720, [%rd1055];
	add.f32 	%f8721, %f8719, %f8720;
	ld.global.f32 	%f8722, [%rd1057];
	add.f32 	%f8723, %f8721, %f8722;
	ld.global.f32 	%f8724, [%rd1059];
	add.f32 	%f8725, %f8723, %f8724;
	ld.global.f32 	%f8726, [%rd1061];
	add.f32 	%f8727, %f8725, %f8726;
	ld.global.f32 	%f8728, [%rd1063];
	add.f32 	%f8729, %f8727, %f8728;
	ld.global.f32 	%f8730, [%rd1065];
	add.f32 	%f8731, %f8729, %f8730;
	// begin inline asm
	mov.u64 	%rd560, %clock64;
	// end inline asm
	ld.global.f32 	%f8732, [%rd1066+230528];
	add.f32 	%f8733, %f8731, %f8732;
	// begin inline asm
	mov.u64 	%rd561, %clock64;
	// end inline asm
	ld.global.f32 	%f8734, [%rd1035];
	add.f32 	%f8735, %f8733, %f8734;
	ld.global.f32 	%f8736, [%rd1037];
	add.f32 	%f8737, %f8735, %f8736;
	ld.global.f32 	%f8738, [%rd1039];
	add.f32 	%f8739, %f8737, %f8738;
	ld.global.f32 	%f8740, [%rd1041];
	add.f32 	%f8741, %f8739, %f8740;
	ld.global.f32 	%f8742, [%rd1043];
	add.f32 	%f8743, %f8741, %f8742;
	ld.global.f32 	%f8744, [%rd1045];
	add.f32 	%f8745, %f8743, %f8744;
	ld.global.f32 	%f8746, [%rd1047];
	add.f32 	%f8747, %f8745, %f8746;
	ld.global.f32 	%f8748, [%rd1049];
	add.f32 	%f8749, %f8747, %f8748;
	ld.global.f32 	%f8750, [%rd1051];
	add.f32 	%f8751, %f8749, %f8750;
	ld.global.f32 	%f8752, [%rd1053];
	add.f32 	%f8753, %f8751, %f8752;
	ld.global.f32 	%f8754, [%rd1055];
	add.f32 	%f8755, %f8753, %f8754;
	ld.global.f32 	%f8756, [%rd1057];
	add.f32 	%f8757, %f8755, %f8756;
	ld.global.f32 	%f8758, [%rd1059];
	add.f32 	%f8759, %f8757, %f8758;
	ld.global.f32 	%f8760, [%rd1061];
	add.f32 	%f8761, %f8759, %f8760;
	ld.global.f32 	%f8762, [%rd1063];
	add.f32 	%f8763, %f8761, %f8762;
	ld.global.f32 	%f8764, [%rd1065];
	add.f32 	%f8765, %f8763, %f8764;
	// begin inline asm
	mov.u64 	%rd562, %clock64;
	// end inline asm
	sub.s64 	%rd1199, %rd562, %rd561;
	cvt.rn.f32.s64 	%f8766, %rd1199;
	cvt.f64.f32 	%fd131, %f8766;
	st.local.f64 	[%rd1033], %fd131;
	{ // callseq 130, 0
	.param .b64 param0;
	st.param.b64 	[param0], %rd1069;
	.param .b64 param1;
	st.param.b64 	[param1], %rd1032;
	.param .b32 retval0;
	call.uni (retval0), 
	vprintf, 
	(
	param0, 
	param1
	);
	ld.param.b32 	%r1176, [retval0];
	} // callseq 130
	// begin inline asm
	mov.u64 	%rd563, %clock64;
	// end inline asm
	ld.global.f32 	%f8767, [%rd1035];
	add.f32 	%f8768, %f8765, %f8767;
	ld.global.f32 	%f8769, [%rd1037];
	add.f32 	%f8770, %f8768, %f8769;
	ld.global.f32 	%f8771, [%rd1039];
	add.f32 	%f8772, %f8770, %f8771;
	ld.global.f32 	%f8773, [%rd1041];
	add.f32 	%f8774, %f8772, %f8773;
	ld.global.f32 	%f8775, [%rd1043];
	add.f32 	%f8776, %f8774, %f8775;
	ld.global.f32 	%f8777, [%rd1045];
	add.f32 	%f8778, %f8776, %f8777;
	ld.global.f32 	%f8779, [%rd1047];
	add.f32 	%f8780, %f8778, %f8779;
	ld.global.f32 	%f8781, [%rd1049];
	add.f32 	%f8782, %f8780, %f8781;
	ld.global.f32 	%f8783, [%rd1051];
	add.f32 	%f8784, %f8782, %f8783;
	ld.global.f32 	%f8785, [%rd1053];
	add.f32 	%f8786, %f8784, %f8785;
	ld.global.f32 	%f8787, [%rd1055];
	add.f32 	%f8788, %f8786, %f8787;
	ld.global.f32 	%f8789, [%rd1057];
	add.f32 	%f8790, %f8788, %f8789;
	ld.global.f32 	%f8791, [%rd1059];
	add.f32 	%f8792, %f8790, %f8791;
	ld.global.f32 	%f8793, [%rd1061];
	add.f32 	%f8794, %f8792, %f8793;
	ld.global.f32 	%f8795, [%rd1063];
	add.f32 	%f8796, %f8794, %f8795;
	ld.global.f32 	%f8797, [%rd1065];
	add.f32 	%f8798, %f8796, %f8797;
	// begin inline asm
	mov.u64 	%rd564, %clock64;
	// end inline asm
	sub.s64 	%rd1200, %rd564, %rd563;
	cvt.rn.f32.s64 	%f8799, %rd1200;
	cvt.f64.f32 	%fd132, %f8799;
	st.local.f64 	[%rd1033], %fd132;
	{ // callseq 131, 0
	.param .b64 param0;
	st.param.b64 	[param0], %rd1069;
	.param .b64 param1;
	st.param.b64 	[param1], %rd1032;
	.param .b32 retval0;
	call.uni (retval0), 
	vprintf, 
	(
	param0, 
	param1
	);
	ld.param.b32 	%r1178, [retval0];
	} // callseq 131
	// begin inline asm
	mov.u64 	%rd565, %clock64;
	// end inline asm
	ld.global.f32 	%f8800, [%rd1035];
	add.f32 	%f8801, %f8798, %f8800;
	ld.global.f32 	%f8802, [%rd1037];
	add.f32 	%f8803, %f8801, %f8802;
	ld.global.f32 	%f8804, [%rd1039];
	add.f32 	%f8805, %f8803, %f8804;
	ld.global.f32 	%f8806, [%rd1041];
	add.f32 	%f8807, %f8805, %f8806;
	ld.global.f32 	%f8808, [%rd1043];
	add.f32 	%f8809, %f8807, %f8808;
	ld.global.f32 	%f8810, [%rd1045];
	add.f32 	%f8811, %f8809, %f8810;
	ld.global.f32 	%f8812, [%rd1047];
	add.f32 	%f8813, %f8811, %f8812;
	ld.global.f32 	%f8814, [%rd1049];
	add.f32 	%f8815, %f8813, %f8814;
	ld.global.f32 	%f8816, [%rd1051];
	add.f32 	%f8817, %f8815, %f8816;
	ld.global.f32 	%f8818, [%rd1053];
	add.f32 	%f8819, %f8817, %f8818;
	ld.global.f32 	%f8820, [%rd1055];
	add.f32 	%f8821, %f8819, %f8820;
	ld.global.f32 	%f8822, [%rd1057];
	add.f32 	%f8823, %f8821, %f8822;
	ld.global.f32 	%f8824, [%rd1059];
	add.f32 	%f8825, %f8823, %f8824;
	ld.global.f32 	%f8826, [%rd1061];
	add.f32 	%f8827, %f8825, %f8826;
	ld.global.f32 	%f8828, [%rd1063];
	add.f32 	%f8829, %f8827, %f8828;
	ld.global.f32 	%f8830, [%rd1065];
	add.f32 	%f8831, %f8829, %f8830;
	// begin inline asm
	mov.u64 	%rd566, %clock64;
	// end inline asm
	sub.s64 	%rd1201, %rd566, %rd565;
	cvt.rn.f32.s64 	%f8832, %rd1201;
	cvt.f64.f32 	%fd133, %f8832;
	st.local.f64 	[%rd1033], %fd133;
	{ // callseq 132, 0
	.param .b64 param0;
	st.param.b64 	[param0], %rd1069;
	.param .b64 param1;
	st.param.b64 	[param1], %rd1032;
	.param .b32 retval0;
	call.uni (retval0), 
	vprintf, 
	(
	param0, 
	param1
	);
	ld.param.b32 	%r1180, [retval0];
	} // callseq 132
	// begin inline asm
	mov.u64 	%rd567, %clock64;
	// end inline asm
	ld.global.f32 	%f8833, [%rd1035];
	add.f32 	%f8834, %f8831, %f8833;
	ld.global.f32 	%f8835, [%rd1037];
	add.f32 	%f8836, %f8834, %f8835;
	ld.global.f32 	%f8837, [%rd1039];
	add.f32 	%f8838, %f8836, %f8837;
	ld.global.f32 	%f8839, [%rd1041];
	add.f32 	%f8840, %f8838, %f8839;
	ld.global.f32 	%f8841, [%rd1043];
	add.f32 	%f8842, %f8840, %f8841;
	ld.global.f32 	%f8843, [%rd1045];
	add.f32 	%f8844, %f8842, %f8843;
	ld.global.f32 	%f8845, [%rd1047];
	add.f32 	%f8846, %f8844, %f8845;
	ld.global.f32 	%f8847, [%rd1049];
	add.f32 	%f8848, %f8846, %f8847;
	ld.global.f32 	%f8849, [%rd1051];
	add.f32 	%f8850, %f8848, %f8849;
	ld.global.f32 	%f8851, [%rd1053];
	add.f32 	%f8852, %f8850, %f8851;
	ld.global.f32 	%f8853, [%rd1055];
	add.f32 	%f8854, %f8852, %f8853;
	ld.global.f32 	%f8855, [%rd1057];
	add.f32 	%f8856, %f8854, %f8855;
	ld.global.f32 	%f8857, [%rd1059];
	add.f32 	%f8858, %f8856, %f8857;
	ld.global.f32 	%f8859, [%rd1061];
	add.f32 	%f8860, %f8858, %f8859;
	ld.global.f32 	%f8861, [%rd1063];
	add.f32 	%f8862, %f8860, %f8861;
	ld.global.f32 	%f8863, [%rd1065];
	add.f32 	%f8864, %f8862, %f8863;
	// begin inline asm
	mov.u64 	%rd568, %clock64;
	// end inline asm
	sub.s64 	%rd1202, %rd568, %rd567;
	cvt.rn.f32.s64 	%f8865, %rd1202;
	cvt.f64.f32 	%fd134, %f8865;
	st.local.f64 	[%rd1033], %fd134;
	{ // callseq 133, 0
	.param .b64 param0;
	st.param.b64 	[param0], %rd1069;
	.param .b64 param1;
	st.param.b64 	[param1], %rd1032;
	.param .b32 retval0;
	call.uni (retval0), 
	vprintf, 
	(
	param0, 
	param1
	);
	ld.param.b32 	%r1182, [retval0];
	} // callseq 133
	// begin inline asm
	mov.u64 	%rd569, %clock64;
	// end inline asm
	ld.global.f32 	%f8866, [%rd1035];
	add.f32 	%f8867, %f8864, %f8866;
	ld.global.f32 	%f8868, [%rd1037];
	add.f32 	%f8869, %f8867, %f8868;
	ld.global.f32 	%f8870, [%rd1039];
	add.f32 	%f8871, %f8869, %f8870;
	ld.global.f32 	%f8872, [%rd1041];
	add.f32 	%f8873, %f8871, %f8872;
	ld.global.f32 	%f8874, [%rd1043];
	add.f32 	%f8875, %f8873, %f8874;
	ld.global.f32 	%f8876, [%rd1045];
	add.f32 	%f8877, %f8875, %f8876;
	ld.global.f32 	%f8878, [%rd1047];
	add.f32 	%f8879, %f8877, %f8878;
	ld.global.f32 	%f8880, [%rd1049];
	add.f32 	%f8881, %f8879, %f8880;
	ld.global.f32 	%f8882, [%rd1051];
	add.f32 	%f8883, %f8881, %f8882;
	ld.global.f32 	%f8884, [%rd1053];
	add.f32 	%f8885, %f8883, %f8884;
	ld.global.f32 	%f8886, [%rd1055];
	add.f32 	%f8887, %f8885, %f8886;
	ld.global.f32 	%f8888, [%rd1057];
	add.f32 	%f8889, %f8887, %f8888;
	ld.global.f32 	%f8890, [%rd1059];
	add.f32 	%f8891, %f8889, %f8890;
	ld.global.f32 	%f8892, [%rd1061];
	add.f32 	%f8893, %f8891, %f8892;
	ld.global.f32 	%f8894, [%rd1063];
	add.f32 	%f8895, %f8893, %f8894;
	ld.global.f32 	%f8896, [%rd1065];
	add.f32 	%f8897, %f8895, %f8896;
	// begin inline asm
	mov.u64 	%rd570, %clock64;
	// end inline asm
	sub.s64 	%rd1203, %rd570, %rd569;
	cvt.rn.f32.s64 	%f8898, %rd1203;
	cvt.f64.f32 	%fd135, %f8898;
	st.local.f64 	[%rd1033], %fd135;
	{ // callseq 134, 0
	.param .b64 param0;
	st.param.b64 	[param0], %rd1069;
	.param .b64 param1;
	st.param.b64 	[param1], %rd1032;
	.param .b32 retval0;
	call.uni (retval0), 
	vprintf, 
	(
	param0, 
	param1
	);
	ld.param.b32 	%r1184, [retval0];
	} // callseq 134
	// begin inline asm
	mov.u64 	%rd571, %clock64;
	// end inline asm
	ld.global.f32 	%f8899, [%rd1035];
	add.f32 	%f8900, %f8897, %f8899;
	ld.global.f32 	%f8901, [%rd1037];
	add.f32 	%f8902, %f8900, %f8901;
	ld.global.f32 	%f8903, [%rd1039];
	add.f32 	%f8904, %f8902, %f8903;
	ld.global.f32 	%f8905, [%rd1041];
	add.f32 	%f8906, %f8904, %f8905;
	ld.global.f32 	%f8907, [%rd1043];
	add.f32 	%f8908, %f8906, %f8907;
	ld.global.f32 	%f8909, [%rd1045];
	add.f32 	%f8910, %f8908, %f8909;
	ld.global.f32 	%f8911, [%rd1047];
	add.f32 	%f8912, %f8910, %f8911;
	ld.global.f32 	%f8913, [%rd1049];
	add.f32 	%f8914, %f8912, %f8913;
	ld.global.f32 	%f8915, [%rd1051];
	add.f32 	%f8916, %f8914, %f8915;
	ld.global.f32 	%f8917, [%rd1053];
	add.f32 	%f8918, %f8916, %f8917;
	ld.global.f32 	%f8919, [%rd1055];
	add.f32 	%f8920, %f8918, %f8919;
	ld.global.f32 	%f8921, [%rd1057];
	add.f32 	%f8922, %f8920, %f8921;
	ld.global.f32 	%f8923, [%rd1059];
	add.f32 	%f8924, %f8922, %f8923;
	ld.global.f32 	%f8925, [%rd1061];
	add.f32 	%f8926, %f8924, %f8925;
	ld.global.f32 	%f8927, [%rd1063];
	add.f32 	%f8928, %f8926, %f8927;
	ld.global.f32 	%f8929, [%rd1065];
	add.f32 	%f8930, %f8928, %f8929;
	// begin inline asm
	mov.u64 	%rd572, %clock64;
	// end inline asm
	// begin inline asm
	mov.u64 	%rd573, %clock64;
	// end inline asm
	ld.global.f32 	%f8931, [%rd1035];
	add.f32 	%f8932, %f8930, %f8931;
	ld.global.f32 	%f8933, [%rd1037];
	add.f32 	%f8934, %f8932, %f8933;
	ld.global.f32 	%f8935, [%rd1039];
	add.f32 	%f8936, %f8934, %f8935;
	ld.global.f32 	%f8937, [%rd1041];
	add.f32 	%f8938, %f8936, %f8937;
	ld.global.f32 	%f8939, [%rd1043];
	add.f32 	%f8940, %f8938, %f8939;
	ld.global.f32 	%f8941, [%rd1045];
	add.f32 	%f8942, %f8940, %f8941;
	ld.global.f32 	%f8943, [%rd1047];
	add.f32 	%f8944, %f8942, %f8943;
	ld.global.f32 	%f8945, [%rd1049];
	add.f32 	%f8946, %f8944, %f8945;
	ld.global.f32 	%f8947, [%rd1051];
	add.f32 	%f8948, %f8946, %f8947;
	ld.global.f32 	%f8949, [%rd1053];
	add.f32 	%f8950, %f8948, %f8949;
	ld.global.f32 	%f8951, [%rd1055];
	add.f32 	%f8952, %f8950, %f8951;
	ld.global.f32 	%f8953, [%rd1057];
	add.f32 	%f8954, %f8952, %f8953;
	ld.global.f32 	%f8955, [%rd1059];
	add.f32 	%f8956, %f8954, %f8955;
	ld.global.f32 	%f8957, [%rd1061];
	add.f32 	%f8958, %f8956, %f8957;
	ld.global.f32 	%f8959, [%rd1063];
	add.f32 	%f8960, %f8958, %f8959;
	ld.global.f32 	%f8961, [%rd1065];
	add.f32 	%f8962, %f8960, %f8961;
	// begin inline asm
	mov.u64 	%rd574, %clock64;
	// end inline asm
	// begin inline asm
	mov.u64 	%rd575, %clock64;
	// end inline asm
	ld.global.f32 	%f8963, [%rd1035];
	add.f32 	%f8964, %f8962, %f8963;
	ld.global.f32 	%f8965, [%rd1037];
	add.f32 	%f8966, %f8964, %f8965;
	ld.global.f32 	%f8967, [%rd1039];
	add.f32 	%f8968, %f8966, %f8967;
	ld.global.f32 	%f8969, [%rd1041];
	add.f32 	%f8970, %f8968, %f8969;
	ld.global.f32 	%f8971, [%rd1043];
	add.f32 	%f8972, %f8970, %f8971;
	ld.global.f32 	%f8973, [%rd1045];
	add.f32 	%f8974, %f8972, %f8973;
	ld.global.f32 	%f8975, [%rd1047];
	add.f32 	%f8976, %f8974, %f8975;
	ld.global.f32 	%f8977, [%rd1049];
	add.f32 	%f8978, %f8976, %f8977;
	ld.global.f32 	%f8979, [%rd1051];
	add.f32 	%f8980, %f8978, %f8979;
	ld.global.f32 	%f8981, [%rd1053];
	add.f32 	%f8982, %f8980, %f8981;
	ld.global.f32 	%f8983, [%rd1055];
	add.f32 	%f8984, %f8982, %f8983;
	ld.global.f32 	%f8985, [%rd1057];
	add.f32 	%f8986, %f8984, %f8985;
	ld.global.f32 	%f8987, [%rd1059];
	add.f32 	%f8988, %f8986, %f8987;
	ld.global.f32 	%f8989, [%rd1061];
	add.f32 	%f8990, %f8988, %f8989;
	ld.global.f32 	%f8991, [%rd1063];
	add.f32 	%f8992, %f8990, %f8991;
	ld.global.f32 	%f8993, [%rd1065];
	add.f32 	%f8994, %f8992, %f8993;
	// begin inline asm
	mov.u64 	%rd576, %clock64;
	// end inline asm
	// begin inline asm
	mov.u64 	%rd577, %clock64;
	// end inline asm
	ld.global.f32 	%f8995, [%rd1035];
	add.f32 	%f8996, %f8994, %f8995;
	ld.global.f32 	%f8997, [%rd1037];
	add.f32 	%f8998, %f8996, %f8997;
	ld.global.f32 	%f8999, [%rd1039];
	add.f32 	%f9000, %f8998, %f8999;
	ld.global.f32 	%f9001, [%rd1041];
	add.f32 	%f9002, %f9000, %f9001;
	ld.global.f32 	%f9003, [%rd1043];
	add.f32 	%f9004, %f9002, %f9003;
	ld.global.f32 	%f9005, [%rd1045];
	add.f32 	%f9006, %f9004, %f9005;
	ld.global.f32 	%f9007, [%rd1047];
	add.f32 	%f9008, %f9006, %f9007;
	ld.global.f32 	%f9009, [%rd1049];
	add.f32 	%f9010, %f9008, %f9009;
	ld.global.f32 	%f9011, [%rd1051];
	add.f32 	%f9012, %f9010, %f9011;
	ld.global.f32 	%f9013, [%rd1053];
	add.f32 	%f9014, %f9012, %f9013;
	ld.global.f32 	%f9015, [%rd1055];
	add.f32 	%f9016, %f9014, %f9015;
	ld.global.f32 	%f9017, [%rd1057];
	add.f32 	%f9018, %f9016, %f9017;
	ld.global.f32 	%f9019, [%rd1059];
	add.f32 	%f9020, %f9018, %f9019;
	ld.global.f32 	%f9021, [%rd1061];
	add.f32 	%f9022, %f9020, %f9021;
	ld.global.f32 	%f9023, [%rd1063];
	add.f32 	%f9024, %f9022, %f9023;
	ld.global.f32 	%f9025, [%rd1065];
	add.f32 	%f9026, %f9024, %f9025;
	// begin inline asm
	mov.u64 	%rd578, %clock64;
	// end inline asm
	// begin inline asm
	mov.u64 	%rd579, %clock64;
	// end inline asm
	ld.global.f32 	%f9027, [%rd1035];
	add.f32 	%f9028, %f9026, %f9027;
	ld.global.f32 	%f9029, [%rd1037];
	add.f32 	%f9030, %f9028, %f9029;
	ld.global.f32 	%f9031, [%rd1039];
	add.f32 	%f9032, %f9030, %f9031;
	ld.global.f32 	%f9033, [%rd1041];
	add.f32 	%f9034, %f9032, %f9033;
	ld.global.f32 	%f9035, [%rd1043];
	add.f32 	%f9036, %f9034, %f9035;
	ld.global.f32 	%f9037, [%rd1045];
	add.f32 	%f9038, %f9036, %f9037;
	ld.global.f32 	%f9039, [%rd1047];
	add.f32 	%f9040, %f9038, %f9039;
	ld.global.f32 	%f9041, [%rd1049];
	add.f32 	%f9042, %f9040, %f9041;
	ld.global.f32 	%f9043, [%rd1051];
	add.f32 	%f9044, %f9042, %f9043;
	ld.global.f32 	%f9045, [%rd1053];
	add.f32 	%f9046, %f9044, %f9045;
	ld.global.f32 	%f9047, [%rd1055];
	add.f32 	%f9048, %f9046, %f9047;
	ld.global.f32 	%f9049, [%rd1057];
	add.f32 	%f9050, %f9048, %f9049;
	ld.global.f32 	%f9051, [%rd1059];
	add.f32 	%f9052, %f9050, %f9051;
	ld.global.f32 	%f9053, [%rd1061];
	add.f32 	%f9054, %f9052, %f9053;
	ld.global.f32 	%f9055, [%rd1063];
	add.f32 	%f9056, %f9054, %f9055;
	ld.global.f32 	%f9057, [%rd1065];
	add.f32 	%f9058, %f9056, %f9057;
	// begin inline asm
	mov.u64 	%rd580, %clock64;
	// end inline asm
	ld.global.f32 	%f9059, [%rd1066+230528];
	add.f32 	%f9060, %f9058, %f9059;
	// begin inline asm
	mov.u64 	%rd581, %clock64;
	// end inline asm
	ld.global.f32 	%f9061, [%rd1035];
	add.f32 	%f9062, %f9060, %f9061;
	ld.global.f32 	%f9063, [%rd1037];
	add.f32 	%f9064, %f9062, %f9063;
	ld.global.f32 	%f9065, [%rd1039];
	add.f32 	%f9066, %f9064, %f9065;
	ld.global.f32 	%f9067, [%rd1041];
	add.f32 	%f9068, %f9066, %f9067;
	ld.global.f32 	%f9069, [%rd1043];
	add.f32 	%f9070, %f9068, %f9069;
	ld.global.f32 	%f9071, [%rd1045];
	add.f32 	%f9072, %f9070, %f9071;
	ld.global.f32 	%f9073, [%rd1047];
	add.f32 	%f9074, %f9072, %f9073;
	ld.global.f32 	%f9075, [%rd1049];
	add.f32 	%f9076, %f9074, %f9075;
	ld.global.f32 	%f9077, [%rd1051];
	add.f32 	%f9078, %f9076, %f9077;
	ld.global.f32 	%f9079, [%rd1053];
	add.f32 	%f9080, %f9078, %f9079;
	ld.global.f32 	%f9081, [%rd1055];
	add.f32 	%f9082, %f9080, %f9081;
	ld.global.f32 	%f9083, [%rd1057];
	add.f32 	%f9084, %f9082, %f9083;
	ld.global.f32 	%f9085, [%rd1059];
	add.f32 	%f9086, %f9084, %f9085;
	ld.global.f32 	%f9087, [%rd1061];
	add.f32 	%f9088, %f9086, %f9087;
	ld.global.f32 	%f9089, [%rd1063];
	add.f32 	%f9090, %f9088, %f9089;
	ld.global.f32 	%f9091, [%rd1065];
	add.f32 	%f9092, %f9090, %f9091;
	// begin inline asm
	mov.u64 	%rd582, %clock64;
	// end inline asm
	sub.s64 	%rd1204, %rd582, %rd581;
	cvt.rn.f32.s64 	%f9093, %rd1204;
	cvt.f64.f32 	%fd136, %f9093;
	st.local.f64 	[%rd1033], %fd136;
	{ // callseq 135, 0
	.param .b64 param0;
	st.param.b64 	[param0], %rd1069;
	.param .b64 param1;
	st.param.b64 	[param1], %rd1032;
	.param .b32 retval0;
	call.uni (retval0), 
	vprintf, 
	(
	param0, 
	param1
	);
	ld.param.b32 	%r1186, [retval0];
	} // callseq 135
	// begin inline asm
	mov.u64 	%rd583, %clock64;
	// end inline asm
	ld.global.f32 	%f9094, [%rd1035];
	add.f32 	%f9095, %f9092, %f9094;
	ld.global.f32 	%f9096, [%rd1037];
	add.f32 	%f9097, %f9095, %f9096;
	ld.global.f32 	%f9098, [%rd1039];
	add.f32 	%f9099, %f9097, %f9098;
	ld.global.f32 	%f9100, [%rd1041];
	add.f32 	%f9101, %f9099, %f9100;
	ld.global.f32 	%f9102, [%rd1043];
	add.f32 	%f9103, %f9101, %f9102;
	ld.global.f32 	%f9104, [%rd1045];
	add.f32 	%f9105, %f9103, %f9104;
	ld.global.f32 	%f9106, [%rd1047];
	add.f32 	%f9107, %f9105, %f9106;
	ld.global.f32 	%f9108, [%rd1049];
	add.f32 	%f9109, %f9107, %f9108;
	ld.global.f32 	%f9110, [%rd1051];
	add.f32 	%f9111, %f9109, %f9110;
	ld.global.f32 	%f9112, [%rd1053];
	add.f32 	%f9113, %f9111, %f9112;
	ld.global.f32 	%f9114, [%rd1055];
	add.f32 	%f9115, %f9113, %f9114;
	ld.global.f32 	%f9116, [%rd1057];
	add.f32 	%f9117, %f9115, %f9116;
	ld.global.f32 	%f9118, [%rd1059];
	add.f32 	%f9119, %f9117, %f9118;
	ld.global.f32 	%f9120, [%rd1061];
	add.f32 	%f9121, %f9119, %f9120;
	ld.global.f32 	%f9122, [%rd1063];
	add.f32 	%f9123, %f9121, %f9122;
	ld.global.f32 	%f9124, [%rd1065];
	add.f32 	%f9125, %f9123, %f9124;
	// begin inline asm
	mov.u64 	%rd584, %clock64;
	// end inline asm
	sub.s64 	%rd1205, %rd584, %rd583;
	cvt.rn.f32.s64 	%f9126, %rd1205;
	cvt.f64.f32 	%fd137, %f9126;
	st.local.f64 	[%rd1033], %fd137;
	{ // callseq 136, 0
	.param .b64 param0;
	st.param.b64 	[param0], %rd1069;
	.param .b64 param1;
	st.param.b64 	[param1], %rd1032;
	.param .b32 retval0;
	call.uni (retval0), 
	vprintf, 
	(
	param0, 
	param1
	);
	ld.param.b32 	%r1188, [retval0];
	} // callseq 136
	// begin inline asm
	mov.u64 	%rd585, %clock64;
	// end inline asm
	ld.global.f32 	%f9127, [%rd1035];
	add.f32 	%f9128, %f9125, %f9127;
	ld.global.f32 	%f9129, [%rd1037];
	add.f32 	%f9130, %f9128, %f9129;
	ld.global.f32 	%f9131, [%rd1039];
	add.f32 	%f9132, %f9130, %f9131;
	ld.global.f32 	%f9133, [%rd1041];
	add.f32 	%f9134, %f9132, %f9133;
	ld.global.f32 	%f9135, [%rd1043];
	add.f32 	%f9136, %f9134, %f9135;
	ld.global.f32 	%f9137, [%rd1045];
	add.f32 	%f9138, %f9136, %f9137;
	ld.global.f32 	%f9139, [%rd1047];
	add.f32 	%f9140, %f9138, %f9139;
	ld.global.f32 	%f9141, [%rd1049];
	add.f32 	%f9142, %f9140, %f9141;
	ld.global.f32 	%f9143, [%rd1051];
	add.f32 	%f9144, %f9142, %f9143;
	ld.global.f32 	%f9145, [%rd1053];
	add.f32 	%f9146, %f9144, %f9145;
	ld.global.f32 	%f9147, [%rd1055];
	add.f32 	%f9148, %f9146, %f9147;
	ld.global.f32 	%f9149, [%rd1057];
	add.f32 	%f9150, %f9148, %f9149;
	ld.global.f32 	%f9151, [%rd1059];
	add.f32 	%f9152, %f9150, %f9151;
	ld.global.f32 	%f9153, [%rd1061];
	add.f32 	%f9154, %f9152, %f9153;
	ld.global.f32 	%f9155, [%rd1063];
	add.f32 	%f9156, %f9154, %f9155;
	ld.global.f32 	%f9157, [%rd1065];
	add.f32 	%f9158, %f9156, %f9157;
	// begin inline asm
	mov.u64 	%rd586, %clock64;
	// end inline asm
	sub.s64 	%rd1206, %rd586, %rd585;
	cvt.rn.f32.s64 	%f9159, %rd1206;
	cvt.f64.f32 	%fd138, %f9159;
	st.local.f64 	[%rd1033], %fd138;
	{ // callseq 137, 0
	.param .b64 param0;
	st.param.b64 	[param0], %rd1069;
	.param .b64 param1;
	st.param.b64 	[param1], %rd1032;
	.param .b32 retval0;
	call.uni (retval0), 
	vprintf, 
	(
	param0, 
	param1
	);
	ld.param.b32 	%r1190, [retval0];
	} // callseq 137
	// begin inline asm
	mov.u64 	%rd587, %clock64;
	// end inline asm
	ld.global.f32 	%f9160, [%rd1035];
	add.f32 	%f9161, %f9158, %f9160;
	ld.global.f32 	%f9162, [%rd1037];
	add.f32 	%f9163, %f9161, %f9162;
	ld.global.f32 	%f9164, [%rd1039];
	add.f32 	%f9165, %f9163, %f9164;
	ld.global.f32 	%f9166, [%rd1041];
	add.f32 	%f9167, %f9165, %f9166;
	ld.global.f32 	%f9168, [%rd1043];
	add.f32 	%f9169, %f9167, %f9168;
	ld.global.f32 	%f9170, [%rd1045];
	add.f32 	%f9171, %f9169, %f9170;
	ld.global.f32 	%f9172, [%rd1047];
	add.f32 	%f9173, %f9171, %f9172;
	ld.global.f32 	%f9174, [%rd1049];
	add.f32 	%f9175, %f9173, %f9174;
	ld.global.f32 	%f9176, [%rd1051];
	add.f32 	%f9177, %f9175, %f9176;
	ld.global.f32 	%f9178, [%rd1053];
	add.f32 	%f9179, %f9177, %f9178;
	ld.global.f32 	%f9180, [%rd1055];
	add.f32 	%f9181, %f9179, %f9180;
	ld.global.f32 	%f9182, [%rd1057];
	add.f32 	%f9183, %f9181, %f9182;
	ld.global.f32 	%f9184, [%rd1059];
	add.f32 	%f9185, %f9183, %f9184;
	ld.global.f32 	%f9186, [%rd1061];
	add.f32 	%f9187, %f9185, %f9186;
	ld.global.f32 	%f9188, [%rd1063];
	add.f32 	%f9189, %f9187, %f9188;
	ld.global.f32 	%f9190, [%rd1065];
	add.f32 	%f9191, %f9189, %f9190;
	// begin inline asm
	mov.u64 	%rd588, %clock64;
	// end inline asm
	sub.s64 	%rd1207, %rd588, %rd587;
	cvt.rn.f32.s64 	%f9192, %rd1207;
	cvt.f64.f32 	%fd139, %f9192;
	st.local.f64 	[%rd1033], %fd139;
	{ // callseq 138, 0
	.param .b64 param0;
	st.param.b64 	[param0], %rd1069;
	.param .b64 param1;
	st.param.b64 	[param1], %rd1032;
	.param .b32 retval0;
	call.uni (retval0), 
	vprintf, 
	(
	param0, 
	param1
	);
	ld.param.b32 	%r1192, [retval0];
	} // callseq 138
	// begin inline asm
	mov.u64 	%rd589, %clock64;
	// end inline asm
	ld.global.f32 	%f9193, [%rd1035];
	add.f32 	%f9194, %f9191, %f9193;
	ld.global.f32 	%f9195, [%rd1037];
	add.f32 	%f9196, %f9194, %f9195;
	ld.global.f32 	%f9197, [%rd1039];
	add.f32 	%f9198, %f9196, %f9197;
	ld.global.f32 	%f9199, [%rd1041];
	add.f32 	%f9200, %f9198, %f9199;
	ld.global.f32 	%f9201, [%rd1043];
	add.f32 	%f9202, %f9200, %f9201;
	ld.global.f32 	%f9203, [%rd1045];
	add.f32 	%f9204, %f9202, %f9203;
	ld.global.f32 	%f9205, [%rd1047];
	add.f32 	%f9206, %f9204, %f9205;
	ld.global.f32 	%f9207, [%rd1049];
	add.f32 	%f9208, %f9206, %f9207;
	ld.global.f32 	%f9209, [%rd1051];
	add.f32 	%f9210, %f9208, %f9209;
	ld.global.f32 	%f9211, [%rd1053];
	add.f32 	%f9212, %f9210, %f9211;
	ld.global.f32 	%f9213, [%rd1055];
	add.f32 	%f9214, %f9212, %f9213;
	ld.global.f32 	%f9215, [%rd1057];
	add.f32 	%f9216, %f9214, %f9215;
	ld.global.f32 	%f9217, [%rd1059];
	add.f32 	%f9218, %f9216, %f9217;
	ld.global.f32 	%f9219, [%rd1061];
	add.f32 	%f9220, %f9218, %f9219;
	ld.global.f32 	%f9221, [%rd1063];
	add.f32 	%f9222, %f9220, %f9221;
	ld.global.f32 	%f9223, [%rd1065];
	add.f32 	%f9224, %f9222, %f9223;
	// begin inline asm
	mov.u64 	%rd590, %clock64;
	// end inline asm
	sub.s64 	%rd1208, %rd590, %rd589;
	cvt.rn.f32.s64 	%f9225, %rd1208;
	cvt.f64.f32 	%fd140, %f9225;
	st.local.f64 	[%rd1033], %fd140;
	{ // callseq 139, 0
	.param .b64 param0;
	st.param.b64 	[param0], %rd1069;
	.param .b64 param1;
	st.param.b64 	[param1], %rd1032;
	.param .b32 retval0;
	call.uni (retval0), 
	vprintf, 
	(
	param0, 
	param1
	);
	ld.param.b32 	%r1194, [retval0];
	} // callseq 139
	// begin inline asm
	mov.u64 	%rd591, %clock64;
	// end inline asm
	ld.global.f32 	%f9226, [%rd1035];
	add.f32 	%f9227, %f9224, %f9226;
	ld.global.f32 	%f9228, [%rd1037];
	add.f32 	%f9229, %f9227, %f9228;
	ld.global.f32 	%f9230, [%rd1039];
	add.f32 	%f9231, %f9229, %f9230;
	ld.global.f32 	%f9232, [%rd1041];
	add.f32 	%f9233, %f9231, %f9232;
	ld.global.f32 	%f9234, [%rd1043];
	add.f32 	%f9235, %f9233, %f9234;
	ld.global.f32 	%f9236, [%rd1045];
	add.f32 	%f9237, %f9235, %f9236;
	ld.global.f32 	%f9238, [%rd1047];
	add.f32 	%f9239, %f9237, %f9238;
	ld.global.f32 	%f9240, [%rd1049];
	add.f32 	%f9241, %f9239, %f9240;
	ld.global.f32 	%f9242, [%rd1051];
	add.f32 	%f9243, %f9241, %f9242;
	ld.global.f32 	%f9244, [%rd1053];
	add.f32 	%f9245, %f9243, %f9244;
	ld.global.f32 	%f9246, [%rd1055];
	add.f32 	%f9247, %f9245, %f9246;
	ld.global.f32 	%f9248, [%rd1057];
	add.f32 	%f9249, %f9247, %f9248;
	ld.global.f32 	%f9250, [%rd1059];
	add.f32 	%f9251, %f9249, %f9250;
	ld.global.f32 	%f9252, [%rd1061];
	add.f32 	%f9253, %f9251, %f9252;
	ld.global.f32 	%f9254, [%rd1063];
	add.f32 	%f9255, %f9253, %f9254;
	ld.global.f32 	%f9256, [%rd1065];
	add.f32 	%f9257, %f9255, %f9256;
	// begin inline asm
	mov.u64 	%rd592, %clock64;
	// end inline asm
	// begin inline asm
	mov.u64 	%rd593, %clock64;
	// end inline asm
	ld.global.f32 	%f9258, [%rd1035];
	add.f32 	%f9259, %f9257, %f9258;
	ld.global.f32 	%f9260, [%rd1037];
	add.f32 	%f9261, %f9259, %f9260;
	ld.global.f32 	%f9262, [%rd1039];
	add.f32 	%f9263, %f9261, %f9262;
	ld.global.f32 	%f9264, [%rd1041];
	add.f32 	%f9265, %f9263, %f9264;
	ld.global.f32 	%f9266, [%rd1043];
	add.f32 	%f9267, %f9265, %f9266;
	ld.global.f32 	%f9268, [%rd1045];
	add.f32 	%f9269, %f9267, %f9268;
	ld.global.f32 	%f9270, [%rd1047];
	add.f32 	%f9271, %f9269, %f9270;
	ld.global.f32 	%f9272, [%rd1049];
	add.f32 	%f9273, %f9271, %f9272;
	ld.global.f32 	%f9274, [%rd1051];
	add.f32 	%f9275, %f9273, %f9274;
	ld.global.f32 	%f9276, [%rd1053];
	add.f32 	%f9277, %f9275, %f9276;
	ld.global.f32 	%f9278, [%rd1055];
	add.f32 	%f9279, %f9277, %f9278;
	ld.global.f32 	%f9280, [%rd1057];
	add.f32 	%f9281, %f9279, %f9280;
	ld.global.f32 	%f9282, [%rd1059];
	add.f32 	%f9283, %f9281, %f9282;
	ld.global.f32 	%f9284, [%rd1061];
	add.f32 	%f9285, %f9283, %f9284;
	ld.global.f32 	%f9286, [%rd1063];
	add.f32 	%f9287, %f9285, %f9286;
	ld.global.f32 	%f9288, [%rd1065];
	add.f32 	%f9289, %f9287, %f9288;
	// begin inline asm
	mov.u64 	%rd594, %clock64;
	// end inline asm
	// begin inline asm
	mov.u64 	%rd595, %clock64;
	// end inline asm
	ld.global.f32 	%f9290, [%rd1035];
	add.f32 	%f9291, %f9289, %f9290;
	ld.global.f32 	%f9292, [%rd1037];
	add.f32 	%f9293, %f9291, %f9292;
	ld.global.f32 	%f9294, [%rd1039];
	add.f32 	%f9295, %f9293, %f9294;
	ld.global.f32 	%f9296, [%rd1041];
	add.f32 	%f9297, %f9295, %f9296;
	ld.global.f32 	%f9298, [%rd1043];
	add.f32 	%f9299, %f9297, %f9298;
	ld.global.f32 	%f9300, [%rd1045];
	add.f32 	%f9301, %f9299, %f9300;
	ld.global.f32 	%f9302, [%rd1047];
	add.f32 	%f9303, %f9301, %f9302;
	ld.global.f32 	%f9304, [%rd1049];
	add.f32 	%f9305, %f9303, %f9304;
	ld.global.f32 	%f9306, [%rd1051];
	add.f32 	%f9307, %f9305, %f9306;
	ld.global.f32 	%f9308, [%rd1053];
	add.f32 	%f9309, %f9307, %f9308;
	ld.global.f32 	%f9310, [%rd1055];
	add.f32 	%f9311, %f9309, %f9310;
	ld.global.f32 	%f9312, [%rd1057];
	add.f32 	%f9313, %f9311, %f9312;
	ld.global.f32 	%f9314, [%rd1059];
	add.f32 	%f9315, %f9313, %f9314;
	ld.global.f32 	%f9316, [%rd1061];
	add.f32 	%f9317, %f9315, %f9316;
	ld.global.f32 	%f9318, [%rd1063];
	add.f32 	%f9319, %f9317, %f9318;
	ld.global.f32 	%f9320, [%rd1065];
	add.f32 	%f9321, %f9319, %f9320;
	// begin inline asm
	mov.u64 	%rd596, %clock64;
	// end inline asm
	// begin inline asm
	mov.u64 	%rd597, %clock64;
	// end inline asm
	ld.global.f32 	%f9322, [%rd1035];
	add.f32 	%f9323, %f9321, %f9322;
	ld.global.f32 	%f9324, [%rd1037];
	add.f32 	%f9325, %f9323, %f9324;
	ld.global.f32 	%f9326, [%rd1039];
	add.f32 	%f9327, %f9325, %f9326;
	ld.global.f32 	%f9328, [%rd1041];
	add.f32 	%f9329, %f9327, %f9328;
	ld.global.f32 	%f9330, [%rd1043];
	add.f32 	%f9331, %f9329, %f9330;
	ld.global.f32 	%f9332, [%rd1045];
	add.f32 	%f9333, %f9331, %f9332;
	ld.global.f32 	%f9334, [%rd1047];
	add.f32 	%f9335, %f9333, %f9334;
	ld.global.f32 	%f9336, [%rd1049];
	add.f32 	%f9337, %f9335, %f9336;
	ld.global.f32 	%f9338, [%rd1051];
	add.f32 	%f9339, %f9337, %f9338;
	ld.global.f32 	%f9340, [%rd1053];
	add.f32 	%f9341, %f9339, %f9340;
	ld.global.f32 	%f9342, [%rd1055];
	add.f32 	%f9343, %f9341, %f9342;
	ld.global.f32 	%f9344, [%rd1057];
	add.f32 	%f9345, %f9343, %f9344;
	ld.global.f32 	%f9346, [%rd1059];
	add.f32 	%f9347, %f9345, %f9346;
	ld.global.f32 	%f9348, [%rd1061];
	add.f32 	%f9349, %f9347, %f9348;
	ld.global.f32 	%f9350, [%rd1063];
	add.f32 	%f9351, %f9349, %f9350;
	ld.global.f32 	%f9352, [%rd1065];
	add.f32 	%f9353, %f9351, %f9352;
	// begin inline asm
	mov.u64 	%rd598, %clock64;
	// end inline asm
	// begin inline asm
	mov.u64 	%rd599, %clock64;
	// end inline asm
	ld.global.f32 	%f9354, [%rd1035];
	add.f32 	%f9355, %f9353, %f9354;
	ld.global.f32 	%f9356, [%rd1037];
	add.f32 	%f9357, %f9355, %f9356;
	ld.global.f32 	%f9358, [%rd1039];
	add.f32 	%f9359, %f9357, %f9358;
	ld.global.f32 	%f9360, [%rd1041];
	add.f32 	%f9361, %f9359, %f9360;
	ld.global.f32 	%f9362, [%rd1043];
	add.f32 	%f9363, %f9361, %f9362;
	ld.global.f32 	%f9364, [%rd1045];
	add.f32 	%f9365, %f9363, %f9364;
	ld.global.f32 	%f9366, [%rd1047];
	add.f32 	%f9367, %f9365, %f9366;
	ld.global.f32 	%f9368, [%rd1049];
	add.f32 	%f9369, %f9367, %f9368;
	ld.global.f32 	%f9370, [%rd1051];
	add.f32 	%f9371, %f9369, %f9370;
	ld.global.f32 	%f9372, [%rd1053];
	add.f32 	%f9373, %f9371, %f9372;
	ld.global.f32 	%f9374, [%rd1055];
	add.f32 	%f9375, %f9373, %f9374;
	ld.global.f32 	%f9376, [%rd1057];
	add.f32 	%f9377, %f9375, %f9376;
	ld.global.f32 	%f9378, [%rd1059];
	add.f32 	%f9379, %f9377, %f9378;
	ld.global.f32 	%f9380, [%rd1061];
	add.f32 	%f9381, %f9379, %f9380;
	ld.global.f32 	%f9382, [%rd1063];
	add.f32 	%f9383, %f9381, %f9382;
	ld.global.f32 	%f9384, [%rd1065];
	add.f32 	%f9385, %f9383, %f9384;
	// begin inline asm
	mov.u64 	%rd600, %clock64;
	// end inline asm
	ld.global.f32 	%f9386, [%rd1066+230528];
	add.f32 	%f9387, %f9385, %f9386;
	// begin inline asm
	mov.u64 	%rd601, %clock64;
	// end inline asm
	ld.global.f32 	%f9388, [%rd1035];
	add.f32 	%f9389, %f9387, %f9388;
	ld.global.f32 	%f9390, [%rd1037];
	add.f32 	%f9391, %f9389, %f9390;
	ld.global.f32 	%f9392, [%rd1039];
	add.f32 	%f9393, %f9391, %f9392;
	ld.global.f32 	%f9394, [%rd1041];
	add.f32 	%f9395, %f9393, %f9394;
	ld.global.f32 	%f9396, [%rd1043];
	add.f32 	%f9397, %f9395, %f9396;
	ld.global.f32 	%f9398, [%rd1045];
	add.f32 	%f9399, %f9397, %f9398;
	ld.global.f32 	%f9400, [%rd1047];
	add.f32 	%f9401, %f9399, %f9400;
	ld.global.f32 	%f9402, [%rd1049];
	add.f32 	%f9403, %f9401, %f9402;
	ld.global.f32 	%f9404, [%rd1051];
	add.f32 	%f9405, %f9403, %f9404;
	ld.global.f32 	%f9406, [%rd1053];
	add.f32 	%f9407, %f9405, %f9406;
	ld.global.f32 	%f9408, [%rd1055];
	add.f32 	%f9409, %f9407, %f9408;
	ld.global.f32 	%f9410, [%rd1057];
	add.f32 	%f9411, %f9409, %f9410;
	ld.global.f32 	%f9412, [%rd1059];
	add.f32 	%f9413, %f9411, %f9412;
	ld.global.f32 	%f9414, [%rd1061];
	add.f32 	%f9415, %f9413, %f9414;
	ld.global.f32 	%f9416, [%rd1063];
	add.f32 	%f9417, %f9415, %f9416;
	ld.global.f32 	%f9418, [%rd1065];
	add.f32 	%f9419, %f9417, %f9418;
	// begin inline asm
	mov.u64 	%rd602, %clock64;
	// end inline asm
	sub.s64 	%rd1209, %rd602, %rd601;
	cvt.rn.f32.s64 	%f9420, %rd1209;
	cvt.f64.f32 	%fd141, %f9420;
	st.local.f64 	[%rd1033], %fd141;
	{ // callseq 140, 0
	.param .b64 param0;
	st.param.b64 	[param0], %rd1069;
	.param .b64 param1;
	st.param.b64 	[param1], %rd1032;
	.param .b32 retval0;
	call.uni (retval0), 
	vprintf, 
	(
	param0, 
	param1
	);
	ld.param.b32 	%r1196, [retval0];
	} // callseq 140
	// begin inline asm
	mov.u64 	%rd603, %clock64;
	// end inline asm
	ld.global.f32 	%f9421, [%rd1035];
	add.f32 	%f9422, %f9419, %f9421;
	ld.global.f32 	%f9423, [%rd1037];
	add.f32 	%f9424, %f9422, %f9423;
	ld.global.f32 	%f9425, [%rd1039];
	add.f32 	%f9426, %f9424, %f9425;
	ld.global.f32 	%f9427, [%rd1041];
	add.f32 	%f9428, %f9426, %f9427;
	ld.global.f32 	%f9429, [%rd1043];
	add.f32 	%f9430, %f9428, %f9429;
	ld.global.f32 	%f9431, [%rd1045];
	add.f32 	%f9432, %f9430, %f9431;
	ld.global.f32 	%f9433, [%rd1047];
	add.f32 	%f9434, %f9432, %f9433;
	ld.global.f32 	%f9435, [%rd1049];
	add.f32 	%f9436, %f9434, %f9435;
	ld.global.f32 	%f9437, [%rd1051];
	add.f32 	%f9438, %f9436, %f9437;
	ld.global.f32 	%f9439, [%rd1053];
	add.f32 	%f9440, %f9438, %f9439;
	ld.global.f32 	%f9441, [%rd1055];
	add.f32 	%f9442, %f9440, %f9441;
	ld.global.f32 	%f9443, [%rd1057];
	add.f32 	%f9444, %f9442, %f9443;
	ld.global.f32 	%f9445, [%rd1059];
	add.f32 	%f9446, %f9444, %f9445;
	ld.global.f32 	%f9447, [%rd1061];
	add.f32 	%f9448, %f9446, %f9447;
	ld.global.f32 	%f9449, [%rd1063];
	add.f32 	%f9450, %f9448, %f9449;
	ld.global.f32 	%f9451, [%rd1065];
	add.f32 	%f9452, %f9450, %f9451;
	// begin inline asm
	mov.u64 	%rd604, %clock64;
	// end inline asm
	sub.s64 	%rd1210, %rd604, %rd603;
	cvt.rn.f32.s64 	%f9453, %rd1210;
	cvt.f64.f32 	%fd142, %f9453;
	st.local.f64 	[%rd1033], %fd142;
	{ // callseq 141, 0
	.param .b64 param0;
	st.param.b64 	[param0], %rd1069;
	.param .b64 param1;
	st.param.b64 	[param1], %rd1032;
	.param .b32 retval0;
	call.uni (retval0), 
	vprintf, 
	(
	param0, 
	param1
	);
	ld.param.b32 	%r1198, [retval0];
	} // callseq 141
	// begin inline asm
	mov.u64 	%rd605, %clock64;
	// end inline asm
	ld.global.f32 	%f9454, [%rd1035];
	add.f32 	%f9455, %f9452, %f9454;
	ld.global.f32 	%f9456, [%rd1037];
	add.f32 	%f9457, %f9455, %f9456;
	ld.global.f32 	%f9458, [%rd1039];
	add.f32 	%f9459, %f9457, %f9458;
	ld.global.f32 	%f9460, [%rd1041];
	add.f32 	%f9461, %f9459, %f9460;
	ld.global.f32 	%f9462, [%rd1043];
	add.f32 	%f9463, %f9461, %f9462;
	ld.global.f32 	%f9464, [%rd1045];
	add.f32 	%f9465, %f9463, %f9464;
	ld.global.f32 	%f9466, [%rd1047];
	add.f32 	%f9467, %f9465, %f9466;
	ld.global.f32 	%f9468, [%rd1049];
	add.f32 	%f9469, %f9467, %f9468;
	ld.global.f32 	%f9470, [%rd1051];
	add.f32 	%f9471, %f9469, %f9470;
	ld.global.f32 	%f9472, [%rd1053];
	add.f32 	%f9473, %f9471, %f9472;
	ld.global.f32 	%f9474, [%rd1055];
	add.f32 	%f9475, %f9473, %f9474;
	ld.global.f32 	%f9476, [%rd1057];
	add.f32 	%f9477, %f9475, %f9476;
	ld.global.f32 	%f9478, [%rd1059];
	add.f32 	%f9479, %f9477, %f9478;
	ld.global.f32 	%f9480, [%rd1061];
	add.f32 	%f9481, %f9479, %f9480;
	ld.global.f32 	%f9482, [%rd1063];
	add.f32 	%f9483, %f9481, %f9482;
	ld.global.f32 	%f9484, [%rd1065];
	add.f32 	%f9485, %f9483, %f9484;
	// begin inline asm
	mov.u64 	%rd606, %clock64;
	// end inline asm
	sub.s64 	%rd1211, %rd606, %rd605;
	cvt.rn.f32.s64 	%f9486, %rd1211;
	cvt.f64.f32 	%fd143, %f9486;
	st.local.f64 	[%rd1033], %fd143;
	{ // callseq 142, 0
	.param .b64 param0;
	st.param.b64 	[param0], %rd1069;
	.param .b64 param1;
	st.param.b64 	[param1], %rd1032;
	.param .b32 retval0;
	call.uni (retval0), 
	vprintf, 
	(
	param0, 
	param1
	);
	ld.param.b32 	%r1200, [retval0];
	} // callseq 142
	// begin inline asm
	mov.u64 	%rd607, %clock64;
	// end inline asm
	ld.global.f32 	%f9487, [%rd1035];
	add.f32 	%f9488, %f9485, %f9487;
	ld.global.f32 	%f9489, [%rd1037];
	add.f32 	%f9490, %f9488, %f9489;
	ld.global.f32 	%f9491, [%rd1039];
	add.f32 	%f9492, %f9490, %f9491;
	ld.global.f32 	%f9493, [%rd1041];
	add.f32 	%f9494, %f9492, %f9493;
	ld.global.f32 	%f9495, [%rd1043];
	add.f32 	%f9496, %f9494, %f9495;
	ld.global.f32 	%f9497, [%rd1045];
	add.f32 	%f9498, %f9496, %f9497;
	ld.global.f32 	%f9499, [%rd1047];
	add.f32 	%f9500, %f9498, %f9499;
	ld.global.f32 	%f9501, [%rd1049];
	add.f32 	%f9502, %f9500, %f9501;
	ld.global.f32 	%f9503, [%rd1051];
	add.f32 	%f9504, %f9502, %f9503;
	ld.global.f32 	%f9505, [%rd1053];
	add.f32 	%f9506, %f9504, %f9505;
	ld.global.f32 	%f9507, [%rd1055];
	add.f32 	%f9508, %f9506, %f9507;
	ld.global.f32 	%f9509, [%rd1057];
	add.f32 	%f9510, %f9508, %f9509;
	ld.global.f32 	%f9511, [%rd1059];
	add.f32 	%f9512, %f9510, %f9511;
	ld.global.f32 	%f9513, [%rd1061];
	add.f32 	%f9514, %f9512, %f9513;
	ld.global.f32 	%f9515, [%rd1063];
	add.f32 	%f9516, %f9514, %f9515;
	ld.global.f32 	%f9517, [%rd1065];
	add.f32 	%f9518, %f9516, %f9517;
	// begin inline asm
	mov.u64 	%rd608, %clock64;
	// end inline asm
	sub.s64 	%rd1212, %rd608, %rd607;
	cvt.rn.f32.s64 	%f9519, %rd1212;
	cvt.f64.f32 	%fd144, %f9519;
	st.local.f64 	[%rd1033], %fd144;
	{ // callseq 143, 0
	.param .b64 param0;
	st.param.b64 	[param0], %rd1069;
	.param .b64 param1;
	st.param.b64 	[param1], %rd1032;
	.param .b32 retval0;
	call.uni (retval0), 
	vprintf, 
	(
	param0, 
	param1
	);
	ld.param.b32 	%r1202, [retval0];
	} // callseq 143
	// begin inline asm
	mov.u64 	%rd609, %clock64;
	// end inline asm
	ld.global.f32 	%f9520, [%rd1035];
	add.f32 	%f9521, %f9518, %f9520;
	ld.global.f32 	%f9522, [%rd1037];
	add.f32 	%f9523, %f9521, %f9522;
	ld.global.f32 	%f9524, [%rd1039];
	add.f32 	%f9525, %f9523, %f9524;
	ld.global.f32 	%f9526, [%rd1041];
	add.f32 	%f9527, %f9525, %f9526;
	ld.global.f32 	%f9528, [%rd1043];
	add.f32 	%f9529, %f9527, %f9528;
	ld.global.f32 	%f9530, [%rd1045];
	add.f32 	%f9531, %f9529, %f9530;
	ld.global.f32 	%f9532, [%rd1047];
	add.f32 	%f9533, %f9531, %f9532;
	ld.global.f32 	%f9534, [%rd1049];
	add.f32 	%f9535, %f9533, %f9534;
	ld.global.f32 	%f9536, [%rd1051];
	add.f32 	%f9537, %f9535, %f9536;
	ld.global.f32 	%f9538, [%rd1053];
	add.f32 	%f9539, %f9537, %f9538;
	ld.global.f32 	%f9540, [%rd1055];
	add.f32 	%f9541, %f9539, %f9540;
	ld.global.f32 	%f9542, [%rd1057];
	add.f32 	%f9543, %f9541, %f9542;
	ld.global.f32 	%f9544, [%rd1059];
	add.f32 	%f9545, %f9543, %f9544;
	ld.global.f32 	%f9546, [%rd1061];
	add.f32 	%f9547, %f9545, %f9546;
	ld.global.f32 	%f9548, [%rd1063];
	add.f32 	%f9549, %f9547, %f9548;
	ld.global.f32 	%f9550, [%rd1065];
	add.f32 	%f9551, %f9549, %f9550;
	// begin inline asm
	mov.u64 	%rd610, %clock64;
	// end inline asm
	sub.s64 	%rd1213, %rd610, %rd609;
	cvt.rn.f32.s64 	%f9552, %rd1213;
	cvt.f64.f32 	%fd145, %f9552;
	st.local.f64 	[%rd1033], %fd145;
	{ // callseq 144, 0
	.param .b64 param0;
	st.param.b64 	[param0], %rd1069;
	.param .b64 param1;
	st.param.b64 	[param1], %rd1032;
	.param .b32 retval0;
	call.uni (retval0), 
	vprintf, 
	(
	param0, 
	param1
	);
	ld.param.b32 	%r1204, [retval0];
	} // callseq 144
	// begin inline asm
	mov.u64 	%rd611, %clock64;
	// end inline asm
	ld.global.f32 	%f9553, [%rd1035];
	add.f32 	%f9554, %f9551, %f9553;
	ld.global.f32 	%f9555, [%rd1037];
	add.f32 	%f9556, %f9554, %f9555;
	ld.global.f32 	%f9557, [%rd1039];
	add.f32 	%f9558, %f9556, %f9557;
	ld.global.f32 	%f9559, [%rd1041];
	add.f32 	%f9560, %f9558, %f9559;
	ld.global.f32 	%f9561, [%rd1043];
	add.f32 	%f9562, %f9560, %f9561;
	ld.global.f32 	%f9563, [%rd1045];
	add.f32 	%f9564, %f9562, %f9563;
	ld.global.f32 	%f9565, [%rd1047];
	add.f32 	%f9566, %f9564, %f9565;
	ld.global.f32 	%f9567, [%rd1049];
	add.f32 	%f9568, %f9566, %f9567;
	ld.global.f32 	%f9569, [%rd1051];
	add.f32 	%f9570, %f9568, %f9569;
	ld.global.f32 	%f9571, [%rd1053];
	add.f32 	%f9572, %f9570, %f9571;
	ld.global.f32 	%f9573, [%rd1055];
	add.f32 	%f9574, %f9572, %f9573;
	ld.global.f32 	%f9575, [%rd1057];
	add.f32 	%f9576, %f9574, %f9575;
	ld.global.f32 	%f9577, [%rd1059];
	add.f32 	%f9578, %f9576, %f9577;
	ld.global.f32 	%f9579, [%rd1061];
	add.f32 	%f9580, %f9578, %f9579;
	ld.global.f32 	%f9581, [%rd1063];
	add.f32 	%f9582, %f9580, %f9581;
	ld.global.f32 	%f9583, [%rd1065];
	add.f32 	%f9584, %f9582, %f9583;
	// begin inline asm
	mov.u64 	%rd612, %clock64;
	// end inline asm
	// begin inline asm
	mov.u64 	%rd613, %clock64;
	// end inline asm
	ld.global.f32 	%f9585, [%rd1035];
	add.f32 	%f9586, %f9584, %f9585;
	ld.global.f32 	%f9587, [%rd1037];
	add.f32 	%f9588, %f9586, %f9587;
	ld.global.f32 	%f9589, [%rd1039];
	add.f32 	%f9590, %f9588, %f9589;
	ld.global.f32 	%f9591, [%rd1041];
	add.f32 	%f9592, %f9590, %f9591;
	ld.global.f32 	%f9593, [%rd1043];
	add.f32 	%f9594, %f9592, %f9593;
	ld.global.f32 	%f9595, [%rd1045];
	add.f32 	%f9596, %f9594, %f9595;
	ld.global.f32 	%f9597, [%rd1047];
	add.f32 	%f9598, %f9596, %f9597;
	ld.global.f32 	%f9599, [%rd1049];
	add.f32 	%f9600, %f9598, %f9599;
	ld.global.f32 	%f9601, [%rd1051];
	add.f32 	%f9602, %f9600, %f9601;
	ld.global.f32 	%f9603, [%rd1053];
	add.f32 	%f9604, %f9602, %f9603;
	ld.global.f32 	%f9605, [%rd1055];
	add.f32 	%f9606, %f9604, %f9605;
	ld.global.f32 	%f9607, [%rd1057];
	add.f32 	%f9608, %f9606, %f9607;
	ld.global.f32 	%f9609, [%rd1059];
	add.f32 	%f9610, %f9608, %f9609;
	ld.global.f32 	%f9611, [%rd1061];
	add.f32 	%f9612, %f9610, %f9611;
	ld.global.f32 	%f9613, [%rd1063];
	add.f32 	%f9614, %f9612, %f9613;
	ld.global.f32 	%f9615, [%rd1065];
	add.f32 	%f9616, %f9614, %f9615;
	// begin inline asm
	mov.u64 	%rd614, %clock64;
	// end inline asm
	// begin inline asm
	mov.u64 	%rd615, %clock64;
	// end inline asm
	ld.global.f32 	%f9617, [%rd1035];
	add.f32 	%f9618, %f9616, %f9617;
	ld.global.f32 	%f9619, [%rd1037];
	add.f32 	%f9620, %f9618, %f9619;
	ld.global.f32 	%f9621, [%rd1039];
	add.f32 	%f9622, %f9620, %f9621;
	ld.global.f32 	%f9623, [%rd1041];
	add.f32 	%f9624, %f9622, %f9623;
	ld.global.f32 	%f9625, [%rd1043];
	add.f32 	%f9626, %f9624, %f9625;
	ld.global.f32 	%f9627, [%rd1045];
	add.f32 	%f9628, %f9626, %f9627;
	ld.global.f32 	%f9629, [%rd1047];
	add.f32 	%f9630, %f9628, %f9629;
	ld.global.f32 	%f9631, [%rd1049];
	add.f32 	%f9632, %f9630, %f9631;
	ld.global.f32 	%f9633, [%rd1051];
	add.f32 	%f9634, %f9632, %f9633;
	ld.global.f32 	%f9635, [%rd1053];
	add.f32 	%f9636, %f9634, %f9635;
	ld.global.f32 	%f9637, [%rd1055];
	add.f32 	%f9638, %f9636, %f9637;
	ld.global.f32 	%f9639, [%rd1057];
	add.f32 	%f9640, %f9638, %f9639;
	ld.global.f32 	%f9641, [%rd1059];
	add.f32 	%f9642, %f9640, %f9641;
	ld.global.f32 	%f9643, [%rd1061];
	add.f32 	%f9644, %f9642, %f9643;
	ld.global.f32 	%f9645, [%rd1063];
	add.f32 	%f9646, %f9644, %f9645;
	ld.global.f32 	%f9647, [%rd1065];
	add.f32 	%f9648, %f9646, %f9647;
	// begin inline asm
	mov.u64 	%rd616, %clock64;
	// end inline asm
	// begin inline asm
	mov.u64 	%rd617, %clock64;
	// end inline asm
	ld.global.f32 	%f9649, [%rd1035];
	add.f32 	%f9650, %f9648, %f9649;
	ld.global.f32 	%f9651, [%rd1037];
	add.f32 	%f9652, %f9650, %f9651;
	ld.global.f32 	%f9653, [%rd1039];
	add.f32 	%f9654, %f9652, %f9653;
	ld.global.f32 	%f9655, [%rd1041];
	add.f32 	%f9656, %f9654, %f9655;
	ld.global.f32 	%f9657, [%rd1043];
	add.f32 	%f9658, %f9656, %f9657;
	ld.global.f32 	%f9659, [%rd1045];
	add.f32 	%f9660, %f9658, %f9659;
	ld.global.f32 	%f9661, [%rd1047];
	add.f32 	%f9662, %f9660, %f9661;
	ld.global.f32 	%f9663, [%rd1049];
	add.f32 	%f9664, %f9662, %f9663;
	ld.global.f32 	%f9665, [%rd1051];
	add.f32 	%f9666, %f9664, %f9665;
	ld.global.f32 	%f9667, [%rd1053];
	add.f32 	%f9668, %f9666, %f9667;
	ld.global.f32 	%f9669, [%rd1055];
	add.f32 	%f9670, %f9668, %f9669;
	ld.global.f32 	%f9671, [%rd1057];
	add.f32 	%f9672, %f9670, %f9671;
	ld.global.f32 	%f9673, [%rd1059];
	add.f32 	%f9674, %f9672, %f9673;
	ld.global.f32 	%f9675, [%rd1061];
	add.f32 	%f9676, %f9674, %f9675;
	ld.global.f32 	%f9677, [%rd1063];
	add.f32 	%f9678, %f9676, %f9677;
	ld.global.f32 	%f9679, [%rd1065];
	add.f32 	%f9680, %f9678, %f9679;
	// begin inline asm
	mov.u64 	%rd618, %clock64;
	// end inline asm
	// begin inline asm
	mov.u64 	%rd619, %clock64;
	// end inline asm
	ld.global.f32 	%f9681, [%rd1035];
	add.f32 	%f9682, %f9680, %f9681;
	ld.global.f32 	%f9683, [%rd1037];
	add.f32 	%f9684, %f9682, %f9683;
	ld.global.f32 	%f9685, [%rd1039];
	add.f32 	%f9686, %f9684, %f9685;
	ld.global.f32 	%f9687, [%rd1041];
	add.f32 	%f9688, %f9686, %f9687;
	ld.global.f32 	%f9689, [%rd1043];
	add.f32 	%f9690, %f9688, %f9689;
	ld.global.f32 	%f9691, [%rd1045];
	add.f32 	%f9692, %f9690, %f9691;
	ld.global.f32 	%f9693, [%rd1047];
	add.f32 	%f9694, %f9692, %f9693;
	ld.global.f32 	%f9695, [%rd1049];
	add.f32 	%f9696, %f9694, %f9695;
	ld.global.f32 	%f9697, [%rd1051];
	add.f32 	%f9698, %f9696, %f9697;
	ld.global.f32 	%f9699, [%rd1053];
	add.f32 	%f9700, %f9698, %f9699;
	ld.global.f32 	%f9701, [%rd1055];
	add.f32 	%f9702, %f9700, %f9701;
	ld.global.f32 	%f9703, [%rd1057];
	add.f32 	%f9704, %f9702, %f9703;
	ld.global.f32 	%f9705, [%rd1059];
	add.f32 	%f9706, %f9704, %f9705;
	ld.global.f32 	%f9707, [%rd1061];
	add.f32 	%f9708, %f9706, %f9707;
	ld.global.f32 	%f9709, [%rd1063];
	add.f32 	%f9710, %f9708, %f9709;
	ld.global.f32 	%f9711, [%rd1065];
	add.f32 	%f9712, %f9710, %f9711;
	// begin inline asm
	mov.u64 	%rd620, %clock64;
	// end inline asm
	ld.global.f32 	%f9713, [%rd1066+230528];
	add.f32 	%f9714, %f9712, %f9713;
	// begin inline asm
	mov.u64 	%rd621, %clock64;
	// end inline asm
	ld.global.f32 	%f9715, [%rd1035];
	add.f32 	%f9716, %f9714, %f9715;
	ld.global.f32 	%f9717, [%rd1037];
	add.f32 	%f9718, %f9716, %f9717;
	ld.global.f32 	%f9719, [%rd1039];
	add.f32 	%f9720, %f9718, %f9719;
	ld.global.f32 	%f9721, [%rd1041];
	add.f32 	%f9722, %f9720, %f9721;
	ld.global.f32 	%f9723, [%rd1043];
	add.f32 	%f9724, %f9722, %f9723;
	ld.global.f32 	%f9725, [%rd1045];
	add.f32 	%f9726, %f9724, %f9725;
	ld.global.f32 	%f9727, [%rd1047];
	add.f32 	%f9728, %f9726, %f9727;
	ld.global.f32 	%f9729, [%rd1049];
	add.f32 	%f9730, %f9728, %f9729;
	ld.global.f32 	%f9731, [%rd1051];
	add.f32 	%f9732, %f9730, %f9731;
	ld.global.f32 	%f9733, [%rd1053];
	add.f32 	%f9734, %f9732, %f9733;
	ld.global.f32 	%f9735, [%rd1055];
	add.f32 	%f9736, %f9734, %f9735;
	ld.global.f32 	%f9737, [%rd1057];
	add.f32 	%f9738, %f9736, %f9737;
	ld.global.f32 	%f9739, [%rd1059];
	add.f32 	%f9740, %f9738, %f9739;
	ld.global.f32 	%f9741, [%rd1061];
	add.f32 	%f9742, %f9740, %f9741;
	ld.global.f32 	%f9743, [%rd1063];
	add.f32 	%f9744, %f9742, %f9743;
	ld.global.f32 	%f9745, [%rd1065];
	add.f32 	%f9746, %f9744, %f9745;
	// begin inline asm
	mov.u64 	%rd622, %clock64;
	// end inline asm
	sub.s64 	%rd1214, %rd622, %rd621;
	cvt.rn.f32.s64 	%f9747, %rd1214;
	cvt.f64.f32 	%fd146, %f9747;
	st.local.f64 	[%rd1033], %fd146;
	{ // callseq 145, 0
	.param .b64 param0;
	st.param.b64 	[param0], %rd1069;
	.param .b64 param1;
	st.param.b64 	[param1], %rd1032;
	.param .b32 retval0;
	call.uni (retval0), 
	vprintf, 
	(
	param0, 
	param1
	);
	ld.param.b32 	%r1206, [retval0];
	} // callseq 145
	// begin inline asm
	mov.u64 	%rd623, %clock64;
	// end inline asm
	ld.global.f32 	%f9748, [%rd1035];
	add.f32 	%f9749, %f9746, %f9748;
	ld.global.f32 	%f9750, [%rd1037];
	add.f32 	%f9751, %f9749, %f9750;
	ld.global.f32 	%f9752, [%rd1039];
	add.f32 	%f9753, %f9751, %f9752;
	ld.global.f32 	%f9754, [%rd1041];
	add.f32 	%f9755, %f9753, %f9754;
	ld.global.f32 	%f9756, [%rd1043];
	add.f32 	%f9757, %f9755, %f9756;
	ld.global.f32 	%f9758, [%rd1045];
	add.f32 	%f9759, %f9757, %f9758;
	ld.global.f32 	%f9760, [%rd1047];
	add.f32 	%f9761, %f9759, %f9760;
	ld.global.f32 	%f9762, [%rd1049];
	add.f32 	%f9763, %f9761, %f9762;
	ld.global.f32 	%f9764, [%rd1051];
	add.f32 	%f9765, %f9763, %f9764;
	ld.global.f32 	%f9766, [%rd1053];
	add.f32 	%f9767, %f9765, %f9766;
	ld.global.f32 	%f9768, [%rd1055];
	add.f32 	%f9769, %f9767, %f9768;
	ld.global.f32 	%f9770, [%rd1057];
	add.f32 	%f9771, %f9769, %f9770;
	ld.global.f32 	%f9772, [%rd1059];
	add.f32 	%f9773, %f9771, %f9772;
	ld.global.f32 	%f9774, [%rd1061];
	add.f32 	%f9775, %f9773, %f9774;
	ld.global.f32 	%f9776, [%rd1063];
	add.f32 	%f9777, %f9775, %f9776;
	ld.global.f32 	%f9778, [%rd1065];
	add.f32 	%f9779, %f9777, %f9778;
	// begin inline asm
	mov.u64 	%rd624, %clock64;
	// end inline asm
	sub.s64 	%rd1215, %rd624, %rd623;
	cvt.rn.f32.s64 	%f9780, %rd1215;
	cvt.f64.f32 	%fd147, %f9780;
	st.local.f64 	[%rd1033], %fd147;
	{ // callseq 146, 0
	.param .b64 param0;
	st.param.b64 	[param0], %rd1069;
	.param .b64 param1;
	st.param.b64 	[param1], %rd1032;
	.param .b32 retval0;
	call.uni (retval0), 
	vprintf, 
	(
	param0, 
	param1
	);
	ld.param.b32 	%r1208, [retval0];
	} // callseq 146
	// begin inline asm
	mov.u64 	%rd625, %clock64;
	// end inline asm
	ld.global.f32 	%f9781, [%rd1035];
	add.f32 	%f9782, %f9779, %f9781;
	ld.global.f32 	%f9783, [%rd1037];
	add.f32 	%f9784, %f9782, %f9783;
	ld.global.f32 	%f9785, [%rd1039];
	add.f32 	%f9786, %f9784, %f9785;
	ld.global.f32 	%f9787, [%rd1041];
	add.f32 	%f9788, %f9786, %f9787;
	ld.global.f32 	%f9789, [%rd1043];
	add.f32 	%f9790, %f9788, %f9789;
	ld.global.f32 	%f9791, [%rd1045];
	add.f32 	%f9792, %f9790, %f9791;
	ld.global.f32 	%f9793, [%rd1047];
	add.f32 	%f9794, %f9792, %f9793;
	ld.global.f32 	%f9795, [%rd1049];
	add.f32 	%f9796, %f9794, %f9795;
	ld.global.f32 	%f9797, [%rd1051];
	add.f32 	%f9798, %f9796, %f9797;
	ld.global.f32 	%f9799, [%rd1053];
	add.f32 	%f9800, %f9798, %f9799;
	ld.global.f32 	%f9801, [%rd1055];
	add.f32 	%f9802, %f9800, %f9801;
	ld.global.f32 	%f9803, [%rd1057];
	add.f32 	%f9804, %f9802, %f9803;
	ld.global.f32 	%f9805, [%rd1059];
	add.f32 	%f9806, %f9804, %f9805;
	ld.global.f32 	%f9807, [%rd1061];
	add.f32 	%f9808, %f9806, %f9807;
	ld.global.f32 	%f9809, [%rd1063];
	add.f32 	%f9810, %f9808, %f9809;
	ld.global.f32 	%f9811, [%rd1065];
	add.f32 	%f9812, %f9810, %f9811;
	// begin inline asm
	mov.u64 	%rd626, %clock64;
	// end inline asm
	sub.s64 	%rd1216, %rd626, %rd625;
	cvt.rn.f32.s64 	%f9813, %rd1216;
	cvt.f64.f32 	%fd148, %f9813;
	st.local.f64 	[%rd1033], %fd148;
	{ // callseq 147, 0
	.param .b64 param0;
	st.param.b64 	[param0], %rd1069;
	.param .b64 param1;
	st.param.b64 	[param1], %rd1032;
	.param .b32 retval0;
	call.uni (retval0), 
	vprintf, 
	(
	param0, 
	param1
	);
	ld.param.b32 	%r1210, [retval0];
	} // callseq 147
	// begin inline asm
	mov.u64 	%rd627, %clock64;
	// end inline asm
	ld.global.f32 	%f9814, [%rd1035];
	add.f32 	%f9815, %f9812, %f9814;
	ld.global.f32 	%f9816, [%rd1037];
	add.f32 	%f9817, %f9815, %f9816;
	ld.global.f32 	%f9818, [%rd1039];
	add.f32 	%f9819, %f9817, %f9818;
	ld.global.f32 	%f9820, [%rd1041];
	add.f32 	%f9821, %f9819, %f9820;
	ld.global.f32 	%f9822, [%rd1043];
	add.f32 	%f9823, %f9821, %f9822;
	ld.global.f32 	%f9824, [%rd1045];
	add.f32 	%f9825, %f9823, %f9824;
	ld.global.f32 	%f9826, [%rd1047];
	add.f32 	%f9827, %f9825, %f9826;
	ld.global.f32 	%f9828, [%rd1049];
	add.f32 	%f9829, %f9827, %f9828;
	ld.global.f32 	%f9830, [%rd1051];
	add.f32 	%f9831, %f9829, %f9830;
	ld.global.f32 	%f9832, [%rd1053];
	add.f32 	%f9833, %f9831, %f9832;
	ld.global.f32 	%f9834, [%rd1055];
	add.f32 	%f9835, %f9833, %f9834;
	ld.global.f32 	%f9836, [%rd1057];
	add.f32 	%f9837, %f9835, %f9836;
	ld.global.f32 	%f9838, [%rd1059];
	add.f32 	%f9839, %f9837, %f9838;
	ld.global.f32 	%f9840, [%rd1061];
	add.f32 	%f9841, %f9839, %f9840;
	ld.global.f32 	%f9842, [%rd1063];
	add.f32 	%f9843, %f9841, %f9842;
	ld.global.f32 	%f9844, [%rd1065];
	add.f32 	%f9845, %f9843, %f9844;
	// begin inline asm
	mov.u64 	%rd628, %clock64;
	// end inline asm
	sub.s64 	%rd1217, %rd628, %rd627;
	cvt.rn.f32.s64 	%f9846, %rd1217;
	cvt.f64.f32 	%fd149, %f9846;
	st.local.f64 	[%rd1033], %fd149;
	{ // callseq 148, 0
	.param .b64 param0;
	st.param.b64 	[param0], %rd1069;
	.param .b64 param1;
	st.param.b64 	[param1], %rd1032;
	.param .b32 retval0;
	call.uni (retval0), 
	vprintf, 
	(
	param0, 
	param1
	);
	ld.param.b32 	%r1212, [retval0];
	} // callseq 148
	// begin inline asm
	mov.u64 	%rd629, %clock64;
	// end inline asm
	ld.global.f32 	%f9847, [%rd1035];
	add.f32 	%f9848, %f9845, %f9847;
	ld.global.f32 	%f9849, [%rd1037];
	add.f32 	%f9850, %f9848, %f9849;
	ld.global.f32 	%f9851, [%rd1039];
	add.f32 	%f9852, %f9850, %f9851;
	ld.global.f32 	%f9853, [%rd1041];
	add.f32 	%f9854, %f9852, %f9853;
	ld.global.f32 	%f9855, [%rd1043];
	add.f32 	%f9856, %f9854, %f9855;
	ld.global.f32 	%f9857, [%rd1045];
	add.f32 	%f9858, %f9856, %f9857;
	ld.global.f32 	%f9859, [%rd1047];
	add.f32 	%f9860, %f9858, %f9859;
	ld.global.f32 	%f9861, [%rd1049];
	add.f32 	%f9862, %f9860, %f9861;
	ld.global.f32 	%f9863, [%rd1051];
	add.f32 	%f9864, %f9862, %f9863;
	ld.global.f32 	%f9865, [%rd1053];
	add.f32 	%f9866, %f9864, %f9865;
	ld.global.f32 	%f9867, [%rd1055];
	add.f32 	%f9868, %f9866, %f9867;
	ld.global.f32 	%f9869, [%rd1057];
	add.f32 	%f9870, %f9868, %f9869;
	ld.global.f32 	%f9871, [%rd1059];
	add.f32 	%f9872, %f9870, %f9871;
	ld.global.f32 	%f9873, [%rd1061];
	add.f32 	%f9874, %f9872, %f9873;
	ld.global.f32 	%f9875, [%rd1063];
	add.f32 	%f9876, %f9874, %f9875;
	ld.global.f32 	%f9877, [%rd1065];
	add.f32 	%f9878, %f9876, %f9877;
	// begin inline asm
	mov.u64 	%rd630, %clock64;
	// end inline asm
	sub.s64 	%rd1218, %rd630, %rd629;
	cvt.rn.f32.s64 	%f9879, %rd1218;
	cvt.f64.f32 	%fd150, %f9879;
	st.local.f64 	[%rd1033], %fd150;
	{ // callseq 149, 0
	.param .b64 param0;
	st.param.b64 	[param0], %rd1069;
	.param .b64 param1;
	st.param.b64 	[param1], %rd1032;
	.param .b32 retval0;
	call.uni (retval0), 
	vprintf, 
	(
	param0, 
	param1
	);
	ld.param.b32 	%r1214, [retval0];
	} // callseq 149
	// begin inline asm
	mov.u64 	%rd631, %clock64;
	// end inline asm
	ld.global.f32 	%f9880, [%rd1035];
	add.f32 	%f9881, %f9878, %f9880;
	ld.global.f32 	%f9882, [%rd1037];
	add.f32 	%f9883, %f9881, %f9882;
	ld.global.f32 	%f9884, [%rd1039];
	add.f32 	%f9885, %f9883, %f9884;
	ld.global.f32 	%f9886, [%rd1041];
	add.f32 	%f9887, %f9885, %f9886;
	ld.global.f32 	%f9888, [%rd1043];
	add.f32 	%f9889, %f9887, %f9888;
	ld.global.f32 	%f9890, [%rd1045];
	add.f32 	%f9891, %f9889, %f9890;
	ld.global.f32 	%f9892, [%rd1047];
	add.f32 	%f9893, %f9891, %f9892;
	ld.global.f32 	%f9894, [%rd1049];
	add.f32 	%f9895, %f9893, %f9894;
	ld.global.f32 	%f9896, [%rd1051];
	add.f32 	%f9897, %f9895, %f9896;
	ld.global.f32 	%f9898, [%rd1053];
	add.f32 	%f9899, %f9897, %f9898;
	ld.global.f32 	%f9900, [%rd1055];
	add.f32 	%f9901, %f9899, %f9900;
	ld.global.f32 	%f9902, [%rd1057];
	add.f32 	%f9903, %f9901, %f9902;
	ld.global.f32 	%f9904, [%rd1059];
	add.f32 	%f9905, %f9903, %f9904;
	ld.global.f32 	%f9906, [%rd1061];
	add.f32 	%f9907, %f9905, %f9906;
	ld.global.f32 	%f9908, [%rd1063];
	add.f32 	%f9909, %f9907, %f9908;
	ld.global.f32 	%f9910, [%rd1065];
	add.f32 	%f9911, %f9909, %f9910;
	// begin inline asm
	mov.u64 	%rd632, %clock64;
	// end inline asm
	// begin inline asm
	mov.u64 	%rd633, %clock64;
	// end inline asm
	ld.global.f32 	%f9912, [%rd1035];
	add.f32 	%f9913, %f9911, %f9912;
	ld.global.f32 	%f9914, [%rd1037];
	add.f32 	%f9915, %f9913, %f9914;
	ld.global.f32 	%f9916, [%rd1039];
	add.f32 	%f9917, %f9915, %f9916;
	ld.global.f32 	%f9918, [%rd1041];
	add.f32 	%f9919, %f9917, %f9918;
	ld.global.f32 	%f9920, [%rd1043];
	add.f32 	%f9921, %f9919, %f9920;
	ld.global.f32 	%f9922, [%rd1045];
	add.f32 	%f9923, %f9921, %f9922;
	ld.global.f32 	%f9924, [%rd1047];
	add.f32 	%f9925, %f9923, %f9924;
	ld.global.f32 	%f9926, [%rd1049];
	add.f32 	%f9927, %f9925, %f9926;
	ld.global.f32 	%f9928, [%rd1051];
	add.f32 	%f9929, %f9927, %f9928;
	ld.global.f32 	%f9930, [%rd1053];
	add.f32 	%f9931, %f9929, %f9930;
	ld.global.f32 	%f9932, [%rd1055];
	add.f32 	%f9933, %f9931, %f9932;
	ld.global.f32 	%f9934, [%rd1057];
	add.f32 	%f9935, %f9933, %f9934;
	ld.global.f32 	%f9936, [%rd1059];
	add.f32 	%f9937, %f9935, %f9936;
	ld.global.f32 	%f9938, [%rd1061];
	add.f32 	%f9939, %f9937, %f9938;
	ld.global.f32 	%f9940, [%rd1063];
	add.f32 	%f9941, %f9939, %f9940;
	ld.global.f32 	%f9942, [%rd1065];
	add.f32 	%f9943, %f9941, %f9942;
	// begin inline asm
	mov.u64 	%rd634, %clock64;
	// end inline asm
	// begin inline asm
	mov.u64 	%rd635, %clock64;
	// end inline asm
	ld.global.f32 	%f9944, [%rd1035];
	add.f32 	%f9945, %f9943, %f9944;
	ld.global.f32 	%f9946, [%rd1037];
	add.f32 	%f9947, %f9945, %f9946;
	ld.global.f32 	%f9948, [%rd1039];
	add.f32 	%f9949, %f9947, %f9948;
	ld.global.f32 	%f9950, [%rd1041];
	add.f32 	%f9951, %f9949, %f9950;
	ld.global.f32 	%f9952, [%rd1043];
	add.f32 	%f9953, %f9951, %f9952;
	ld.global.f32 	%f9954, [%rd1045];
	add.f32 	%f9955, %f9953, %f9954;
	ld.global.f32 	%f9956, [%rd1047];
	add.f32 	%f9957, %f9955, %f9956;
	ld.global.f32 	%f9958, [%rd1049];
	add.f32 	%f9959, %f9957, %f9958;
	ld.global.f32 	%f9960, [%rd1051];
	add.f32 	%f9961, %f9959, %f9960;
	ld.global.f32 	%f9962, [%rd1053];
	add.f32 	%f9963, %f9961, %f9962;
	ld.global.f32 	%f9964, [%rd1055];
	add.f32 	%f9965, %f9963, %f9964;
	ld.global.f32 	%f9966, [%rd1057];
	add.f32 	%f9967, %f9965, %f9966;
	ld.global.f32 	%f9968, [%rd1059];
	add.f32 	%f9969, %f9967, %f9968;
	ld.global.f32 	%f9970, [%rd1061];
	add.f32 	%f9971, %f9969, %f9970;
	ld.global.f32 	%f9972, [%rd1063];
	add.f32 	%f9973, %f9971, %f9972;
	ld.global.f32 	%f9974, [%rd1065];
	add.f32 	%f9975, %f9973, %f9974;
	// begin inline asm
	mov.u64 	%rd636, %clock64;
	// end inline asm
	// begin inline asm
	mov.u64 	%rd637, %clock64;
	// end inline asm
	ld.global.f32 	%f9976, [%rd1035];
	add.f32 	%f9977, %f9975, %f9976;
	ld.global.f32 	%f9978, [%rd1037];
	add.f32 	%f9979, %f9977, %f9978;
	ld.global.f32 	%f9980, [%rd1039];
	add.f32 	%f9981, %f9979, %f9980;
	ld.global.f32 	%f9982, [%rd1041];
	add.f32 	%f9983, %f9981, %f9982;
	ld.global.f32 	%f9984, [%rd1043];
	add.f32 	%f9985, %f9983, %f9984;
	ld.global.f32 	%f9986, [%rd1045];
	add.f32 	%f9987, %f9985, %f9986;
	ld.global.f32 	%f9988, [%rd1047];
	add.f32 	%f9989, %f9987, %f9988;
	ld.global.f32 	%f9990, [%rd1049];
	add.f32 	%f9991, %f9989, %f9990;
	ld.global.f32 	%f9992, [%rd1051];
	add.f32 	%f9993, %f9991, %f9992;
	ld.global.f32 	%f9994, [%rd1053];
	add.f32 	%f9995, %f9993, %f9994;
	ld.global.f32 	%f9996, [%rd1055];
	add.f32 	%f9997, %f9995, %f9996;
	ld.global.f32 	%f9998, [%rd1057];
	add.f32 	%f9999, %f9997, %f9998;
	ld.global.f32 	%f10000, [%rd1059];
	add.f32 	%f10001, %f9999, %f10000;
	ld.global.f32 	%f10002, [%rd1061];
	add.f32 	%f10003, %f10001, %f10002;
	ld.global.f32 	%f10004, [%rd1063];
	add.f32 	%f10005, %f10003, %f10004;
	ld.global.f32 	%f10006, [%rd1065];
	add.f32 	%f10007, %f10005, %f10006;
	// begin inline asm
	mov.u64 	%rd638, %clock64;
	// end inline asm
	// begin inline asm
	mov.u64 	%rd639, %clock64;
	// end inline asm
	ld.global.f32 	%f10008, [%rd1035];
	add.f32 	%f10009, %f10007, %f10008;
	ld.global.f32 	%f10010, [%rd1037];
	add.f32 	%f10011, %f10009, %f10010;
	ld.global.f32 	%f10012, [%rd1039];
	add.f32 	%f10013, %f10011, %f10012;
	ld.global.f32 	%f10014, [%rd1041];
	add.f32 	%f10015, %f10013, %f10014;
	ld.global.f32 	%f10016, [%rd1043];
	add.f32 	%f10017, %f10015, %f10016;
	ld.global.f32 	%f10018, [%rd1045];
	add.f32 	%f10019, %f10017, %f10018;
	ld.global.f32 	%f10020, [%rd1047];
	add.f32 	%f10021, %f10019, %f10020;
	ld.global.f32 	%f10022, [%rd1049];
	add.f32 	%f10023, %f10021, %f10022;
	ld.global.f32 	%f10024, [%rd1051];
	add.f32 	%f10025, %f10023, %f10024;
	ld.global.f32 	%f10026, [%rd1053];
	add.f32 	%f10027, %f10025, %f10026;
	ld.global.f32 	%f10028, [%rd1055];
	add.f32 	%f10029, %f10027, %f10028;
	ld.global.f32 	%f10030, [%rd1057];
	add.f32 	%f10031, %f10029, %f10030;
	ld.global.f32 	%f10032, [%rd1059];
	add.f32 	%f10033, %f10031, %f10032;
	ld.global.f32 	%f10034, [%rd1061];
	add.f32 	%f10035, %f10033, %f10034;
	ld.global.f32 	%f10036, [%rd1063];
	add.f32 	%f10037, %f10035, %f10036;
	ld.global.f32 	%f10038, [%rd1065];
	add.f32 	%f10039, %f10037, %f10038;
	// begin inline asm
	mov.u64 	%rd640, %clock64;
	// end inline asm
	ld.global.f32 	%f10040, [%rd1066+230528];
	add.f32 	%f10041, %f10039, %f10040;
	// begin inline asm
	mov.u64 	%rd641, %clock64;
	// end inline asm
	ld.global.f32 	%f10042, [%rd1035];
	add.f32 	%f10043, %f10041, %f10042;
	ld.global.f32 	%f10044, [%rd1037];
	add.f32 	%f10045, %f10043, %f10044;
	ld.global.f32 	%f10046, [%rd1039];
	add.f32 	%f10047, %f10045, %f10046;
	ld.global.f32 	%f10048, [%rd1041];
	add.f32 	%f10049, %f10047, %f10048;
	ld.global.f32 	%f10050, [%rd1043];
	add.f32 	%f10051, %f10049, %f10050;
	ld.global.f32 	%f10052, [%rd1045];
	add.f32 	%f10053, %f10051, %f10052;
	ld.global.f32 	%f10054, [%rd1047];
	add.f32 	%f10055, %f10053, %f10054;
	ld.global.f32 	%f10056, [%rd1049];
	add.f32 	%f10057, %f10055, %f10056;
	ld.global.f32 	%f10058, [%rd1051];
	add.f32 	%f10059, %f10057, %f10058;
	ld.global.f32 	%f10060, [%rd1053];
	add.f32 	%f10061, %f10059, %f10060;
	ld.global.f32 	%f10062, [%rd1055];
	add.f32 	%f10063, %f10061, %f10062;
	ld.global.f32 	%f10064, [%rd1057];
	add.f32 	%f10065, %f10063, %f10064;
	ld.global.f32 	%f10066, [%rd1059];
	add.f32 	%f10067, %f10065, %f10066;
	ld.global.f32 	%f10068, [%rd1061];
	add.f32 	%f10069, %f10067, %f10068;
	ld.global.f32 	%f10070, [%rd1063];
	add.f32 	%f10071, %f10069, %f10070;
	ld.global.f32 	%f10072, [%rd1065];
	add.f32 	%f10073, %f10071, %f10072;
	// begin inline asm
	mov.u64 	%rd642, %clock64;
	// end inline asm
	sub.s64 	%rd1219, %rd642, %rd641;
	cvt.rn.f32.s64 	%f10074, %rd1219;
	cvt.f64.f32 	%fd151, %f10074;
	st.local.f64 	[%rd1033], %fd151;
	{ // callseq 150, 0
	.param .b64 param0;
	st.param.b64 	[param0], %rd1069;
	.param .b64 param1;
	st.param.b64 	[param1], %rd1032;
	.param .b32 retval0;
	call.uni (retval0), 
	vprintf, 
	(
	param0, 
	param1
	);
	ld.param.b32 	%r1216, [retval0];
	} // callseq 150
	// begin inline asm
	mov.u64 	%rd643, %clock64;
	// end inline asm
	ld.global.f32 	%f10075, [%rd1035];
	add.f32 	%f10076, %f10073, %f10075;
	ld.global.f32 	%f10077, [%rd1037];
	add.f32 	%f10078, %f10076, %f10077;
	ld.global.f32 	%f10079, [%rd1039];
	add.f32 	%f10080, %f10078, %f10079;
	ld.global.f32 	%f10081, [%rd1041];
	add.f32 	%f10082, %f10080, %f10081;
	ld.global.f32 	%f10083, [%rd1043];
	add.f32 	%f10084, %f10082, %f10083;
	ld.global.f32 	%f10085, [%rd1045];
	add.f32 	%f10086, %f10084, %f10085;
	ld.global.f32 	%f10087, [%rd1047];
	add.f32 	%f10088, %f10086, %f10087;
	ld.global.f32 	%f10089, [%rd1049];
	add.f32 	%f10090, %f10088, %f10089;
	ld.global.f32 	%f10091, [%rd1051];
	add.f32 	%f10092, %f10090, %f10091;
	ld.global.f32 	%f10093, [%rd1053];
	add.f32 	%f10094, %f10092, %f10093;
	ld.global.f32 	%f10095, [%rd1055];
	add.f32 	%f10096, %f10094, %f10095;
	ld.global.f32 	%f10097, [%rd1057];
	add.f32 	%f10098, %f10096, %f10097;
	ld.global.f32 	%f10099, [%rd1059];
	add.f32 	%f10100, %f10098, %f10099;
	ld.global.f32 	%f10101, [%rd1061];
	add.f32 	%f10102, %f10100, %f10101;
	ld.global.f32 	%f10103, [%rd1063];
	add.f32 	%f10104, %f10102, %f10103;
	ld.global.f32 	%f10105, [%rd1065];
	add.f32 	%f10106, %f10104, %f10105;
	// begin inline asm
	mov.u64 	%rd644, %clock64;
	// end inline asm
	sub.s64 	%rd1220, %rd644, %rd643;
	cvt.rn.f32.s64 	%f10107, %rd1220;
	cvt.f64.f32 	%fd152, %f10107;
	st.local.f64 	[%rd1033], %fd152;
	{ // callseq 151, 0
	.param .b64 param0;
	st.param.b64 	[param0], %rd1069;
	.param .b64 param1;
	st.param.b64 	[param1], %rd1032;
	.param .b32 retval0;
	call.uni (retval0), 
	vprintf, 
	(
	param0, 
	param1
	);
	ld.param.b32 	%r1218, [retval0];
	} // callseq 151
	// begin inline asm
	mov.u64 	%rd645, %clock64;
	// end inline asm
	ld.global.f32 	%f10108, [%rd1035];
	add.f32 	%f10109, %f10106, %f10108;
	ld.global.f32 	%f10110, [%rd1037];
	add.f32 	%f10111, %f10109, %f10110;
	ld.global.f32 	%f10112, [%rd1039];
	add.f32 	%f10113, %f10111, %f10112;
	ld.global.f32 	%f10114, [%rd1041];
	add.f32 	%f10115, %f10113, %f10114;
	ld.global.f32 	%f10116, [%rd1043];
	add.f32 	%f10117, %f10115, %f10116;
	ld.global.f32 	%f10118, [%rd1045];
	add.f32 	%f10119, %f10117, %f10118;
	ld.global.f32 	%f10120, [%rd1047];
	add.f32 	%f10121, %f10119, %f10120;
	ld.global.f32 	%f10122, [%rd1049];
	add.f32 	%f10123, %f10121, %f10122;
	ld.global.f32 	%f10124, [%rd1051];
	add.f32 	%f10125, %f10123, %f10124;
	ld.global.f32 	%f10126, [%rd1053];
	add.f32 	%f10127, %f10125, %f10126;
	ld.global.f32 	%f10128, [%rd1055];
	add.f32 	%f10129, %f10127, %f10128;
	ld.global.f32 	%f10130, [%rd1057];
	add.f32 	%f10131, %f10129, %f10130;
	ld.global.f32 	%f10132, [%rd1059];
	add.f32 	%f10133, %f10131, %f10132;
	ld.global.f32 	%f10134, [%rd1061];
	add.f32 	%f10135, %f10133, %f10134;
	ld.global.f32 	%f10136, [%rd1063];
	add.f32 	%f10137, %f10135, %f10136;
	ld.global.f32 	%f10138, [%rd1065];
	add.f32 	%f10139, %f10137, %f10138;
	// begin inline asm
	mov.u64 	%rd646, %clock64;
	// end inline asm
	sub.s64 	%rd1221, %rd646, %rd645;
	cvt.rn.f32.s64 	%f10140, %rd1221;
	cvt.f64.f32 	%fd153, %f10140;
	st.local.f64 	[%rd1033], %fd153;
	{ // callseq 152, 0
	.param .b64 param0;
	st.param.b64 	[param0], %rd1069;
	.param .b64 param1;
	st.param.b64 	[param1], %rd1032;
	.param .b32 retval0;
	call.uni (retval0), 
	vprintf, 
	(
	param0, 
	param1
	);
	ld.param.b32 	%r1220, [retval0];
	} // callseq 152
	// begin inline asm
	mov.u64 	%rd647, %clock64;
	// end inline asm
	ld.global.f32 	%f10141, [%rd1035];
	add.f32 	%f10142, %f10139, %f10141;
	ld.global.f32 	%f10143, [%rd1037];
	add.f32 	%f10144, %f10142, %f10143;
	ld.global.f32 	%f10145, [%rd1039];
	add.f32 	%f10146, %f10144, %f10145;
	ld.global.f32 	%f10147, [%rd1041];
	add.f32 	%f10148, %f10146, %f10147;
	ld.global.f32 	%f10149, [%rd1043];
	add.f32 	%f10150, %f10148, %f10149;
	ld.global.f32 	%f10151, [%rd1045];
	add.f32 	%f10152, %f10150, %f10151;
	ld.global.f32 	%f10153, [%rd1047];
	add.f32 	%f10154, %f10152, %f10153;
	ld.global.f32 	%f10155, [%rd1049];
	add.f32 	%f10156, %f10154, %f10155;
	ld.global.f32 	%f10157, [%rd1051];
	add.f32 	%f10158, %f10156, %f10157;
	ld.global.f32 	%f10159, [%rd1053];
	add.f32 	%f10160, %f10158, %f10159;
	ld.global.f32 	%f10161, [%rd1055];
	add.f32 	%f10162, %f10160, %f10161;
	ld.global.f32 	%f10163, [%rd1057];
	add.f32 	%f10164, %f10162, %f10163;
	ld.global.f32 	%f10165, [%rd1059];
	add.f32 	%f10166, %f10164, %f10165;
	ld.global.f32 	%f10167, [%rd1061];
	add.f32 	%f10168, %f10166, %f10167;
	ld.global.f32 	%f10169, [%rd1063];
	add.f32 	%f10170, %f10168, %f10169;
	ld.global.f32 	%f10171, [%rd1065];
	add.f32 	%f10172, %f10170, %f10171;
	// begin inline asm
	mov.u64 	%rd648, %clock64;
	// end inline asm
	sub.s64 	%rd1222, %rd648, %rd647;
	cvt.rn.f32.s64 	%f10173, %rd1222;
	cvt.f64.f32 	%fd154, %f10173;
	st.local.f64 	[%rd1033], %fd154;
	{ // callseq 153, 0
	.param .b64 param0;
	st.param.b64 	[param0], %rd1069;
	.param .b64 param1;
	st.param.b64 	[param1], %rd1032;
	.param .b32 retval0;
	call.uni (retval0), 
	vprintf, 
	(
	param0, 
	param1
	);
	ld.param.b32 	%r1222, [retval0];
	} // callseq 153
	// begin inline asm
	mov.u64 	%rd649, %clock64;
	// end inline asm
	ld.global.f32 	%f10174, [%rd1035];
	add.f32 	%f10175, %f10172, %f10174;
	ld.global.f32 	%f10176, [%rd1037];
	add.f32 	%f10177, %f10175, %f10176;
	ld.global.f32 	%f10178, [%rd1039];
	add.f32 	%f10179, %f10177, %f10178;
	ld.global.f32 	%f10180, [%rd1041];
	add.f32 	%f10181, %f10179, %f10180;
	ld.global.f32 	%f10182, [%rd1043];
	add.f32 	%f10183, %f10181, %f10182;
	ld.global.f32 	%f10184, [%rd1045];
	add.f32 	%f10185, %f10183, %f10184;
	ld.global.f32 	%f10186, [%rd1047];
	add.f32 	%f10187, %f10185, %f10186;
	ld.global.f32 	%f10188, [%rd1049];
	add.f32 	%f10189, %f10187, %f10188;
	ld.global.f32 	%f10190, [%rd1051];
	add.f32 	%f10191, %f10189, %f10190;
	ld.global.f32 	%f10192, [%rd1053];
	add.f32 	%f10193, %f10191, %f10192;
	ld.global.f32 	%f10194, [%rd1055];
	add.f32 	%f10195, %f10193, %f10194;
	ld.global.f32 	%f10196, [%rd1057];
	add.f32 	%f10197, %f10195, %f10196;
	ld.global.f32 	%f10198, [%rd1059];
	add.f32 	%f10199, %f10197, %f10198;
	ld.global.f32 	%f10200, [%rd1061];
	add.f32 	%f10201, %f10199, %f10200;
	ld.global.f32 	%f10202, [%rd1063];
	add.f32 	%f10203, %f10201, %f10202;
	ld.global.f32 	%f10204, [%rd1065];
	add.f32 	%f10205, %f10203, %f10204;
	// begin inline asm
	mov.u64 	%rd650, %clock64;
	// end inline asm
	sub.s64 	%rd1223, %rd650, %rd649;
	cvt.rn.f32.s64 	%f10206, %rd1223;
	cvt.f64.f32 	%fd155, %f10206;
	st.local.f64 	[%rd1033], %fd155;
	{ // callseq 154, 0
	.param .b64 param0;
	st.param.b64 	[param0], %rd1069;
	.param .b64 param1;
	st.param.b64 	[param1], %rd1032;
	.param .b32 retval0;
	call.uni (retval0), 
	vprintf, 
	(
	param0, 
	param1
	);
	ld.param.b32 	%r1224, [retval0];
	} // callseq 154
	// begin inline asm
	mov.u64 	%rd651, %clock64;
	// end inline asm
	ld.global.f32 	%f10207, [%rd1035];
	add.f32 	%f10208, %f10205, %f10207;
	ld.global.f32 	%f10209, [%rd1037];
	add.f32 	%f10210, %f10208, %f10209;
	ld.global.f32 	%f10211, [%rd1039];
	add.f32 	%f10212, %f10210, %f10211;
	ld.global.f32 	%f10213, [%rd1041];
	add.f32 	%f10214, %f10212, %f10213;
	ld.global.f32 	%f10215, [%rd1043];
	add.f32 	%f10216, %f10214, %f10215;
	ld.global.f32 	%f10217, [%rd1045];
	add.f32 	%f10218, %f10216, %f10217;
	ld.global.f32 	%f10219, [%rd1047];
	add.f32 	%f10220, %f10218, %f10219;
	ld.global.f32 	%f10221, [%rd1049];
	add.f32 	%f10222, %f10220, %f10221;
	ld.global.f32 	%f10223, [%rd1051];
	add.f32 	%f10224, %f10222, %f10223;
	ld.global.f32 	%f10225, [%rd1053];
	add.f32 	%f10226, %f10224, %f10225;
	ld.global.f32 	%f10227, [%rd1055];
	add.f32 	%f10228, %f10226, %f10227;
	ld.global.f32 	%f10229, [%rd1057];
	add.f32 	%f10230, %f10228, %f10229;
	ld.global.f32 	%f10231, [%rd1059];
	add.f32 	%f10232, %f10230, %f10231;
	ld.global.f32 	%f10233, [%rd1061];
	add.f32 	%f10234, %f10232, %f10233;
	ld.global.f32 	%f10235, [%rd1063];
	add.f32 	%f10236, %f10234, %f10235;
	ld.global.f32 	%f10237, [%rd1065];
	add.f32 	%f10238, %f10236, %f10237;
	// begin inline asm
	mov.u64 	%rd652, %clock64;
	// end inline asm
	// begin inline asm
	mov.u64 	%rd653, %clock64;
	// end inline asm
	ld.global.f32 	%f10239, [%rd1035];
	add.f32 	%f10240, %f10238, %f10239;
	ld.global.f32 	%f10241, [%rd1037];
	add.f32 	%f10242, %f10240, %f10241;
	ld.global.f32 	%f10243, [%rd1039];
	add.f32 	%f10244, %f10242, %f10243;
	ld.global.f32 	%f10245, [%rd1041];
	add.f32 	%f10246, %f10244, %f10245;
	ld.global.f32 	%f10247, [%rd1043];
	add.f32 	%f10248, %f10246, %f10247;
	ld.global.f32 	%f10249, [%rd1045];
	add.f32 	%f10250, %f10248, %f10249;
	ld.global.f32 	%f10251, [%rd1047];
	add.f32 	%f10252, %f10250, %f10251;
	ld.global.f32 	%f10253, [%rd1049];
	add.f32 	%f10254, %f10252, %f10253;
	ld.global.f32 	%f10255, [%rd1051];
	add.f32 	%f10256, %f10254, %f10255;
	ld.global.f32 	%f10257, [%rd1053];
	add.f32 	%f10258, %f10256, %f10257;
	ld.global.f32 	%f10259, [%rd1055];
	add.f32 	%f10260, %f10258, %f10259;
	ld.global.f32 	%f10261, [%rd1057];
	add.f32 	%f10262, %f10260, %f10261;
	ld.global.f32 	%f10263, [%rd1059];
	add.f32 	%f10264, %f10262, %f10263;
	ld.global.f32 	%f10265, [%rd1061];
	add.f32 	%f10266, %f10264, %f10265;
	ld.global.f32 	%f10267, [%rd1063];
	add.f32 	%f10268, %f10266, %f10267;
	ld.global.f32 	%f10269, [%rd1065];
	add.f32 	%f10270, %f10268, %f10269;
	// begin inline asm
	mov.u64 	%rd654, %clock64;
	// end inline asm
	// begin inline asm
	mov.u64 	%rd655, %clock64;
	// end inline asm
	ld.global.f32 	%f10271, [%rd1035];
	add.f32 	%f10272, %f10270, %f10271;
	ld.global.f32 	%f10273, [%rd1037];
	add.f32 	%f10274, %f10272, %f10273;
	ld.global.f32 	%f10275, [%rd1039];
	add.f32 	%f10276, %f10274, %f10275;
	ld.global.f32 	%f10277, [%rd1041];
	add.f32 	%f10278, %f10276, %f10277;
	ld.global.f32 	%f10279, [%rd1043];
	add.f32 	%f10280, %f10278, %f10279;
	ld.global.f32 	%f10281, [%rd1045];
	add.f32 	%f10282, %f10280, %f10281;
	ld.global.f32 	%f10283, [%rd1047];
	add.f32 	%f10284, %f10282, %f10283;
	ld.global.f32 	%f10285, [%rd1049];
	add.f32 	%f10286, %f10284, %f10285;
	ld.global.f32 	%f10287, [%rd1051];
	add.f32 	%f10288, %f10286, %f10287;
	ld.global.f32 	%f10289, [%rd1053];
	add.f32 	%f10290, %f10288, %f10289;
	ld.global.f32 	%f10291, [%rd1055];
	add.f32 	%f10292, %f10290, %f10291;
	ld.global.f32 	%f10293, [%rd1057];
	add.f32 	%f10294, %f10292, %f10293;
	ld.global.f32 	%f10295, [%rd1059];
	add.f32 	%f10296, %f10294, %f10295;
	ld.global.f32 	%f10297, [%rd1061];
	add.f32 	%f10298, %f10296, %f10297;
	ld.global.f32 	%f10299, [%rd1063];
	add.f32 	%f10300, %f10298, %f10299;
	ld.global.f32 	%f10301, [%rd1065];
	add.f32 	%f10302, %f10300, %f10301;
	// begin inline asm
	mov.u64 	%rd656, %clock64;
	// end inline asm
	// begin inline asm
	mov.u64 	%rd657, %clock64;
	// end inline asm
	ld.global.f32 	%f10303, [%rd1035];
	add.f32 	%f10304, %f10302, %f10303;
	ld.global.f32 	%f10305, [%rd1037];
	add.f32 	%f10306, %f10304, %f10305;
	ld.global.f32 	%f10307, [%rd1039];
	add.f32 	%f10308, %f10306, %f10307;
	ld.global.f32 	%f10309, [%rd1041];
	add.f32 	%f10310, %f10308, %f10309;
	ld.global.f32 	%f10311, [%rd1043];
	add.f32 	%f10312, %f10310, %f10311;
	ld.global.f32 	%f10313, [%rd1045];
	add.f32 	%f10314, %f10312, %f10313;
	ld.global.f32 	%f10315, [%rd1047];
	add.f32 	%f10316, %f10314, %f10315;
	ld.global.f32 	%f10317, [%rd1049];
	add.f32 	%f10318, %f10316, %f10317;
	ld.global.f32 	%f10319, [%rd1051];
	add.f32 	%f10320, %f10318, %f10319;
	ld.global.f32 	%f10321, [%rd1053];
	add.f32 	%f10322, %f10320, %f10321;
	ld.global.f32 	%f10323, [%rd1055];
	add.f32 	%f10324, %f10322, %f10323;
	ld.global.f32 	%f10325, [%rd1057];
	add.f32 	%f10326, %f10324, %f10325;
	ld.global.f32 	%f10327, [%rd1059];
	add.f32 	%f10328, %f10326, %f10327;
	ld.global.f32 	%f10329, [%rd1061];
	add.f32 	%f10330, %f10328, %f10329;
	ld.global.f32 	%f10331, [%rd1063];
	add.f32 	%f10332, %f10330, %f10331;
	ld.global.f32 	%f10333, [%rd1065];
	add.f32 	%f10334, %f10332, %f10333;
	// begin inline asm
	mov.u64 	%rd658, %clock64;
	// end inline asm
	// begin inline asm
	mov.u64 	%rd659, %clock64;
	// end inline asm
	ld.global.f32 	%f10335, [%rd1035];
	add.f32 	%f10336, %f10334, %f10335;
	ld.global.f32 	%f10337, [%rd1037];
	add.f32 	%f10338, %f10336, %f10337;
	ld.global.f32 	%f10339, [%rd1039];
	add.f32 	%f10340, %f10338, %f10339;
	ld.global.f32 	%f10341, [%rd1041];
	add.f32 	%f10342, %f10340, %f10341;
	ld.global.f32 	%f10343, [%rd1043];
	add.f32 	%f10344, %f10342, %f10343;
	ld.global.f32 	%f10345, [%rd1045];
	add.f32 	%f10346, %f10344, %f10345;
	ld.global.f32 	%f10347, [%rd1047];
	add.f32 	%f10348, %f10346, %f10347;
	ld.global.f32 	%f10349, [%rd1049];
	add.f32 	%f10350, %f10348, %f10349;
	ld.global.f32 	%f10351, [%rd1051];
	add.f32 	%f10352, %f10350, %f10351;
	ld.global.f32 	%f10353, [%rd1053];
	add.f32 	%f10354, %f10352, %f10353;
	ld.global.f32 	%f10355, [%rd1055];
	add.f32 	%f10356, %f10354, %f10355;
	ld.global.f32 	%f10357, [%rd1057];
	add.f32 	%f10358, %f10356, %f10357;
	ld.global.f32 	%f10359, [%rd1059];
	add.f32 	%f10360, %f10358, %f10359;
	ld.global.f32 	%f10361, [%rd1061];
	add.f32 	%f10362, %f10360, %f10361;
	ld.global.f32 	%f10363, [%rd1063];
	add.f32 	%f10364, %f10362, %f10363;
	ld.global.f32 	%f10365, [%rd1065];
	add.f32 	%f10366, %f10364, %f10365;
	// begin inline asm
	mov.u64 	%rd660, %clock64;
	// end inline asm
	ld.global.f32 	%f10367, [%rd1066+230528];
	add.f32 	%f10368, %f10366, %f10367;
	// begin inline asm
	mov.u64 	%rd661, %clock64;
	// end inline asm
	ld.global.f32 	%f10369, [%rd1035];
	add.f32 	%f10370, %f10368, %f10369;
	ld.global.f32 	%f10371, [%rd1037];
	add.f32 	%f10372, %f10370, %f10371;
	ld.global.f32 	%f10373, [%rd1039];
	add.f32 	%f10374, %f10372, %f10373;
	ld.global.f32 	%f10375, [%rd1041];
	add.f32 	%f10376, %f10374, %f10375;
	ld.global.f32 	%f10377, [%rd1043];
	add.f32 	%f10378, %f10376, %f10377;
	ld.global.f32 	%f10379, [%rd1045];
	add.f32 	%f10380, %f10378, %f10379;
	ld.global.f32 	%f10381, [%rd1047];
	add.f32 	%f10382, %f10380, %f10381;
	ld.global.f32 	%f10383, [%rd1049];
	add.f32 	%f10384, %f10382, %f10383;
	ld.global.f32 	%f10385, [%rd1051];
	add.f32 	%f10386, %f10384, %f10385;
	ld.global.f32 	%f10387, [%rd1053];
	add.f32 	%f10388, %f10386, %f10387;
	ld.global.f32 	%f10389, [%rd1055];
	add.f32 	%f10390, %f10388, %f10389;
	ld.global.f32 	%f10391, [%rd1057];
	add.f32 	%f10392, %f10390, %f10391;
	ld.global.f32 	%f10393, [%rd1059];
	add.f32 	%f10394, %f10392, %f10393;
	ld.global.f32 	%f10395, [%rd1061];
	add.f32 	%f10396, %f10394, %f10395;
	ld.global.f32 	%f10397, [%rd1063];
	add.f32 	%f10398, %f10396, %f10397;
	ld.global.f32 	%f10399, [%rd1065];
	add.f32 	%f10400, %f10398, %f10399;
	// begin inline asm
	mov.u64 	%rd662, %clock64;
	// end inline asm
	sub.s64 	%rd1224, %rd662, %rd661;
	cvt.rn.f32.s64 	%f10401, %rd1224;
	cvt.f64.f32 	%fd156, %f10401;
	st.local.f64 	[%rd1033], %fd156;
	{ // callseq 155, 0
	.param .b64 param0;
	st.param.b64 	[param0], %rd1069;
	.param .b64 param1;
	st.param.b64 	[param1], %rd1032;
	.param .b32 retval0;
	call.uni (retval0), 
	vprintf, 
	(
	param0, 
	param1
	);
	ld.param.b32 	%r1226, [retval0];
	} // callseq 155
	// begin inline asm
	mov.u64 	%rd663, %clock64;
	// end inline asm
	ld.global.f32 	%f10402, [%rd1035];
	add.f32 	%f10403, %f10400, %f10402;
	ld.global.f32 	%f10404, [%rd1037];
	add.f32 	%f10405, %f10403, %f10404;
	ld.global.f32 	%f10406, [%rd1039];
	add.f32 	%f10407, %f10405, %f10406;
	ld.global.f32 	%f10408, [%rd1041];
	add.f32 	%f10409, %f10407, %f10408;
	ld.global.f32 	%f10410, [%rd1043];
	add.f32 	%f10411, %f10409, %f10410;
	ld.global.f32 	%f10412, [%rd1045];
	add.f32 	%f10413, %f10411, %f10412;
	ld.global.f32 	%f10414, [%rd1047];
	add.f32 	%f10415, %f10413, %f10414;
	ld.global.f32 	%f10416, [%rd1049];
	add.f32 	%f10417, %f10415, %f10416;
	ld.global.f32 	%f10418, [%rd1051];
	add.f32 	%f10419, %f10417, %f10418;
	ld.global.f32 	%f10420, [%rd1053];
	add.f32 	%f10421, %f10419, %f10420;
	ld.global.f32 	%f10422, [%rd1055];
	add.f32 	%f10423, %f10421, %f10422;
	ld.global.f32 	%f10424, [%rd1057];
	add.f32 	%f10425, %f10423, %f10424;
	ld.global.f32 	%f10426, [%rd1059];
	add.f32 	%f10427, %f10425, %f10426;
	ld.global.f32 	%f10428, [%rd1061];
	add.f32 	%f10429, %f10427, %f10428;
	ld.global.f32 	%f10430, [%rd1063];
	add.f32 	%f10431, %f10429, %f10430;
	ld.global.f32 	%f10432, [%rd1065];
	add.f32 	%f10433, %f10431, %f10432;
	// begin inline asm
	mov.u64 	%rd664, %clock64;
	// end inline asm
	sub.s64 	%rd1225, %rd664, %rd663;
	cvt.rn.f32.s64 	%f10434, %rd1225;
	cvt.f64.f32 	%fd157, %f10434;
	st.local.f64 	[%rd1033], %fd157;
	{ // callseq 156, 0
	.param .b64 param0;
	st.param.b64 	[param0], %rd1069;
	.param .b64 param1;
	st.param.b64 	[param1], %rd1032;
	.param .b32 retval0;
	call.uni (retval0), 
	vprintf, 
	(
	param0, 
	param1
	);
	ld.param.b32 	%r1228, [retval0];
	} // callseq 156
	// begin inline asm
	mov.u64 	%rd665, %clock64;
	// end inline asm
	ld.global.f32 	%f10435, [%rd1035];
	add.f32 	%f10436, %f10433, %f10435;
	ld.global.f32 	%f10437, [%rd1037];
	add.f32 	%f10438, %f10436, %f10437;
	ld.global.f32 	%f10439, [%rd1039];
	add.f32 	%f10440, %f10438, %f10439;
	ld.global.f32 	%f10441, [%rd1041];
	add.f32 	%f10442, %f10440, %f10441;
	ld.global.f32 	%f10443, [%rd1043];
	add.f32 	%f10444, %f10442, %f10443;
	ld.global.f32 	%f10445, [%rd1045];
	add.f32 	%f10446, %f10444, %f10445;
	ld.global.f32 	%f10447, [%rd1047];
	add.f32 	%f10448, %f10446, %f10447;
	ld.global.f32 	%f10449, [%rd1049];
	add.f32 	%f10450, %f10448, %f10449;
	ld.global.f32 	%f10451, [%rd1051];
	add.f32 	%f10452, %f10450, %f10451;
	ld.global.f32 	%f10453, [%rd1053];
	add.f32 	%f10454, %f10452, %f10453;
	ld.global.f32 	%f10455, [%rd1055];
	add.f32 	%f10456, %f10454, %f10455;
	ld.global.f32 	%f10457, [%rd1057];
	add.f32 	%f10458, %f10456, %f10457;
	ld.global.f32 	%f10459, [%rd1059];
	add.f32 	%f10460, %f10458, %f10459;
	ld.global.f32 	%f10461, [%rd1061];
	add.f32 	%f10462, %f10460, %f10461;
	ld.global.f32 	%f10463, [%rd1063];
	add.f32 	%f10464, %f10462, %f10463;
	ld.global.f32 	%f10465, [%rd1065];
	add.f32 	%f10466, %f10464, %f10465;
	// begin inline asm
	mov.u64 	%rd666, %clock64;
	// end inline asm
	sub.s64 	%rd1226, %rd666, %rd665;
	cvt.rn.f32.s64 	%f10467, %rd1226;
	cvt.f64.f32 	%fd158, %f10467;
	st.local.f64 	[%rd1033], %fd158;
	{ // callseq 157, 0
	.param .b64 param0;
	st.param.b64 	[param0], %rd1069;
	.param .b64 param1;
	st.param.b64 	[param1], %rd1032;
	.param .b32 retval0;
	call.uni (retval0), 
	vprintf, 
	(
	param0, 
	param1
	);
	ld.param.b32 	%r1230, [retval0];
	} // callseq 157
	// begin inline asm
	mov.u64 	%rd667, %clock64;
	// end inline asm
	ld.global.f32 	%f10468, [%rd1035];
	add.f32 	%f10469, %f10466, %f10468;
	ld.global.f32 	%f10470, [%rd1037];
	add.f32 	%f10471, %f10469, %f10470;
	ld.global.f32 	%f10472, [%rd1039];
	add.f32 	%f10473, %f10471, %f10472;
	ld.global.f32 	%f10474, [%rd1041];
	add.f32 	%f10475, %f10473, %f10474;
	ld.global.f32 	%f10476, [%rd1043];
	add.f32 	%f10477, %f10475, %f10476;
	ld.global.f32 	%f10478, [%rd1045];
	add.f32 	%f10479, %f10477, %f10478;
	ld.global.f32 	%f10480, [%rd1047];
	add.f32 	%f10481, %f10479, %f10480;
	ld.global.f32 	%f10482, [%rd1049];
	add.f32 	%f10483, %f10481, %f10482;
	ld.global.f32 	%f10484, [%rd1051];
	add.f32 	%f10485, %f10483, %f10484;
	ld.global.f32 	%f10486, [%rd1053];
	add.f32 	%f10487, %f10485, %f10486;
	ld.global.f32 	%f10488, [%rd1055];
	add.f32 	%f10489, %f10487, %f10488;
	ld.global.f32 	%f10490, [%rd1057];
	add.f32 	%f10491, %f10489, %f10490;
	ld.global.f32 	%f10492, [%rd1059];
	add.f32 	%f10493, %f10491, %f10492;
	ld.global.f32 	%f10494, [%rd1061];
	add.f32 	%f10495, %f10493, %f10494;
	ld.global.f32 	%f10496, [%rd1063];
	add.f32 	%f10497, %f10495, %f10496;
	ld.global.f32 	%f10498, [%rd1065];
	add.f32 	%f10499, %f10497, %f10498;
	// begin inline asm
	mov.u64 	%rd668, %clock64;
	// end inline asm
	sub.s64 	%rd1227, %rd668, %rd667;
	cvt.rn.f32.s64 	%f10500, %rd1227;
	cvt.f64.f32 	%fd159, %f10500;
	st.local.f64 	[%rd1033], %fd159;
	{ // callseq 158, 0
	.param .b64 param0;
	st.param.b64 	[param0], %rd1069;
	.param .b64 param1;
	st.param.b64 	[param1], %rd1032;
	.param .b32 retval0;
	call.uni (retval0), 
	vprintf, 
	(
	param0, 
	param1
	);
	ld.param.b32 	%r1232, [retval0];
	} // callseq 158
	// begin inline asm
	mov.u64 	%rd669, %clock64;
	// end inline asm
	ld.global.f32 	%f10501, [%rd1035];
	add.f32 	%f10502, %f10499, %f10501;
	ld.global.f32 	%f10503, [%rd1037];
	add.f32 	%f10504, %f10502, %f10503;
	ld.global.f32 	%f10505, [%rd1039];
	add.f32 	%f10506, %f10504, %f10505;
	ld.global.f32 	%f10507, [%rd1041];
	add.f32 	%f10508, %f10506, %f10507;
	ld.global.f32 	%f10509, [%rd1043];
	add.f32 	%f10510, %f10508, %f10509;
	ld.global.f32 	%f10511, [%rd1045];
	add.f32 	%f10512, %f10510, %f10511;
	ld.global.f32 	%f10513, [%rd1047];
	add.f32 	%f10514, %f10512, %f10513;
	ld.global.f32 	%f10515, [%rd1049];
	add.f32 	%f10516, %f10514, %f10515;
	ld.global.f32 	%f10517, [%rd1051];
	add.f32 	%f10518, %f10516, %f10517;
	ld.global.f32 	%f10519, [%rd1053];
	add.f32 	%f10520, %f10518, %f10519;
	ld.global.f32 	%f10521, [%rd1055];
	add.f32 	%f10522, %f10520, %f10521;
	ld.global.f32 	%f10523, [%rd1057];
	add.f32 	%f10524, %f10522, %f10523;
	ld.global.f32 	%f10525, [%rd1059];
	add.f32 	%f10526, %f10524, %f10525;
	ld.global.f32 	%f10527, [%rd1061];
	add.f32 	%f10528, %f10526, %f10527;
	ld.global.f32 	%f10529, [%rd1063];
	add.f32 	%f10530, %f10528, %f10529;
	ld.global.f32 	%f10531, [%rd1065];
	add.f32 	%f10532, %f10530, %f10531;
	// begin inline asm
	mov.u64 	%rd670, %clock64;
	// end inline asm
	sub.s64 	%rd1228, %rd670, %rd669;
	cvt.rn.f32.s64 	%f10533, %rd1228;
	cvt.f64.f32 	%fd160, %f10533;
	st.local.f64 	[%rd1033], %fd160;
	{ // callseq 159, 0
	.param .b64 param0;
	st.param.b64 	[param0], %rd1069;
	.param .b64 param1;
	st.param.b64 	[param1], %rd1032;
	.param .b32 retval0;
	call.uni (retval0), 
	vprintf, 
	(
	param0, 
	param1
	);
	ld.param.b32 	%r1234, [retval0];
	} // callseq 159
	// begin inline asm
	mov.u64 	%rd671, %clock64;
	// end inline asm
	ld.global.f32 	%f10534, [%rd1035];
	add.f32 	%f10535, %f10532, %f10534;
	ld.global.f32 	%f10536, [%rd1037];
	add.f32 	%f10537, %f10535, %f10536;
	ld.global.f32 	%f10538, [%rd1039];
	add.f32 	%f10539, %f10537, %f10538;
	ld.global.f32 	%f10540, [%rd1041];
	add.f32 	%f10541, %f10539, %f10540;
	ld.global.f32 	%f10542, [%rd1043];
	add.f32 	%f10543, %f10541, %f10542;
	ld.global.f32 	%f10544, [%rd1045];
	add.f32 	%f10545, %f10543, %f10544;
	ld.global.f32 	%f10546, [%rd1047];
	add.f32 	%f10547, %f10545, %f10546;
	ld.global.f32 	%f10548, [%rd1049];
	add.f32 	%f10549, %f10547, %f10548;
	ld.global.f32 	%f10550, [%rd1051];
	add.f32 	%f10551, %f10549, %f10550;
	ld.global.f32 	%f10552, [%rd1053];
	add.f32 	%f10553, %f10551, %f10552;
	ld.global.f32 	%f10554, [%rd1055];
	add.f32 	%f10555, %f10553, %f10554;
	ld.global.f32 	%f10556, [%rd1057];
	add.f32 	%f10557, %f10555, %f10556;
	ld.global.f32 	%f10558, [%rd1059];
	add.f32 	%f10559, %f10557, %f10558;
	ld.global.f32 	%f10560, [%rd1061];
	add.f32 	%f10561, %f10559, %f10560;
	ld.global.f32 	%f10562, [%rd1063];
	add.f32 	%f10563, %f10561, %f10562;
	ld.global.f32 	%f10564, [%rd1065];
	add.f32 	%f10565, %f10563, %f10564;
	// begin inline asm
	mov.u64 	%rd672, %clock64;
	// end inline asm
	// begin inline asm
	mov.u64 	%rd673, %clock64;
	// end inline asm
	ld.global.f32 	%f10566, [%rd1035];
	add.f32 	%f10567, %f10565, %f10566;
	ld.global.f32 	%f10568, [%rd1037];
	add.f32 	%f10569, %f10567, %f10568;
	ld.global.f32 	%f10570, [%rd1039];
	add.f32 	%f10571, %f10569, %f10570;
	ld.global.f32 	%f10572, [%rd1041];
	add.f32 	%f10573, %f10571, %f10572;
	ld.global.f32 	%f10574, [%rd1043];
	add.f32 	%f10575, %f10573, %f10574;
	ld.global.f32 	%f10576, [%rd1045];
	add.f32 	%f10577, %f10575, %f10576;
	ld.global.f32 	%f10578, [%rd1047];
	add.f32 	%f10579, %f10577, %f10578;
	ld.global.f32 	%f10580, [%rd1049];
	add.f32 	%f10581, %f10579, %f10580;
	ld.global.f32 	%f10582, [%rd1051];
	add.f32 	%f10583, %f10581, %f10582;
	ld.global.f32 	%f10584, [%rd1053];
	add.f32 	%f10585, %f10583, %f10584;
	ld.global.f32 	%f10586, [%rd1055];
	add.f32 	%f10587, %f10585, %f10586;
	ld.global.f32 	%f10588, [%rd1057];
	add.f32 	%f10589, %f10587, %f10588;
	ld.global.f32 	%f10590, [%rd1059];
	add.f32 	%f10591, %f10589, %f10590;
	ld.global.f32 	%f10592, [%rd1061];
	add.f32 	%f10593, %f10591, %f10592;
	ld.global.f32 	%f10594, [%rd1063];
	add.f32 	%f10595, %f10593, %f10594;
	ld.global.f32 	%f10596, [%rd1065];
	add.f32 	%f10597, %f10595, %f10596;
	// begin inline asm
	mov.u64 	%rd674, %clock64;
	// end inline asm
	// begin inline asm
	mov.u64 	%rd675, %clock64;
	// end inline asm
	ld.global.f32 	%f10598, [%rd1035];
	add.f32 	%f10599, %f10597, %f10598;
	ld.global.f32 	%f10600, [%rd1037];
	add.f32 	%f10601, %f10599, %f10600;
	ld.global.f32 	%f10602, [%rd1039];
	add.f32 	%f10603, %f10601, %f10602;
	ld.global.f32 	%f10604, [%rd1041];
	add.f32 	%f10605, %f10603, %f10604;
	ld.global.f32 	%f10606, [%rd1043];
	add.f32 	%f10607, %f10605, %f10606;
	ld.global.f32 	%f10608, [%rd1045];
	add.f32 	%f10609, %f10607, %f10608;
	ld.global.f32 	%f10610, [%rd1047];
	add.f32 	%f10611, %f10609, %f10610;
	ld.global.f32 	%f10612, [%rd1049];
	add.f32 	%f10613, %f10611, %f10612;
	ld.global.f32 	%f10614, [%rd1051];
	add.f32 	%f10615, %f10613, %f10614;
	ld.global.f32 	%f10616, [%rd1053];
	add.f32 	%f10617, %f10615, %f10616;
	ld.global.f32 	%f10618, [%rd1055];
	add.f32 	%f10619, %f10617, %f10618;
	ld.global.f32 	%f10620, [%rd1057];
	add.f32 	%f10621, %f10619, %f10620;
	ld.global.f32 	%f10622, [%rd1059];
	add.f32 	%f10623, %f10621, %f10622;
	ld.global.f32 	%f10624, [%rd1061];
	add.f32 	%f10625, %f10623, %f10624;
	ld.global.f32 	%f10626, [%rd1063];
	add.f32 	%f10627, %f10625, %f10626;
	ld.global.f32 	%f10628, [%rd1065];
	add.f32 	%f10629, %f10627, %f10628;
	// begin inline asm
	mov.u64 	%rd676, %clock64;
	// end inline asm
	// begin inline asm
	mov.u64 	%rd677, %clock64;
	// end inline asm
	ld.global.f32 	%f10630, [%rd1035];
	add.f32 	%f10631, %f10629, %f10630;
	ld.global.f32 	%f10632, [%rd1037];
	add.f32 	%f10633, %f10631, %f10632;
	ld.global.f32 	%f10634, [%rd1039];
	add.f32 	%f10635, %f10633, %f10634;
	ld.global.f32 	%f10636, [%rd1041];
	add.f32 	%f10637, %f10635, %f10636;
	ld.global.f32 	%f10638, [%rd1043];
	add.f32 	%f10639, %f10637, %f10638;
	ld.global.f32 	%f10640, [%rd1045];
	add.f32 	%f10641, %f10639, %f10640;
	ld.global.f32 	%f10642, [%rd1047];
	add.f32 	%f10643, %f10641, %f10642;
	ld.global.f32 	%f10644, [%rd1049];
	add.f32 	%f10645, %f10643, %f10644;
	ld.global.f32 	%f10646, [%rd1051];
	add.f32 	%f10647, %f10645, %f10646;
	ld.global.f32 	%f10648, [%rd1053];
	add.f32 	%f10649, %f10647, %f10648;
	ld.global.f32 	%f10650, [%rd1055];
	add.f32 	%f10651, %f10649, %f10650;
	ld.global.f32 	%f10652, [%rd1057];
	add.f32 	%f10653, %f10651, %f10652;
	ld.global.f32 	%f10654, [%rd1059];
	add.f32 	%f10655, %f10653, %f10654;
	ld.global.f32 	%f10656, [%rd1061];
	add.f32 	%f10657, %f10655, %f10656;
	ld.global.f32 	%f10658, [%rd1063];
	add.f32 	%f10659, %f10657, %f10658;
	ld.global.f32 	%f10660, [%rd1065];
	add.f32 	%f10661, %f10659, %f10660;
	// begin inline asm
	mov.u64 	%rd678, %clock64;
	// end inline asm
	// begin inline asm
	mov.u64 	%rd679, %clock64;
	// end inline asm
	ld.global.f32 	%f10662, [%rd1035];
	add.f32 	%f10663, %f10661, %f10662;
	ld.global.f32 	%f10664, [%rd1037];
	add.f32 	%f10665, %f10663, %f10664;
	ld.global.f32 	%f10666, [%rd1039];
	add.f32 	%f10667, %f10665, %f10666;
	ld.global.f32 	%f10668, [%rd1041];
	add.f32 	%f10669, %f10667, %f10668;
	ld.global.f32 	%f10670, [%rd1043];
	add.f32 	%f10671, %f10669, %f10670;
	ld.global.f32 	%f10672, [%rd1045];
	add.f32 	%f10673, %f10671, %f10672;
	ld.global.f32 	%f10674, [%rd1047];
	add.f32 	%f10675, %f10673, %f10674;
	ld.global.f32 	%f10676, [%rd1049];
	add.f32 	%f10677, %f10675, %f10676;
	ld.global.f32 	%f10678, [%rd1051];
	add.f32 	%f10679, %f10677, %f10678;
	ld.global.f32 	%f10680, [%rd1053];
	add.f32 	%f10681, %f10679, %f10680;
	ld.global.f32 	%f10682, [%rd1055];
	add.f32 	%f10683, %f10681, %f10682;
	ld.global.f32 	%f10684, [%rd1057];
	add.f32 	%f10685, %f10683, %f10684;
	ld.global.f32 	%f10686, [%rd1059];
	add.f32 	%f10687, %f10685, %f10686;
	ld.global.f32 	%f10688, [%rd1061];
	add.f32 	%f10689, %f10687, %f10688;
	ld.global.f32 	%f10690, [%rd1063];
	add.f32 	%f10691, %f10689, %f10690;
	ld.global.f32 	%f10692, [%rd1065];
	add.f32 	%f10693, %f10691, %f10692;
	// begin inline asm
	mov.u64 	%rd680, %clock64;
	// end inline asm
	ld.global.f32 	%f10694, [%rd1066+230528];
	add.f32 	%f10695, %f10693, %f10694;
	// begin inline asm
	mov.u64 	%rd681, %clock64;
	// end inline asm
	ld.global.f32 	%f10696, [%rd1035];
	add.f32 	%f10697, %f10695, %f10696;
	ld.global.f32 	%f10698, [%rd1037];
	add.f32 	%f10699, %f10697, %f10698;
	ld.global.f32 	%f10700, [%rd1039];
	add.f32 	%f10701, %f10699, %f10700;
	ld.global.f32 	%f10702, [%rd1041];
	add.f32 	%f10703, %f10701, %f10702;
	ld.global.f32 	%f10704, [%rd1043];
	add.f32 	%f10705, %f10703, %f10704;
	ld.global.f32 	%f10706, [%rd1045];
	add.f32 	%f10707, %f10705, %f10706;
	ld.global.f32 	%f10708, [%rd1047];
	add.f32 	%f10709, %f10707, %f10708;
	ld.global.f32 	%f10710, [%rd1049];
	add.f32 	%f10711, %f10709, %f10710;
	ld.global.f32 	%f10712, [%rd1051];
	add.f32 	%f10713, %f10711, %f10712;
	ld.global.f32 	%f10714, [%rd1053];
	add.f32 	%f10715, %f10713, %f10714;
	ld.global.f32 	%f10716, [%rd1055];
	add.f32 	%f10717, %f10715, %f10716;
	ld.global.f32 	%f10718, [%rd1057];
	add.f32 	%f10719, %f10717, %f10718;
	ld.global.f32 	%f10720, [%rd1059];
	add.f32 	%f10721, %f10719, %f10720;
	ld.global.f32 	%f10722, [%rd1061];
	add.f32 	%f10723, %f10721, %f10722;
	ld.global.f32 	%f10724, [%rd1063];
	add.f32 	%f10725, %f10723, %f10724;
	ld.global.f32 	%f10726, [%rd1065];
	add.f32 	%f10727, %f10725, %f10726;
	// begin inline asm
	mov.u64 	%rd682, %clock64;
	// end inline asm
	sub.s64 	%rd1229, %rd682, %rd681;
	cvt.rn.f32.s64 	%f10728, %rd1229;
	cvt.f64.f32 	%fd161, %f10728;
	st.local.f64 	[%rd1033], %fd161;
	{ // callseq 160, 0
	.param .b64 param0;
	st.param.b64 	[param0], %rd1069;
	.param .b64 param1;
	st.param.b64 	[param1], %rd1032;
	.param .b32 retval0;
	call.uni (retval0), 
	vprintf, 
	(
	param0, 
	param1
	);
	ld.param.b32 	%r1236, [retval0];
	} // callseq 160
	// begin inline asm
	mov.u64 	%rd683, %clock64;
	// end inline asm
	ld.global.f32 	%f10729, [%rd1035];
	add.f32 	%f10730, %f10727, %f10729;
	ld.global.f32 	%f10731, [%rd1037];
	add.f32 	%f10732, %f10730, %f10731;
	ld.global.f32 	%f10733, [%rd1039];
	add.f32 	%f10734, %f10732, %f10733;
	ld.global.f32 	%f10735, [%rd1041];
	add.f32 	%f10736, %f10734, %f10735;
	ld.global.f32 	%f10737, [%rd1043];
	add.f32 	%f10738, %f10736, %f10737;
	ld.global.f32 	%f10739, [%rd1045];
	add.f32 	%f10740, %f10738, %f10739;
	ld.global.f32 	%f10741, [%rd1047];
	add.f32 	%f10742, %f10740, %f10741;
	ld.global.f32 	%f10743, [%rd1049];
	add.f32 	%f10744, %f10742, %f10743;
	ld.global.f32 	%f10745, [%rd1051];
	add.f32 	%f10746, %f10744, %f10745;
	ld.global.f32 	%f10747, [%rd1053];
	add.f32 	%f10748, %f10746, %f10747;
	ld.global.f32 	%f10749, [%rd1055];
	add.f32 	%f10750, %f10748, %f10749;
	ld.global.f32 	%f10751, [%rd1057];
	add.f32 	%f10752, %f10750, %f10751;
	ld.global.f32 	%f10753, [%rd1059];
	add.f32 	%f10754, %f10752, %f10753;
	ld.global.f32 	%f10755, [%rd1061];
	add.f32 	%f10756, %f10754, %f10755;
	ld.global.f32 	%f10757, [%rd1063];
	add.f32 	%f10758, %f10756, %f10757;
	ld.global.f32 	%f10759, [%rd1065];
	add.f32 	%f10760, %f10758, %f10759;
	// begin inline asm
	mov.u64 	%rd684, %clock64;
	// end inline asm
	sub.s64 	%rd1230, %rd684, %rd683;
	cvt.rn.f32.s64 	%f10761, %rd1230;
	cvt.f64.f32 	%fd162, %f10761;
	st.local.f64 	[%rd1033], %fd162;
	{ // callseq 161, 0
	.param .b64 param0;
	st.param.b64 	[param0], %rd1069;
	.param .b64 param1;
	st.param.b64 	[param1], %rd1032;
	.param .b32 retval0;
	call.uni (retval0), 
	vprintf, 
	(
	param0, 
	param1
	);
	ld.param.b32 	%r1238, [retval0];
	} // callseq 161
	// begin inline asm
	mov.u64 	%rd685, %clock64;
	// end inline asm
	ld.global.f32 	%f10762, [%rd1035];
	add.f32 	%f10763, %f10760, %f10762;
	ld.global.f32 	%f10764, [%rd1037];
	add.f32 	%f10765, %f10763, %f10764;
	ld.global.f32 	%f10766, [%rd1039];
	add.f32 	%f10767, %f10765, %f10766;
	ld.global.f32 	%f10768, [%rd1041];
	add.f32 	%f10769, %f10767, %f10768;
	ld.global.f32 	%f10770, [%rd1043];
	add.f32 	%f10771, %f10769, %f10770;
	ld.global.f32 	%f10772, [%rd1045];
	add.f32 	%f10773, %f10771, %f10772;
	ld.global.f32 	%f10774, [%rd1047];
	add.f32 	%f10775, %f10773, %f10774;
	ld.global.f32 	%f10776, [%rd1049];
	add.f32 	%f10777, %f10775, %f10776;
	ld.global.f32 	%f10778, [%rd1051];
	add.f32 	%f10779, %f10777, %f10778;
	ld.global.f32 	%f10780, [%rd1053];
	add.f32 	%f10781, %f10779, %f10780;
	ld.global.f32 	%f10782, [%rd1055];
	add.f32 	%f10783, %f10781, %f10782;
	ld.global.f32 	%f10784, [%rd1057];
	add.f32 	%f10785, %f10783, %f10784;
	ld.global.f32 	%f10786, [%rd1059];
	add.f32 	%f10787, %f10785, %f10786;
	ld.global.f32 	%f10788, [%rd1061];
	add.f32 	%f10789, %f10787, %f10788;
	ld.global.f32 	%f10790, [%rd1063];
	add.f32 	%f10791, %f10789, %f10790;
	ld.global.f32 	%f10792, [%rd1065];
	add.f32 	%f10793, %f10791, %f10792;
	// begin inline asm
	mov.u64 	%rd686, %clock64;
	// end inline asm
	sub.s64 	%rd1231, %rd686, %rd685;
	cvt.rn.f32.s64 	%f10794, %rd1231;
	cvt.f64.f32 	%fd163, %f10794;
	st.local.f64 	[%rd1033], %fd163;
	{ // callseq 162, 0
	.param .b64 param0;
	st.param.b64 	[param0], %rd1069;
	.param .b64 param1;
	st.param.b64 	[param1], %rd1032;
	.param .b32 retval0;
	call.uni (retval0), 
	vprintf, 
	(
	param0, 
	param1
	);
	ld.param.b32 	%r1240, [retval0];
	} // callseq 162
	// begin inline asm
	mov.u64 	%rd687, %clock64;
	// end inline asm
	ld.global.f32 	%f10795, [%rd1035];
	add.f32 	%f10796, %f10793, %f10795;
	ld.global.f32 	%f10797, [%rd1037];
	add.f32 	%f10798, %f10796, %f10797;
	ld.global.f32 	%f10799, [%rd1039];
	add.f32 	%f10800, %f10798, %f10799;
	ld.global.f32 	%f10801, [%rd1041];
	add.f32 	%f10802, %f10800, %f10801;
	ld.global.f32 	%f10803, [%rd1043];
	add.f32 	%f10804, %f10802, %f10803;
	ld.global.f32 	%f10805, [%rd1045];
	add.f32 	%f10806, %f10804, %f10805;
	ld.global.f32 	%f10807, [%rd1047];
	add.f32 	%f10808, %f10806, %f10807;
	ld.global.f32 	%f10809, [%rd1049];
	add.f32 	%f10810, %f10808, %f10809;
	ld.global.f32 	%f10811, [%rd1051];
	add.f32 	%f10812, %f10810, %f10811;
	ld.global.f32 	%f10813, [%rd1053];
	add.f32 	%f10814, %f10812, %f10813;
	ld.global.f32 	%f10815, [%rd1055];
	add.f32 	%f10816, %f10814, %f10815;
	ld.global.f32 	%f10817, [%rd1057];
	add.f32 	%f10818, %f10816, %f10817;
	ld.global.f32 	%f10819, [%rd1059];
	add.f32 	%f10820, %f10818, %f10819;
	ld.global.f32 	%f10821, [%rd1061];
	add.f32 	%f10822, %f10820, %f10821;
	ld.global.f32 	%f10823, [%rd1063];
	add.f32 	%f10824, %f10822, %f10823;
	ld.global.f32 	%f10825, [%rd1065];
	add.f32 	%f10826, %f10824, %f10825;
	// begin inline asm
	mov.u64 	%rd688, %clock64;
	// end inline asm
	sub.s64 	%rd1232, %rd688, %rd687;
	cvt.rn.f32.s64 	%f10827, %rd1232;
	cvt.f64.f32 	%fd164, %f10827;
	st.local.f64 	[%rd1033], %fd164;
	{ // callseq 163, 0
	.param .b64 param0;
	st.param.b64 	[param0], %rd1069;
	.param .b64 param1;
	st.param.b64 	[param1], %rd1032;
	.param .b32 retval0;
	call.uni (retval0), 
	vprintf, 
	(
	param0, 
	param1
	);
	ld.param.b32 	%r1242, [retval0];
	} // callseq 163
	// begin inline asm
	mov.u64 	%rd689, %clock64;
	// end inline asm
	ld.global.f32 	%f10828, [%rd1035];
	add.f32 	%f10829, %f10826, %f10828;
	ld.global.f32 	%f10830, [%rd1037];
	add.f32 	%f10831, %f10829, %f10830;
	ld.global.f32 	%f10832, [%rd1039];
	add.f32 	%f10833, %f10831, %f10832;
	ld.global.f32 	%f10834, [%rd1041];
	add.f32 	%f10835, %f10833, %f10834;
	ld.global.f32 	%f10836, [%rd1043];
	add.f32 	%f10837, %f10835, %f10836;
	ld.global.f32 	%f10838, [%rd1045];
	add.f32 	%f10839, %f10837, %f10838;
	ld.global.f32 	%f10840, [%rd1047];
	add.f32 	%f10841, %f10839, %f10840;
	ld.global.f32 	%f10842, [%rd1049];
	add.f32 	%f10843, %f10841, %f10842;
	ld.global.f32 	%f10844, [%rd1051];
	add.f32 	%f10845, %f10843, %f10844;
	ld.global.f32 	%f10846, [%rd1053];
	add.f32 	%f10847, %f10845, %f10846;
	ld.global.f32 	%f10848, [%rd1055];
	add.f32 	%f10849, %f10847, %f10848;
	ld.global.f32 	%f10850, [%rd1057];
	add.f32 	%f10851, %f10849, %f10850;
	ld.global.f32 	%f10852, [%rd1059];
	add.f32 	%f10853, %f10851, %f10852;
	ld.global.f32 	%f10854, [%rd1061];
	add.f32 	%f10855, %f10853, %f10854;
	ld.global.f32 	%f10856, [%rd1063];
	add.f32 	%f10857, %f10855, %f10856;
	ld.global.f32 	%f10858, [%rd1065];
	add.f32 	%f10859, %f10857, %f10858;
	// begin inline asm
	mov.u64 	%rd690, %clock64;
	// end inline asm
	sub.s64 	%rd1233, %rd690, %rd689;
	cvt.rn.f32.s64 	%f10860, %rd1233;
	cvt.f64.f32 	%fd165, %f10860;
	st.local.f64 	[%rd1033], %fd165;
	{ // callseq 164, 0
	.param .b64 param0;
	st.param.b64 	[param0], %rd1069;
	.param .b64 param1;
	st.param.b64 	[param1], %rd1032;
	.param .b32 retval0;
	call.uni (retval0), 
	vprintf, 
	(
	param0, 
	param1
	);
	ld.param.b32 	%r1244, [retval0];
	} // callseq 164
	// begin inline asm
	mov.u64 	%rd691, %clock64;
	// end inline asm
	ld.global.f32 	%f10861, [%rd1035];
	add.f32 	%f10862, %f10859, %f10861;
	ld.global.f32 	%f10863, [%rd1037];
	add.f32 	%f10864, %f10862, %f10863;
	ld.global.f32 	%f10865, [%rd1039];
	add.f32 	%f10866, %f10864, %f10865;
	ld.global.f32 	%f10867, [%rd1041];
	add.f32 	%f10868, %f10866, %f10867;
	ld.global.f32 	%f10869, [%rd1043];
	add.f32 	%f10870, %f10868, %f10869;
	ld.global.f32 	%f10871, [%rd1045];
	add.f32 	%f10872, %f10870, %f10871;
	ld.global.f32 	%f10873, [%rd1047];
	add.f32 	%f10874, %f10872, %f10873;
	ld.global.f32 	%f10875, [%rd1049];
	add.f32 	%f10876, %f10874, %f10875;
	ld.global.f32 	%f10877, [%rd1051];
	add.f32 	%f10878, %f10876, %f10877;
	ld.global.f32 	%f10879, [%rd1053];
	add.f32 	%f10880, %f10878, %f10879;
	ld.global.f32 	%f10881, [%rd1055];
	add.f32 	%f10882, %f10880, %f10881;
	ld.global.f32 	%f10883, [%rd1057];
	add.f32 	%f10884, %f10882, %f10883;
	ld.global.f32 	%f10885, [%rd1059];
	add.f32 	%f10886, %f10884, %f10885;
	ld.global.f32 	%f10887, [%rd1061];
	add.f32 	%f10888, %f10886, %f10887;
	ld.global.f32 	%f10889, [%rd1063];
	add.f32 	%f10890, %f10888, %f10889;
	ld.global.f32 	%f10891, [%rd1065];
	add.f32 	%f10892, %f10890, %f10891;
	// begin inline asm
	mov.u64 	%rd692, %clock64;
	// end inline asm
	// begin inline asm
	mov.u64 	%rd693, %clock64;
	// end inline asm
	ld.global.f32 	%f10893, [%rd1035];
	add.f32 	%f10894, %f10892, %f10893;
	ld.global.f32 	%f10895, [%rd1037];
	add.f32 	%f10896, %f10894, %f10895;
	ld.global.f32 	%f10897, [%rd1039];
	add.f32 	%f10898, %f10896, %f10897;
	ld.global.f32 	%f10899, [%rd1041];
	add.f32 	%f10900, %f10898, %f10899;
	ld.global.f32 	%f10901, [%rd1043];
	add.f32 	%f10902, %f10900, %f10901;
	ld.global.f32 	%f10903, [%rd1045];
	add.f32 	%f10904, %f10902, %f10903;
	ld.global.f32 	%f10905, [%rd1047];
	add.f32 	%f10906, %f10904, %f10905;
	ld.global.f32 	%f10907, [%rd1049];
	add.f32 	%f10908, %f10906, %f10907;
	ld.global.f32 	%f10909, [%rd1051];
	add.f32 	%f10910, %f10908, %f10909;
	ld.global.f32 	%f10911, [%rd1053];
	add.f32 	%f10912, %f10910, %f10911;
	ld.global.f32 	%f10913, [%rd1055];
	add.f32 	%f10914, %f10912, %f10913;
	ld.global.f32 	%f10915, [%rd1057];
	add.f32 	%f10916, %f10914, %f10915;
	ld.global.f32 	%f10917, [%rd1059];
	add.f32 	%f10918, %f10916, %f10917;
	ld.global.f32 	%f10919, [%rd1061];
	add.f32 	%f10920, %f10918, %f10919;
	ld.global.f32 	%f10921, [%rd1063];
	add.f32 	%f10922, %f10920, %f10921;
	ld.global.f32 	%f10923, [%rd1065];
	add.f32 	%f10924, %f10922, %f10923;
	// begin inline asm
	mov.u64 	%rd694, %clock64;
	// end inline asm
	// begin inline asm
	mov.u64 	%rd695, %clock64;
	// end inline asm
	ld.global.f32 	%f10925, [%rd1035];
	add.f32 	%f10926, %f10924, %f10925;
	ld.global.f32 	%f10927, [%rd1037];
	add.f32 	%f10928, %f10926, %f10927;
	ld.global.f32 	%f10929, [%rd1039];
	add.f32 	%f10930, %f10928, %f10929;
	ld.global.f32 	%f10931, [%rd1041];
	add.f32 	%f10932, %f10930, %f10931;
	ld.global.f32 	%f10933, [%rd1043];
	add.f32 	%f10934, %f10932, %f10933;
	ld.global.f32 	%f10935, [%rd1045];
	add.f32 	%f10936, %f10934, %f10935;
	ld.global.f32 	%f10937, [%rd1047];
	add.f32 	%f10938, %f10936, %f10937;
	ld.global.f32 	%f10939, [%rd1049];
	add.f32 	%f10940, %f10938, %f10939;
	ld.global.f32 	%f10941, [%rd1051];
	add.f32 	%f10942, %f10940, %f10941;
	ld.global.f32 	%f10943, [%rd1053];
	add.f32 	%f10944, %f10942, %f10943;
	ld.global.f32 	%f10945, [%rd1055];
	add.f32 	%f10946, %f10944, %f10945;
	ld.global.f32 	%f10947, [%rd1057];
	add.f32 	%f10948, %f10946, %f10947;
	ld.global.f32 	%f10949, [%rd1059];
	add.f32 	%f10950, %f10948, %f10949;
	ld.global.f32 	%f10951, [%rd1061];
	add.f32 	%f10952, %f10950, %f10951;
	ld.global.f32 	%f10953, [%rd1063];
	add.f32 	%f10954, %f10952, %f10953;
	ld.global.f32 	%f10955, [%rd1065];
	add.f32 	%f10956, %f10954, %f10955;
	// begin inline asm
	mov.u64 	%rd696, %clock64;
	// end inline asm
	// begin inline asm
	mov.u64 	%rd697, %clock64;
	// end inline asm
	ld.global.f32 	%f10957, [%rd1035];
	add.f32 	%f10958, %f10956, %f10957;
	ld.global.f32 	%f10959, [%rd1037];
	add.f32 	%f10960, %f10958, %f10959;
	ld.global.f32 	%f10961, [%rd1039];
	add.f32 	%f10962, %f10960, %f10961;
	ld.global.f32 	%f10963, [%rd1041];
	add.f32 	%f10964, %f10962, %f10963;
	ld.global.f32 	%f10965, [%rd1043];
	add.f32 	%f10966, %f10964, %f10965;
	ld.global.f32 	%f10967, [%rd1045];
	add.f32 	%f10968, %f10966, %f10967;
	ld.global.f32 	%f10969, [%rd1047];
	add.f32 	%f10970, %f10968, %f10969;
	ld.global.f32 	%f10971, [%rd1049];
	add.f32 	%f10972, %f10970, %f10971;
	ld.global.f32 	%f10973, [%rd1051];
	add.f32 	%f10974, %f10972, %f10973;
	ld.global.f32 	%f10975, [%rd1053];
	add.f32 	%f10976, %f10974, %f10975;
	ld.global.f32 	%f10977, [%rd1055];
	add.f32 	%f10978, %f10976, %f10977;
	ld.global.f32 	%f10979, [%rd1057];
	add.f32 	%f10980, %f10978, %f10979;
	ld.global.f32 	%f10981, [%rd1059];
	add.f32 	%f10982, %f10980, %f10981;
	ld.global.f32 	%f10983, [%rd1061];
	add.f32 	%f10984, %f10982, %f10983;
	ld.global.f32 	%f10985, [%rd1063];
	add.f32 	%f10986, %f10984, %f10985;
	ld.global.f32 	%f10987, [%rd1065];
	add.f32 	%f10988, %f10986, %f10987;
	// begin inline asm
	mov.u64 	%rd698, %clock64;
	// end inline asm
	// begin inline asm
	mov.u64 	%rd699, %clock64;
	// end inline asm
	ld.global.f32 	%f10989, [%rd1035];
	add.f32 	%f10990, %f10988, %f10989;
	ld.global.f32 	%f10991, [%rd1037];
	add.f32 	%f10992, %f10990, %f10991;
	ld.global.f32 	%f10993, [%rd1039];
	add.f32 	%f10994, %f10992, %f10993;
	ld.global.f32 	%f10995, [%rd1041];
	add.f32 	%f10996, %f10994, %f10995;
	ld.global.f32 	%f10997, [%rd1043];
	add.f32 	%f10998, %f10996, %f10997;
	ld.global.f32 	%f10999, [%rd1045];
	add.f32 	%f11000, %f10998, %f10999;
	ld.global.f32 	%f11001, [%rd1047];
	add.f32 	%f11002, %f11000, %f11001;
	ld.global.f32 	%f11003, [%rd1049];
	add.f32 	%f11004, %f11002, %f11003;
	ld.global.f32 	%f11005, [%rd1051];
	add.f32 	%f11006, %f11004, %f11005;
	ld.global.f32 	%f11007, [%rd1053];
	add.f32 	%f11008, %f11006, %f11007;
	ld.global.f32 	%f11009, [%rd1055];
	add.f32 	%f11010, %f11008, %f11009;
	ld.global.f32 	%f11011, [%rd1057];
	add.f32 	%f11012, %f11010, %f11011;
	ld.global.f32 	%f11013, [%rd1059];
	add.f32 	%f11014, %f11012, %f11013;
	ld.global.f32 	%f11015, [%rd1061];
	add.f32 	%f11016, %f11014, %f11015;
	ld.global.f32 	%f11017, [%rd1063];
	add.f32 	%f11018, %f11016, %f11017;
	ld.global.f32 	%f11019, [%rd1065];
	add.f32 	%f11020, %f11018, %f11019;
	// begin inline asm
	mov.u64 	%rd700, %clock64;
	// end inline asm
	ld.global.f32 	%f11021, [%rd1066+230528];
	add.f32 	%f11022, %f11020, %f11021;
	// begin inline asm
	mov.u64 	%rd701, %clock64;
	// end inline asm
	ld.global.f32 	%f11023, [%rd1035];
	add.f32 	%f11024, %f11022, %f11023;
	ld.global.f32 	%f11025, [%rd1037];
	add.f32 	%f11026, %f11024, %f11025;
	ld.global.f32 	%f11027, [%rd1039];
	add.f32 	%f11028, %f11026, %f11027;
	ld.global.f32 	%f11029, [%rd1041];
	add.f32 	%f11030, %f11028, %f11029;
	ld.global.f32 	%f11031, [%rd1043];
	add.f32 	%f11032, %f11030, %f11031;
	ld.global.f32 	%f11033, [%rd1045];
	add.f32 	%f11034, %f11032, %f11033;
	ld.global.f32 	%f11035, [%rd1047];
	add.f32 	%f11036, %f11034, %f11035;
	ld.global.f32 	%f11037, [%rd1049];
	add.f32 	%f11038, %f11036, %f11037;
	ld.global.f32 	%f11039, [%rd1051];
	add.f32 	%f11040, %f11038, %f11039;
	ld.global.f32 	%f11041, [%rd1053];
	add.f32 	%f11042, %f11040, %f11041;
	ld.global.f32 	%f11043, [%rd1055];
	add.f32 	%f11044, %f11042, %f11043;
	ld.global.f32 	%f11045, [%rd1057];
	add.f32 	%f11046, %f11044, %f11045;
	ld.global.f32 	%f11047, [%rd1059];
	add.f32 	%f11048, %f11046, %f11047;
	ld.global.f32 	%f11049, [%rd1061];
	add.f32 	%f11050, %f11048, %f11049;
	ld.global.f32 	%f11051, [%rd1063];
	add.f32 	%f11052, %f11050, %f11051;
	ld.global.f32 	%f11053, [%rd1065];
	add.f32 	%f11054, %f11052, %f11053;
	// begin inline asm
	mov.u64 	%rd702, %clock64;
	// end inline asm
	sub.s64 	%rd1234, %rd702, %rd701;
	cvt.rn.f32.s64 	%f11055, %rd1234;
	cvt.f64.f32 	%fd166, %f11055;
	st.local.f64 	[%rd1033], %fd166;
	{ // callseq 165, 0
	.param .b64 param0;
	st.param.b64 	[param0], %rd1069;
	.param .b64 param1;
	st.param.b64 	[param1], %rd1032;
	.param .b32 retval0;
	call.uni (retval0), 
	vprintf, 
	(
	param0, 
	param1
	);
	ld.param.b32 	%r1246, [retval0];
	} // callseq 165
	// begin inline asm
	mov.u64 	%rd703, %clock64;
	// end inline asm
	ld.global.f32 	%f11056, [%rd1035];
	add.f32 	%f11057, %f11054, %f11056;
	ld.global.f32 	%f11058, [%rd1037];
	add.f32 	%f11059, %f11057, %f11058;
	ld.global.f32 	%f11060, [%rd1039];
	add.f32 	%f11061, %f11059, %f11060;
	ld.global.f32 	%f11062, [%rd1041];
	add.f32 	%f11063, %f11061, %f11062;
	ld.global.f32 	%f11064, [%rd1043];
	add.f32 	%f11065, %f11063, %f11064;
	ld.global.f32 	%f11066, [%rd1045];
	add.f32 	%f11067, %f11065, %f11066;
	ld.global.f32 	%f11068, [%rd1047];
	add.f32 	%f11069, %f11067, %f11068;
	ld.global.f32 	%f11070, [%rd1049];
	add.f32 	%f11071, %f11069, %f11070;
	ld.global.f32 	%f11072, [%rd1051];
	add.f32 	%f11073, %f11071, %f11072;
	ld.global.f32 	%f11074, [%rd1053];
	add.f32 	%f11075, %f11073, %f11074;
	ld.global.f32 	%f11076, [%rd1055];
	add.f32 	%f11077, %f11075, %f11076;
	ld.global.f32 	%f11078, [%rd1057];
	add.f32 	%f11079, %f11077, %f11078;
	ld.global.f32 	%f11080, [%rd1059];
	add.f32 	%f11081, %f11079, %f11080;
	ld.global.f32 	%f11082, [%rd1061];
	add.f32 	%f11083, %f11081, %f11082;
	ld.global.f32 	%f11084, [%rd1063];
	add.f32 	%f11085, %f11083, %f11084;
	ld.global.f32 	%f11086, [%rd1065];
	add.f32 	%f11087, %f11085, %f11086;
	// begin inline asm
	mov.u64 	%rd704, %clock64;
	// end inline asm
	sub.s64 	%rd1235, %rd704, %rd703;
	cvt.rn.f32.s64 	%f11088, %rd1235;
	cvt.f64.f32 	%fd167, %f11088;
	st.local.f64 	[%rd1033], %fd167;
	{ // callseq 166, 0
	.param .b64 param0;
	st.param.b64 	[param0], %rd1069;
	.param .b64 param1;
	st.param.b64 	[param1], %rd1032;
	.param .b32 retval0;
	call.uni (retval0), 
	vprintf, 
	(
	param0, 
	param1
	);
	ld.param.b32 	%r1248, [retval0];
	} // callseq 166
	// begin inline asm
	mov.u64 	%rd705, %clock64;
	// end inline asm
	ld.global.f32 	%f11089, [%rd1035];
	add.f32 	%f11090, %f11087, %f11089;
	ld.global.f32 	%f11091, [%rd1037];
	add.f32 	%f11092, %f11090, %f11091;
	ld.global.f32 	%f11093, [%rd1039];
	add.f32 	%f11094, %f11092, %f11093;
	ld.global.f32 	%f11095, [%rd1041];
	add.f32 	%f11096, %f11094, %f11095;
	ld.global.f32 	%f11097, [%rd1043];
	add.f32 	%f11098, %f11096, %f11097;
	ld.global.f32 	%f11099, [%rd1045];
	add.f32 	%f11100, %f11098, %f11099;
	ld.global.f32 	%f11101, [%rd1047];
	add.f32 	%f11102, %f11100, %f11101;
	ld.global.f32 	%f11103, [%rd1049];
	add.f32 	%f11104, %f11102, %f11103;
	ld.global.f32 	%f11105, [%rd1051];
	add.f32 	%f11106, %f11104, %f11105;
	ld.global.f32 	%f11107, [%rd1053];
	add.f32 	%f11108, %f11106, %f11107;
	ld.global.f32 	%f11109, [%rd1055];
	add.f32 	%f11110, %f11108, %f11109;
	ld.global.f32 	%f11111, [%rd1057];
	add.f32 	%f11112, %f11110, %f11111;
	ld.global.f32 	%f11113, [%rd1059];
	add.f32 	%f11114, %f11112, %f11113;
	ld.global.f32 	%f11115, [%rd1061];
	add.f32 	%f11116, %f11114, %f11115;
	ld.global.f32 	%f11117, [%rd1063];
	add.f32 	%f11118, %f11116, %f11117;
	ld.global.f32 	%f11119, [%rd1065];
	add.f32 	%f11120, %f11118, %f11119;
	// begin inline asm
	mov.u64 	%rd706, %clock64;
	// end inline asm
	sub.s64 	%rd1236, %rd706, %rd705;
	cvt.rn.f32.s64 	%f11121, %rd1236;
	cvt.f64.f32 	%fd168, %f11121;
	st.local.f64 	[%rd1033], %fd168;
	{ // callseq 167, 0
	.param .b64 param0;
	st.param.b64 	[param0], %rd1069;
	.param .b64 param1;
	st.param.b64 	[param1], %rd1032;
	.param .b32 retval0;
	call.uni (retval0), 
	vprintf, 
	(
	param0, 
	param1
	);
	ld.param.b32 	%r1250, [retval0];
	} // callseq 167
	// begin inline asm
	mov.u64 	%rd707, %clock64;
	// end inline asm
	ld.global.f32 	%f11122, [%rd1035];
	add.f32 	%f11123, %f11120, %f11122;
	ld.global.f32 	%f11124, [%rd1037];
	add.f32 	%f11125, %f11123, %f11124;
	ld.global.f32 	%f11126, [%rd1039];
	add.f32 	%f11127, %f11125, %f11126;
	ld.global.f32 	%f11128, [%rd1041];
	add.f32 	%f11129, %f11127, %f11128;
	ld.global.f32 	%f11130, [%rd1043];
	add.f32 	%f11131, %f11129, %f11130;
	ld.global.f32 	%f11132, [%rd1045];
	add.f32 	%f11133, %f11131, %f11132;
	ld.global.f32 	%f11134, [%rd1047];
	add.f32 	%f11135, %f11133, %f11134;
	ld.global.f32 	%f11136, [%rd1049];
	add.f32 	%f11137, %f11135, %f11136;
	ld.global.f32 	%f11138, [%rd1051];
	add.f32 	%f11139, %f11137, %f11138;
	ld.global.f32 	%f11140, [%rd1053];
	add.f32 	%f11141, %f11139, %f11140;
	ld.global.f32 	%f11142, [%rd1055];
	add.f32 	%f11143, %f11141, %f11142;
	ld.global.f32 	%f11144, [%rd1057];
	add.f32 	%f11145, %f11143, %f11144;
	ld.global.f32 	%f11146, [%rd1059];
	add.f32 	%f11147, %f11145, %f11146;
	ld.global.f32 	%f11148, [%rd1061];
	add.f32 	%f11149, %f11147, %f11148;
	ld.global.f32 	%f11150, [%rd1063];
	add.f32 	%f11151, %f11149, %f11150;
	ld.global.f32 	%f11152, [%rd1065];
	add.f32 	%f11153, %f11151, %f11152;
	// begin inline asm
	mov.u64 	%rd708, %clock64;
	// end inline asm
	sub.s64 	%rd1237, %rd708, %rd707;
	cvt.rn.f32.s64 	%f11154, %rd1237;
	cvt.f64.f32 	%fd169, %f11154;
	st.local.f64 	[%rd1033], %fd169;
	{ // callseq 168, 0
	.param .b64 param0;
	st.param.b64 	[param0], %rd1069;
	.param .b64 param1;
	st.param.b64 	[param1], %rd1032;
	.param .b32 retval0;
	call.uni (retval0), 
	vprintf, 
	(
	param0, 
	param1
	);
	ld.param.b32 	%r1252, [retval0];
	} // callseq 168
	// begin inline asm
	mov.u64 	%rd709, %clock64;
	// end inline asm
	ld.global.f32 	%f11155, [%rd1035];
	add.f32 	%f11156, %f11153, %f11155;
	ld.global.f32 	%f11157, [%rd1037];
	add.f32 	%f11158, %f11156, %f11157;
	ld.global.f32 	%f11159, [%rd1039];
	add.f32 	%f11160, %f11158, %f11159;
	ld.global.f32 	%f11161, [%rd1041];
	add.f32 	%f11162, %f11160, %f11161;
	ld.global.f32 	%f11163, [%rd1043];
	add.f32 	%f11164, %f11162, %f11163;
	ld.global.f32 	%f11165, [%rd1045];
	add.f32 	%f11166, %f11164, %f11165;
	ld.global.f32 	%f11167, [%rd1047];
	add.f32 	%f11168, %f11166, %f11167;
	ld.global.f32 	%f11169, [%rd1049];
	add.f32 	%f11170, %f11168, %f11169;
	ld.global.f32 	%f11171, [%rd1051];
	add.f32 	%f11172, %f11170, %f11171;
	ld.global.f32 	%f11173, [%rd1053];
	add.f32 	%f11174, %f11172, %f11173;
	ld.global.f32 	%f11175, [%rd1055];
	add.f32 	%f11176, %f11174, %f11175;
	ld.global.f32 	%f11177, [%rd1057];
	add.f32 	%f11178, %f11176, %f11177;
	ld.global.f32 	%f11179, [%rd1059];
	add.f32 	%f11180, %f11178, %f11179;
	ld.global.f32 	%f11181, [%rd1061];
	add.f32 	%f11182, %f11180, %f11181;
	ld.global.f32 	%f11183, [%rd1063];
	add.f32 	%f11184, %f11182, %f11183;
	ld.global.f32 	%f11185, [%rd1065];
	add.f32 	%f11186, %f11184, %f11185;
	// begin inline asm
	mov.u64 	%rd710, %clock64;
	// end inline asm
	sub.s64 	%rd1238, %rd710, %rd709;
	cvt.rn.f32.s64 	%f11187, %rd1238;
	cvt.f64.f32 	%fd170, %f11187;
	st.local.f64 	[%rd1033], %fd170;
	{ // callseq 169, 0
	.param .b64 param0;
	st.param.b64 	[param0], %rd1069;
	.param .b64 param1;
	st.param.b64 	[param1], %rd1032;
	.param .b32 retval0;
	call.uni (retval0), 
	vprintf, 
	(
	param0, 
	param1
	);
	ld.param.b32 	%r1254, [retval0];
	} // callseq 169
	// begin inline asm
	mov.u64 	%rd711, %clock64;
	// end inline asm
	ld.global.f32 	%f11188, [%rd1035];
	add.f32 	%f11189, %f11186, %f11188;
	ld.global.f32 	%f11190, [%rd1037];
	add.f32 	%f11191, %f11189, %f11190;
	ld.global.f32 	%f11192, [%rd1039];
	add.f32 	%f11193, %f11191, %f11192;
	ld.global.f32 	%f11194, [%rd1041];
	add.f32 	%f11195, %f11193, %f11194;
	ld.global.f32 	%f11196, [%rd1043];
	add.f32 	%f11197, %f11195, %f11196;
	ld.global.f32 	%f11198, [%rd1045];
	add.f32 	%f11199, %f11197, %f11198;
	ld.global.f32 	%f11200, [%rd1047];
	add.f32 	%f11201, %f11199, %f11200;
	ld.global.f32 	%f11202, [%rd1049];
	add.f32 	%f11203, %f11201, %f11202;
	ld.global.f32 	%f11204, [%rd1051];
	add.f32 	%f11205, %f11203, %f11204;
	ld.global.f32 	%f11206, [%rd1053];
	add.f32 	%f11207, %f11205, %f11206;
	ld.global.f32 	%f11208, [%rd1055];
	add.f32 	%f11209, %f11207, %f11208;
	ld.global.f32 	%f11210, [%rd1057];
	add.f32 	%f11211, %f11209, %f11210;
	ld.global.f32 	%f11212, [%rd1059];
	add.f32 	%f11213, %f11211, %f11212;
	ld.global.f32 	%f11214, [%rd1061];
	add.f32 	%f11215, %f11213, %f11214;
	ld.global.f32 	%f11216, [%rd1063];
	add.f32 	%f11217, %f11215, %f11216;
	ld.global.f32 	%f11218, [%rd1065];
	add.f32 	%f11219, %f11217, %f11218;
	// begin inline asm
	mov.u64 	%rd712, %clock64;
	// end inline asm
	// begin inline asm
	mov.u64 	%rd713, %clock64;
	// end inline asm
	ld.global.f32 	%f11220, [%rd1035];
	add.f32 	%f11221, %f11219, %f11220;
	ld.global.f32 	%f11222, [%rd1037];
	add.f32 	%f11223, %f11221, %f11222;
	ld.global.f32 	%f11224, [%rd1039];
	add.f32 	%f11225, %f11223, %f11224;
	ld.global.f32 	%f11226, [%rd1041];
	add.f32 	%f11227, %f11225, %f11226;
	ld.global.f32 	%f11228, [%rd1043];
	add.f32 	%f11229, %f11227, %f11228;
	ld.global.f32 	%f11230, [%rd1045];
	add.f32 	%f11231, %f11229, %f11230;
	ld.global.f32 	%f11232, [%rd1047];
	add.f32 	%f11233, %f11231, %f11232;
	ld.global.f32 	%f11234, [%rd1049];
	add.f32 	%f11235, %f11233, %f11234;
	ld.global.f32 	%f11236, [%rd1051];
	add.f32 	%f11237, %f11235, %f11236;
	ld.global.f32 	%f11238, [%rd1053];
	add.f32 	%f11239, %f11237, %f11238;
	ld.global.f32 	%f11240, [%rd1055];
	add.f32 	%f11241, %f11239, %f11240;
	ld.global.f32 	%f11242, [%rd1057];
	add.f32 	%f11243, %f11241, %f11242;
	ld.global.f32 	%f11244, [%rd1059];
	add.f32 	%f11245, %f11243, %f11244;
	ld.global.f32 	%f11246, [%rd1061];
	add.f32 	%f11247, %f11245, %f11246;
	ld.global.f32 	%f11248, [%rd1063];
	add.f32 	%f11249, %f11247, %f11248;
	ld.global.f32 	%f11250, [%rd1065];
	add.f32 	%f11251, %f11249, %f11250;
	// begin inline asm
	mov.u64 	%rd714, %clock64;
	// end inline asm
	// begin inline asm
	mov.u64 	%rd715, %clock64;
	// end inline asm
	ld.global.f32 	%f11252, [%rd1035];
	add.f32 	%f11253, %f11251, %f11252;
	ld.global.f32 	%f11254, [%rd1037];
	add.f32 	%f11255, %f11253, %f11254;
	ld.global.f32 	%f11256, [%rd1039];
	add.f32 	%f11257, %f11255, %f11256;
	ld.global.f32 	%f11258, [%rd1041];
	add.f32 	%f11259, %f11257, %f11258;
	ld.global.f32 	%f11260, [%rd1043];
	add.f32 	%f11261, %f11259, %f11260;
	ld.global.f32 	%f11262, [%rd1045];
	add.f32 	%f11263, %f11261, %f11262;
	ld.global.f32 	%f11264, [%rd1047];
	add.f32 	%f11265, %f11263, %f11264;
	ld.global.f32 	%f11266, [%rd1049];
	add.f32 	%f11267, %f11265, %f11266;
	ld.global.f32 	%f11268, [%rd1051];
	add.f32 	%f11269, %f11267, %f11268;
	ld.global.f32 	%f11270, [%rd1053];
	add.f32 	%f11271, %f11269, %f11270;
	ld.global.f32 	%f11272, [%rd1055];
	add.f32 	%f11273, %f11271, %f11272;
	ld.global.f32 	%f11274, [%rd1057];
	add.f32 	%f11275, %f11273, %f11274;
	ld.global.f32 	%f11276, [%rd1059];
	add.f32 	%f11277, %f11275, %f11276;
	ld.global.f32 	%f11278, [%rd1061];
	add.f32 	%f11279, %f11277, %f11278;
	ld.global.f32 	%f11280, [%rd1063];
	add.f32 	%f11281, %f11279, %f11280;
	ld.global.f32 	%f11282, [%rd1065];
	add.f32 	%f11283, %f11281, %f11282;
	// begin inline asm
	mov.u64 	%rd716, %clock64;
	// end inline asm
	// begin inline asm
	mov.u64 	%rd717, %clock64;
	// end inline asm
	ld.global.f32 	%f11284, [%rd1035];
	add.f32 	%f11285, %f11283, %f11284;
	ld.global.f32 	%f11286, [%rd1037];
	add.f32 	%f11287, %f11285, %f11286;
	ld.global.f32 	%f11288, [%rd1039];
	add.f32 	%f11289, %f11287, %f11288;
	ld.global.f32 	%f11290, [%rd1041];
	add.f32 	%f11291, %f11289, %f11290;
	ld.global.f32 	%f11292, [%rd1043];
	add.f32 	%f11293, %f11291, %f11292;
	ld.global.f32 	%f11294, [%rd1045];
	add.f32 	%f11295, %f11293, %f11294;
	ld.global.f32 	%f11296, [%rd1047];
	add.f32 	%f11297, %f11295, %f11296;
	ld.global.f32 	%f11298, [%rd1049];
	add.f32 	%f11299, %f11297, %f11298;
	ld.global.f32 	%f11300, [%rd1051];
	add.f32 	%f11301, %f11299, %f11300;
	ld.global.f32 	%f11302, [%rd1053];
	add.f32 	%f11303, %f11301, %f11302;
	ld.global.f32 	%f11304, [%rd1055];
	add.f32 	%f11305, %f11303, %f11304;
	ld.global.f32 	%f11306, [%rd1057];
	add.f32 	%f11307, %f11305, %f11306;
	ld.global.f32 	%f11308, [%rd1059];
	add.f32 	%f11309, %f11307, %f11308;
	ld.global.f32 	%f11310, [%rd1061];
	add.f32 	%f11311, %f11309, %f11310;
	ld.global.f32 	%f11312, [%rd1063];
	add.f32 	%f11313, %f11311, %f11312;
	ld.global.f32 	%f11314, [%rd1065];
	add.f32 	%f11315, %f11313, %f11314;
	// begin inline asm
	mov.u64 	%rd718, %clock64;
	// end inline asm
	// begin inline asm
	mov.u64 	%rd719, %clock64;
	// end inline asm
	ld.global.f32 	%f11316, [%rd1035];
	add.f32 	%f11317, %f11315, %f11316;
	ld.global.f32 	%f11318, [%rd1037];
	add.f32 	%f11319, %f11317, %f11318;
	ld.global.f32 	%f11320, [%rd1039];
	add.f32 	%f11321, %f11319, %f11320;
	ld.global.f32 	%f11322, [%rd1041];
	add.f32 	%f11323, %f11321, %f11322;
	ld.global.f32 	%f11324, [%rd1043];
	add.f32 	%f11325, %f11323, %f11324;
	ld.global.f32 	%f11326, [%rd1045];
	add.f32 	%f11327, %f11325, %f11326;
	ld.global.f32 	%f11328, [%rd1047];
	add.f32 	%f11329, %f11327, %f11328;
	ld.global.f32 	%f11330, [%rd1049];
	add.f32 	%f11331, %f11329, %f11330;
	ld.global.f32 	%f11332, [%rd1051];
	add.f32 	%f11333, %f11331, %f11332;
	ld.global.f32 	%f11334, [%rd1053];
	add.f32 	%f11335, %f11333, %f11334;
	ld.global.f32 	%f11336, [%rd1055];
	add.f32 	%f11337, %f11335, %f11336;
	ld.global.f32 	%f11338, [%rd1057];
	add.f32 	%f11339, %f11337, %f11338;
	ld.global.f32 	%f11340, [%rd1059];
	add.f32 	%f11341, %f11339, %f11340;
	ld.global.f32 	%f11342, [%rd1061];
	add.f32 	%f11343, %f11341, %f11342;
	ld.global.f32 	%f11344, [%rd1063];
	add.f32 	%f11345, %f11343, %f11344;
	ld.global.f32 	%f11346, [%rd1065];
	add.f32 	%f11347, %f11345, %f11346;
	// begin inline asm
	mov.u64 	%rd720, %clock64;
	// end inline asm
	ld.global.f32 	%f11348, [%rd1066+230528];
	add.f32 	%f11349, %f11347, %f11348;
	// begin inline asm
	mov.u64 	%rd721, %clock64;
	// end inline asm
	ld.global.f32 	%f11350, [%rd1035];
	add.f32 	%f11351, %f11349, %f11350;
	ld.global.f32 	%f11352, [%rd1037];
	add.f32 	%f11353, %f11351, %f11352;
	ld.global.f32 	%f11354, [%rd1039];
	add.f32 	%f11355, %f11353, %f11354;
	ld.global.f32 	%f11356, [%rd1041];
	add.f32 	%f11357, %f11355, %f11356;
	ld.global.f32 	%f11358, [%rd1043];
	add.f32 	%f11359, %f11357, %f11358;
	ld.global.f32 	%f11360, [%rd1045];
	add.f32 	%f11361, %f11359, %f11360;
	ld.global.f32 	%f11362, [%rd1047];
	add.f32 	%f11363, %f11361, %f11362;
	ld.global.f32 	%f11364, [%rd1049];
	add.f32 	%f11365, %f11363, %f11364;
	ld.global.f32 	%f11366, [%rd1051];
	add.f32 	%f11367, %f11365, %f11366;
	ld.global.f32 	%f11368, [%rd1053];
	add.f32 	%f11369, %f11367, %f11368;
	ld.global.f32 	%f11370, [%rd1055];
	add.f32 	%f11371, %f11369, %f11370;
	ld.global.f32 	%f11372, [%rd1057];
	add.f32 	%f11373, %f11371, %f11372;
	ld.global.f32 	%f11374, [%rd1059];
	add.f32 	%f11375, %f11373, %f11374;
	ld.global.f32 	%f11376, [%rd1061];
	add.f32 	%f11377, %f11375, %f11376;
	ld.global.f32 	%f11378, [%rd1063];
	add.f32 	%f11379, %f11377, %f11378;
	ld.global.f32 	%f11380, [%rd1065];
	add.f32 	%f11381, %f11379, %f11380;
	// begin inline asm
	mov.u64 	%rd722, %clock64;
	// end inline asm
	sub.s64 	%rd1239, %rd722, %rd721;
	cvt.rn.f32.s64 	%f11382, %rd1239;
	cvt.f64.f32 	%fd171, %f11382;
	st.local.f64 	[%rd1033], %fd171;
	{ // callseq 170, 0
	.param .b64 param0;
	st.param.b64 	[param0], %rd1069;
	.param .b64 param1;
	st.param.b64 	[param1], %rd1032;
	.param .b32 retval0;
	call.uni (retval0), 
	vprintf, 
	(
	param0, 
	param1
	);
	ld.param.b32 	%r1256, [retval0];
	} // callseq 170
	// begin inline asm
	mov.u64 	%rd723, %clock64;
	// end inline asm
	ld.global.f32 	%f11383, [%rd1035];
	add.f32 	%f11384, %f11381, %f11383;
	ld.global.f32 	%f11385, [%rd1037];
	add.f32 	%f11386, %f11384, %f11385;
	ld.global.f32 	%f11387, [%rd1039];
	add.f32 	%f11388, %f11386, %f11387;
	ld.global.f32 	%f11389, [%rd1041];
	add.f32 	%f11390, %f11388, %f11389;
	ld.global.f32 	%f11391, [%rd1043];
	add.f32 	%f11392, %f11390, %f11391;
	ld.global.f32 	%f11393, [%rd1045];
	add.f32 	%f11394, %f11392, %f11393;
	ld.global.f32 	%f11395, [%rd1047];
	add.f32 	%f11396, %f11394, %f11395;
	ld.global.f32 	%f11397, [%rd1049];
	add.f32 	%f11398, %f11396, %f11397;
	ld.global.f32 	%f11399, [%rd1051];
	add.f32 	%f11400, %f11398, %f11399;
	ld.global.f32 	%f11401, [%rd1053];
	add.f32 	%f11402, %f11400, %f11401;
	ld.global.f32 	%f11403, [%rd1055];
	add.f32 	%f11404, %f11402, %f11403;
	ld.global.f32 	%f11405, [%rd1057];
	add.f32 	%f11406, %f11404, %f11405;
	ld.global.f32 	%f11407, [%rd1059];
	add.f32 	%f11408, %f11406, %f11407;
	ld.global.f32 	%f11409, [%rd1061];
	add.f32 	%f11410, %f11408, %f11409;
	ld.global.f32 	%f11411, [%rd1063];
	add.f32 	%f11412, %f11410, %f11411;
	ld.global.f32 	%f11413, [%rd1065];
	add.f32 	%f11414, %f11412, %f11413;
	// begin inline asm
	mov.u64 	%rd724, %clock64;
	// end inline asm
	sub.s64 	%rd1240, %rd724, %rd723;
	cvt.rn.f32.s64 	%f11415, %rd1240;
	cvt.f64.f32 	%fd172, %f11415;
	st.local.f64 	[%rd1033], %fd172;
	{ // callseq 171, 0
	.param .b64 param0;
	st.param.b64 	[param0], %rd1069;
	.param .b64 param1;
	st.param.b64 	[param1], %rd1032;
	.param .b32 retval0;
	call.uni (retval0), 
	vprintf, 
	(
	param0, 
	param1
	);
	ld.param.b32 	%r1258, [retval0];
	} // callseq 171
	// begin inline asm
	mov.u64 	%rd725, %clock64;
	// end inline asm
	ld.global.f32 	%f11416, [%rd1035];
	add.f32 	%f11417, %f11414, %f11416;
	ld.global.f32 	%f11418, [%rd1037];
	add.f32 	%f11419, %f11417, %f11418;
	ld.global.f32 	%f11420, [%rd1039];
	add.f32 	%f11421, %f11419, %f11420;
	ld.global.f32 	%f11422, [%rd1041];
	add.f32 	%f11423, %f11421, %f11422;
	ld.global.f32 	%f11424, [%rd1043];
	add.f32 	%f11425, %f11423, %f11424;
	ld.global.f32 	%f11426, [%rd1045];
	add.f32 	%f11427, %f11425, %f11426;
	ld.global.f32 	%f11428, [%rd1047];
	add.f32 	%f11429, %f11427, %f11428;
	ld.global.f32 	%f11430, [%rd1049];
	add.f32 	%f11431, %f11429, %f11430;
	ld.global.f32 	%f11432, [%rd1051];
	add.f32 	%f11433, %f11431, %f11432;
	ld.global.f32 	%f11434, [%rd1053];
	add.f32 	%f11435, %f11433, %f11434;
	ld.global.f32 	%f11436, [%rd1055];
	add.f32 	%f11437, %f11435, %f11436;
	ld.global.f32 	%f11438, [%rd1057];
	add.f32 	%f11439, %f11437, %f11438;
	ld.global.f32 	%f11440, [%rd1059];
	add.f32 	%f11441, %f11439, %f11440;
	ld.global.f32 	%f11442, [%rd1061];
	add.f32 	%f11443, %f11441, %f11442;
	ld.global.f32 	%f11444, [%rd1063];
	add.f32 	%f11445, %f11443, %f11444;
	ld.global.f32 	%f11446, [%rd1065];
	add.f32 	%f11447, %f11445, %f11446;
	// begin inline asm
	mov.u64 	%rd726, %clock64;
	// end inline asm
	sub.s64 	%rd1241, %rd726, %rd725;
	cvt.rn.f32.s64 	%f11448, %rd1241;
	cvt.f64.f32 	%fd173, %f11448;
	st.local.f64 	[%rd1033], %fd173;
	{ // callseq 172, 0
	.param .b64 param0;
	st.param.b64 	[param0], %rd1069;
	.param .b64 param1;
	st.param.b64 	[param1], %rd1032;
	.param .b32 retval0;
	call.uni (retval0), 
	vprintf, 
	(
	param0, 
	param1
	);
	ld.param.b32 	%r1260, [retval0];
	} // callseq 172
	// begin inline asm
	mov.u64 	%rd727, %clock64;
	// end inline asm
	ld.global.f32 	%f11449, [%rd1035];
	add.f32 	%f11450, %f11447, %f11449;
	ld.global.f32 	%f11451, [%rd1037];
	add.f32 	%f11452, %f11450, %f11451;
	ld.global.f32 	%f11453, [%rd1039];
	add.f32 	%f11454, %f11452, %f11453;
	ld.global.f32 	%f11455, [%rd1041];
	add.f32 	%f11456, %f11454, %f11455;
	ld.global.f32 	%f11457, [%rd1043];
	add.f32 	%f11458, %f11456, %f11457;
	ld.global.f32 	%f11459, [%rd1045];
	add.f32 	%f11460, %f11458, %f11459;
	ld.global.f32 	%f11461, [%rd1047];
	add.f32 	%f11462, %f11460, %f11461;
	ld.global.f32 	%f11463, [%rd1049];
	add.f32 	%f11464, %f11462, %f11463;
	ld.global.f32 	%f11465, [%rd1051];
	add.f32 	%f11466, %f11464, %f11465;
	ld.global.f32 	%f11467, [%rd1053];
	add.f32 	%f11468, %f11466, %f11467;
	ld.global.f32 	%f11469, [%rd1055];
	add.f32 	%f11470, %f11468, %f11469;
	ld.global.f32 	%f11471, [%rd1057];
	add.f32 	%f11472, %f11470, %f11471;
	ld.global.f32 	%f11473, [%rd1059];
	add.f32 	%f11474, %f11472, %f11473;
	ld.global.f32 	%f11475, [%rd1061];
	add.f32 	%f11476, %f11474, %f11475;
	ld.global.f32 	%f11477, [%rd1063];
	add.f32 	%f11478, %f11476, %f11477;
	ld.global.f32 	%f11479, [%rd1065];
	add.f32 	%f11480, %f11478, %f11479;
	// begin inline asm
	mov.u64 	%rd728, %clock64;
	// end inline asm
	sub.s64 	%rd1242, %rd728, %rd727;
	cvt.rn.f32.s64 	%f11481, %rd1242;
	cvt.f64.f32 	%fd174, %f11481;
	st.local.f64 	[%rd1033], %fd174;
	{ // callseq 173, 0
	.param .b64 param0;
	st.param.b64 	[param0], %rd1069;
	.param .b64 param1;
	st.param.b64 	[param1], %rd1032;
	.param .b32 retval0;
	call.uni (retval0), 
	vprintf, 
	(
	param0, 
	param1
	);
	ld.param.b32 	%r1262, [retval0];
	} // callseq 173
	// begin inline asm
	mov.u64 	%rd729, %clock64;
	// end inline asm
	ld.global.f32 	%f11482, [%rd1035];
	add.f32 	%f11483, %f11480, %f11482;
	ld.global.f32 	%f11484, [%rd1037];
	add.f32 	%f11485, %f11483, %f11484;
	ld.global.f32 	%f11486, [%rd1039];
	add.f32 	%f11487, %f11485, %f11486;
	ld.global.f32 	%f11488, [%rd1041];
	add.f32 	%f11489, %f11487, %f11488;
	ld.global.f32 	%f11490, [%rd1043];
	add.f32 	%f11491, %f11489, %f11490;
	ld.global.f32 	%f11492, [%rd1045];
	add.f32 	%f11493, %f11491, %f11492;
	ld.global.f32 	%f11494, [%rd1047];
	add.f32 	%f11495, %f11493, %f11494;
	ld.global.f32 	%f11496, [%rd1049];
	add.f32 	%f11497, %f11495, %f11496;
	ld.global.f32 	%f11498, [%rd1051];
	add.f32 	%f11499, %f11497, %f11498;
	ld.global.f32 	%f11500, [%rd1053];
	add.f32 	%f11501, %f11499, %f11500;
	ld.global.f32 	%f11502, [%rd1055];
	add.f32 	%f11503, %f11501, %f11502;
	ld.global.f32 	%f11504, [%rd1057];
	add.f32 	%f11505, %f11503, %f11504;
	ld.global.f32 	%f11506, [%rd1059];
	add.f32 	%f11507, %f11505, %f11506;
	ld.global.f32 	%f11508, [%rd1061];
	add.f32 	%f11509, %f11507, %f11508;
	ld.global.f32 	%f11510, [%rd1063];
	add.f32 	%f11511, %f11509, %f11510;
	ld.global.f32 	%f11512, [%rd1065];
	add.f32 	%f11513, %f11511, %f11512;
	// begin inline asm
	mov.u64 	%rd730, %clock64;
	// end inline asm
	sub.s64 	%rd1243, %rd730, %rd729;
	cvt.rn.f32.s64 	%f11514, %rd1243;
	cvt.f64.f32 	%fd175, %f11514;
	st.local.f64 	[%rd1033], %fd175;
	{ // callseq 174, 0
	.param .b64 param0;
	st.param.b64 	[param0], %rd1069;
	.param .b64 param1;
	st.param.b64 	[param1], %rd1032;
	.param .b32 retval0;
	call.uni (retval0), 
	vprintf, 
	(
	param0, 
	param1
	);
	ld.param.b32 	%r1264, [retval0];
	} // callseq 174
	// begin inline asm
	mov.u64 	%rd731, %clock64;
	// end inline asm
	ld.global.f32 	%f11515, [%rd1035];
	add.f32 	%f11516, %f11513, %f11515;
	ld.global.f32 	%f11517, [%rd1037];
	add.f32 	%f11518, %f11516, %f11517;
	ld.global.f32 	%f11519, [%rd1039];
	add.f32 	%f11520, %f11518, %f11519;
	ld.global.f32 	%f11521, [%rd1041];
	add.f32 	%f11522, %f11520, %f11521;
	ld.global.f32 	%f11523, [%rd1043];
	add.f32 	%f11524, %f11522, %f11523;
	ld.global.f32 	%f11525, [%rd1045];
	add.f32 	%f11526, %f11524, %f11525;
	ld.global.f32 	%f11527, [%rd1047];
	add.f32 	%f11528, %f11526, %f11527;
	ld.global.f32 	%f11529, [%rd1049];
	add.f32 	%f11530, %f11528, %f11529;
	ld.global.f32 	%f11531, [%rd1051];
	add.f32 	%f11532, %f11530, %f11531;
	ld.global.f32 	%f11533, [%rd1053];
	add.f32 	%f11534, %f11532, %f11533;
	ld.global.f32 	%f11535, [%rd1055];
	add.f32 	%f11536, %f11534, %f11535;
	ld.global.f32 	%f11537, [%rd1057];
	add.f32 	%f11538, %f11536, %f11537;
	ld.global.f32 	%f11539, [%rd1059];
	add.f32 	%f11540, %f11538, %f11539;
	ld.global.f32 	%f11541, [%rd1061];
	add.f32 	%f11542, %f11540, %f11541;
	ld.global.f32 	%f11543, [%rd1063];
	add.f32 	%f11544, %f11542, %f11543;
	ld.global.f32 	%f11545, [%rd1065];
	add.f32 	%f11546, %f11544, %f11545;
	// begin inline asm
	mov.u64 	%rd732, %clock64;
	// end inline asm
	// begin inline asm
	mov.u64 	%rd733, %clock64;
	// end inline asm
	ld.global.f32 	%f11547, [%rd1035];
	add.f32 	%f11548, %f11546, %f11547;
	ld.global.f32 	%f11549, [%rd1037];
	add.f32 	%f11550, %f11548, %f11549;
	ld.global.f32 	%f11551, [%rd1039];
	add.f32 	%f11552, %f11550, %f11551;
	ld.global.f32 	%f11553, [%rd1041];
	add.f32 	%f11554, %f11552, %f11553;
	ld.global.f32 	%f11555, [%rd1043];
	add.f32 	%f11556, %f11554, %f11555;
	ld.global.f32 	%f11557, [%rd1045];
	add.f32 	%f11558, %f11556, %f11557;
	ld.global.f32 	%f11559, [%rd1047];
	add.f32 	%f11560, %f11558, %f11559;
	ld.global.f32 	%f11561, [%rd1049];
	add.f32 	%f11562, %f11560, %f11561;
	ld.global.f32 	%f11563, [%rd1051];
	add.f32 	%f11564, %f11562, %f11563;
	ld.global.f32 	%f11565, [%rd1053];
	add.f32 	%f11566, %f11564, %f11565;
	ld.global.f32 	%f11567, [%rd1055];
	add.f32 	%f11568, %f11566, %f11567;
	ld.global.f32 	%f11569, [%rd1057];
	add.f32 	%f11570, %f11568, %f11569;
	ld.global.f32 	%f11571, [%rd1059];
	add.f32 	%f11572, %f11570, %f11571;
	ld.global.f32 	%f11573, [%rd1061];
	add.f32 	%f11574, %f11572, %f11573;
	ld.global.f32 	%f11575, [%rd1063];
	add.f32 	%f11576, %f11574, %f11575;
	ld.global.f32 	%f11577, [%rd1065];
	add.f32 	%f11578, %f11576, %f11577;
	// begin inline asm
	mov.u64 	%rd734, %clock64;
	// end inline asm
	// begin inline asm
	mov.u64 	%rd735, %clock64;
	// end inline asm
	ld.global.f32 	%f11579, [%rd1035];
	add.f32 	%f11580, %f11578, %f11579;
	ld.global.f32 	%f11581, [%rd1037];
	add.f32 	%f11582, %f11580, %f11581;
	ld.global.f32 	%f11583, [%rd1039];
	add.f32 	%f11584, %f11582, %f11583;
	ld.global.f32 	%f11585, [%rd1041];
	add.f32 	%f11586, %f11584, %f11585;
	ld.global.f32 	%f11587, [%rd1043];
	add.f32 	%f11588, %f11586, %f11587;
	ld.global.f32 	%f11589, [%rd1045];
	add.f32 	%f11590, %f11588, %f11589;
	ld.global.f32 	%f11591, [%rd1047];
	add.f32 	%f11592, %f11590, %f11591;
	ld.global.f32 	%f11593, [%rd1049];
	add.f32 	%f11594, %f11592, %f11593;
	ld.global.f32 	%f11595, [%rd1051];
	add.f32 	%f11596, %f11594, %f11595;
	ld.global.f32 	%f11597, [%rd1053];
	add.f32 	%f11598, %f11596, %f11597;
	ld.global.f32 	%f11599, [%rd1055];
	add.f32 	%f11600, %f11598, %f11599;
	ld.global.f32 	%f11601, [%rd1057];
	add.f32 	%f11602, %f11600, %f11601;
	ld.global.f32 	%f11603, [%rd1059];
	add.f32 	%f11604, %f11602, %f11603;
	ld.global.f32 	%f11605, [%rd1061];
	add.f32 	%f11606, %f11604, %f11605;
	ld.global.f32 	%f11607, [%rd1063];
	add.f32 	%f11608, %f11606, %f11607;
	ld.global.f32 	%f11609, [%rd1065];
	add.f32 	%f11610, %f11608, %f11609;
	// begin inline asm
	mov.u64 	%rd736, %clock64;
	// end inline asm
	// begin inline asm
	mov.u64 	%rd737, %clock64;
	// end inline asm
	ld.global.f32 	%f11611, [%rd1035];
	add.f32 	%f11612, %f11610, %f11611;
	ld.global.f32 	%f11613, [%rd1037];
	add.f32 	%f11614, %f11612, %f11613;
	ld.global.f32 	%f11615, [%rd1039];
	add.f32 	%f11616, %f11614, %f11615;
	ld.global.f32 	%f11617, [%rd1041];
	add.f32 	%f11618, %f11616, %f11617;
	ld.global.f32 	%f11619, [%rd1043];
	add.f32 	%f11620, %f11618, %f11619;
	ld.global.f32 	%f11621, [%rd1045];
	add.f32 	%f11622, %f11620, %f11621;
	ld.global.f32 	%f11623, [%rd1047];
	add.f32 	%f11624, %f11622, %f11623;
	ld.global.f32 	%f11625, [%rd1049];
	add.f32 	%f11626, %f11624, %f11625;
	ld.global.f32 	%f11627, [%rd1051];
	add.f32 	%f11628, %f11626, %f11627;
	ld.global.f32 	%f11629, [%rd1053];
	add.f32 	%f11630, %f11628, %f11629;
	ld.global.f32 	%f11631, [%rd1055];
	add.f32 	%f11632, %f11630, %f11631;
	ld.global.f32 	%f11633, [%rd1057];
	add.f32 	%f11634, %f11632, %f11633;
	ld.global.f32 	%f11635, [%rd1059];
	add.f32 	%f11636, %f11634, %f11635;
	ld.global.f32 	%f11637, [%rd1061];
	add.f32 	%f11638, %f11636, %f11637;
	ld.global.f32 	%f11639, [%rd1063];
	add.f32 	%f11640, %f11638, %f11639;
	ld.global.f32 	%f11641, [%rd1065];
	add.f32 	%f11642, %f11640, %f11641;
	// begin inline asm
	mov.u64 	%rd738, %clock64;
	// end inline asm
	// begin inline asm
	mov.u64 	%rd739, %clock64;
	// end inline asm
	ld.global.f32 	%f11643, [%rd1035];
	add.f32 	%f11644, %f11642, %f11643;
	ld.global.f32 	%f11645, [%rd1037];
	add.f32 	%f11646, %f11644, %f11645;
	ld.global.f32 	%f11647, [%rd1039];
	add.f32 	%f11648, %f11646, %f11647;
	ld.global.f32 	%f11649, [%rd1041];
	add.f32 	%f11650, %f11648, %f11649;
	ld.global.f32 	%f11651, [%rd1043];
	add.f32 	%f11652, %f11650, %f11651;
	ld.global.f32 	%f11653, [%rd1045];
	add.f32 	%f11654, %f11652, %f11653;
	ld.global.f32 	%f11655, [%rd1047];
	add.f32 	%f11656, %f11654, %f11655;
	ld.global.f32 	%f11657, [%rd1049];
	add.f32 	%f11658, %f11656, %f11657;
	ld.global.f32 	%f11659, [%rd1051];
	add.f32 	%f11660, %f11658, %f11659;
	ld.global.f32 	%f11661, [%rd1053];
	add.f32 	%f11662, %f11660, %f11661;
	ld.global.f32 	%f11663, [%rd1055];
	add.f32 	%f11664, %f11662, %f11663;
	ld.global.f32 	%f11665, [%rd1057];
	add.f32 	%f11666, %f11664, %f11665;
	ld.global.f32 	%f11667, [%rd1059];
	add.f32 	%f11668, %f11666, %f11667;
	ld.global.f32 	%f11669, [%rd1061];
	add.f32 	%f11670, %f11668, %f11669;
	ld.global.f32 	%f11671, [%rd1063];
	add.f32 	%f11672, %f11670, %f11671;
	ld.global.f32 	%f11673, [%rd1065];
	add.f32 	%f11674, %f11672, %f11673;
	// begin inline asm
	mov.u64 	%rd740, %clock64;
	// end inline asm
	ld.global.f32 	%f11675, [%rd1066+230528];
	add.f32 	%f11676, %f11674, %f11675;
	// begin inline asm
	mov.u64 	%rd741, %clock64;
	// end inline asm
	ld.global.f32 	%f11677, [%rd1035];
	add.f32 	%f11678, %f11676, %f11677;
	ld.global.f32 	%f11679, [%rd1037];
	add.f32 	%f11680, %f11678, %f11679;
	ld.global.f32 	%f11681, [%rd1039];
	add.f32 	%f11682, %f11680, %f11681;
	ld.global.f32 	%f11683, [%rd1041];
	add.f32 	%f11684, %f11682, %f11683;
	ld.global.f32 	%f11685, [%rd1043];
	add.f32 	%f11686, %f11684, %f11685;
	ld.global.f32 	%f11687, [%rd1045];
	add.f32 	%f11688, %f11686, %f11687;
	ld.global.f32 	%f11689, [%rd1047];
	add.f32 	%f11690, %f11688, %f11689;
	ld.global.f32 	%f11691, [%rd1049];
	add.f32 	%f11692, %f11690, %f11691;
	ld.global.f32 	%f11693, [%rd1051];
	add.f32 	%f11694, %f11692, %f11693;
	ld.global.f32 	%f11695, [%rd1053];
	add.f32 	%f11696, %f11694, %f11695;
	ld.global.f32 	%f11697, [%rd1055];
	add.f32 	%f11698, %f11696, %f11697;
	ld.global.f32 	%f11699, [%rd1057];
	add.f32 	%f11700, %f11698, %f11699;
	ld.global.f32 	%f11701, [%rd1059];
	add.f32 	%f11702, %f11700, %f11701;
	ld.global.f32 	%f11703, [%rd1061];
	add.f32 	%f11704, %f11702, %f11703;
	ld.global.f32 	%f11705, [%rd1063];
	add.f32 	%f11706, %f11704, %f11705;
	ld.global.f32 	%f11707, [%rd1065];
	add.f32 	%f11708, %f11706, %f11707;
	// begin inline asm
	mov.u64 	%rd742, %clock64;
	// end inline asm
	sub.s64 	%rd1244, %rd742, %rd741;
	cvt.rn.f32.s64 	%f11709, %rd1244;
	cvt.f64.f32 	%fd176, %f11709;
	st.local.f64 	[%rd1033], %fd176;
	{ // callseq 175, 0
	.param .b64 param0;
	st.param.b64 	[param0], %rd1069;
	.param .b64 param1;
	st.param.b64 	[param1], %rd1032;
	.param .b32 retval0;
	call.uni (retval0), 
	vprintf, 
	(
	param0, 
	param1
	);
	ld.param.b32 	%r1266, [retval0];
	} // callseq 175
	// begin inline asm
	mov.u64 	%rd743, %clock64;
	// end inline asm
	ld.global.f32 	%f11710, [%rd1035];
	add.f32 	%f11711, %f11708, %f11710;
	ld.global.f32 	%f11712, [%rd1037];
	add.f32 	%f11713, %f11711, %f11712;
	ld.global.f32 	%f11714, [%rd1039];
	add.f32 	%f11715, %f11713, %f11714;
	ld.global.f32 	%f11716, [%rd1041];
	add.f32 	%f11717, %f11715, %f11716;
	ld.global.f32 	%f11718, [%rd1043];
	add.f32 	%f11719, %f11717, %f11718;
	ld.global.f32 	%f11720, [%rd1045];
	add.f32 	%f11721, %f11719, %f11720;
	ld.global.f32 	%f11722, [%rd1047];
	add.f32 	%f11723, %f11721, %f11722;
	ld.global.f32 	%f11724, [%rd1049];
	add.f32 	%f11725, %f11723, %f11724;
	ld.global.f32 	%f11726, [%rd1051];
	add.f32 	%f11727, %f11725, %f11726;
	ld.global.f32 	%f11728, [%rd1053];
	add.f32 	%f11729, %f11727, %f11728;
	ld.global.f32 	%f11730, [%rd1055];
	add.f32 	%f11731, %f11729, %f11730;
	ld.global.f32 	%f11732, [%rd1057];
	add.f32 	%f11733, %f11731, %f11732;
	ld.global.f32 	%f11734, [%rd1059];
	add.f32 	%f11735, %f11733, %f11734;
	ld.global.f32 	%f11736, [%rd1061];
	add.f32 	%f11737, %f11735, %f11736;
	ld.global.f32 	%f11738, [%rd1063];
	add.f32 	%f11739, %f11737, %f11738;
	ld.global.f32 	%f11740, [%rd1065];
	add.f32 	%f11741, %f11739, %f11740;
	// begin inline asm
	mov.u64 	%rd744, %clock64;
	// end inline asm
	sub.s64 	%rd1245, %rd744, %rd743;
	cvt.rn.f32.s64 	%f11742, %rd1245;
	cvt.f64.f32 	%fd177, %f11742;
	st.local.f64 	[%rd1033], %fd177;
	{ // callseq 176, 0
	.param .b64 param0;
	st.param.b64 	[param0], %rd1069;
	.param .b64 param1;
	st.param.b64 	[param1], %rd1032;
	.param .b32 retval0;
	call.uni (retval0), 
	vprintf, 
	(
	param0, 
	param1
	);
	ld.param.b32 	%r1268, [retval0];
	} // callseq 176
	// begin inline asm
	mov.u64 	%rd745, %clock64;
	// end inline asm
	ld.global.f32 	%f11743, [%rd1035];
	add.f32 	%f11744, %f11741, %f11743;
	ld.global.f32 	%f11745, [%rd1037];
	add.f32 	%f11746, %f11744, %f11745;
	ld.global.f32 	%f11747, [%rd1039];
	add.f32 	%f11748, %f11746, %f11747;
	ld.global.f32 	%f11749, [%rd1041];
	add.f32 	%f11750, %f11748, %f11749;
	ld.global.f32 	%f11751, [%rd1043];
	add.f32 	%f11752, %f11750, %f11751;
	ld.global.f32 	%f11753, [%rd1045];
	add.f32 	%f11754, %f11752, %f11753;
	ld.global.f32 	%f11755, [%rd1047];
	add.f32 	%f11756, %f11754, %f11755;
	ld.global.f32 	%f11757, [%rd1049];
	add.f32 	%f11758, %f11756, %f11757;
	ld.global.f32 	%f11759, [%rd1051];
	add.f32 	%f11760, %f11758, %f11759;
	ld.global.f32 	%f11761, [%rd1053];
	add.f32 	%f11762, %f11760, %f11761;
	ld.global.f32 	%f11763, [%rd1055];
	add.f32 	%f11764, %f11762, %f11763;
	ld.global.f32 	%f11765, [%rd1057];
	add.f32 	%f11766, %f11764, %f11765;
	ld.global.f32 	%f11767, [%rd1059];
	add.f32 	%f11768, %f11766, %f11767;
	ld.global.f32 	%f11769, [%rd1061];
	add.f32 	%f11770, %f11768, %f11769;
	ld.global.f32 	%f11771, [%rd1063];
	add.f32 	%f11772, %f11770, %f11771;
	ld.global.f32 	%f11773, [%rd1065];
	add.f32 	%f11774, %f11772, %f11773;
	// begin inline asm
	mov.u64 	%rd746, %clock64;
	// end inline asm
	sub.s64 	%rd1246, %rd746, %rd745;
	cvt.rn.f32.s64 	%f11775, %rd1246;
	cvt.f64.f32 	%fd178, %f11775;
	st.local.f64 	[%rd1033], %fd178;
	{ // callseq 177, 0
	.param .b64 param0;
	st.param.b64 	[param0], %rd1069;
	.param .b64 param1;
	st.param.b64 	[param1], %rd1032;
	.param .b32 retval0;
	call.uni (retval0), 
	vprintf, 
	(
	param0, 
	param1
	);
	ld.param.b32 	%r1270, [retval0];
	} // callseq 177
	// begin inline asm
	mov.u64 	%rd747, %clock64;
	// end inline asm
	ld.global.f32 	%f11776, [%rd1035];
	add.f32 	%f11777, %f11774, %f11776;
	ld.global.f32 	%f11778, [%rd1037];
	add.f32 	%f11779, %f11777, %f11778;
	ld.global.f32 	%f11780, [%rd1039];
	add.f32 	%f11781, %f11779, %f11780;
	ld.global.f32 	%f11782, [%rd1041];
	add.f32 	%f11783, %f11781, %f11782;
	ld.global.f32 	%f11784, [%rd1043];
	add.f32 	%f11785, %f11783, %f11784;
	ld.global.f32 	%f11786, [%rd1045];
	add.f32 	%f11787, %f11785, %f11786;
	ld.global.f32 	%f11788, [%rd1047];
	add.f32 	%f11789, %f11787, %f11788;
	ld.global.f32 	%f11790, [%rd1049];
	add.f32 	%f11791, %f11789, %f11790;
	ld.global.f32 	%f11792, [%rd1051];
	add.f32 	%f11793, %f11791, %f11792;
	ld.global.f32 	%f11794, [%rd1053];
	add.f32 	%f11795, %f11793, %f11794;
	ld.global.f32 	%f11796, [%rd1055];
	add.f32 	%f11797, %f11795, %f11796;
	ld.global.f32 	%f11798, [%rd1057];
	add.f32 	%f11799, %f11797, %f11798;
	ld.global.f32 	%f11800, [%rd1059];
	add.f32 	%f11801, %f11799, %f11800;
	ld.global.f32 	%f11802, [%rd1061];
	add.f32 	%f11803, %f11801, %f11802;
	ld.global.f32 	%f11804, [%rd1063];
	add.f32 	%f11805, %f11803, %f11804;
	ld.global.f32 	%f11806, [%rd1065];
	add.f32 	%f11807, %f11805, %f11806;
	// begin inline asm
	mov.u64 	%rd748, %clock64;
	// end inline asm
	sub.s64 	%rd1247, %rd748, %rd747;
	cvt.rn.f32.s64 	%f11808, %rd1247;
	cvt.f64.f32 	%fd179, %f11808;
	st.local.f64 	[%rd1033], %fd179;
	{ // callseq 178, 0
	.param .b64 param0;
	st.param.b64 	[param0], %rd1069;
	.param .b64 param1;
	st.param.b64 	[param1], %rd1032;
	.param .b32 retval0;
	call.uni (retval0), 
	vprintf, 
	(
	param0, 
	param1
	);
	ld.param.b32 	%r1272, [retval0];
	} // callseq 178
	// begin inline asm
	mov.u64 	%rd749, %clock64;
	// end inline asm
	ld.global.f32 	%f11809, [%rd1035];
	add.f32 	%f11810, %f11807, %f11809;
	ld.global.f32 	%f11811, [%rd1037];
	add.f32 	%f11812, %f11810, %f11811;
	ld.global.f32 	%f11813, [%rd1039];
	add.f32 	%f11814, %f11812, %f11813;
	ld.global.f32 	%f11815, [%rd1041];
	add.f32 	%f11816, %f11814, %f11815;
	ld.global.f32 	%f11817, [%rd1043];
	add.f32 	%f11818, %f11816, %f11817;
	ld.global.f32 	%f11819, [%rd1045];
	add.f32 	%f11820, %f11818, %f11819;
	ld.global.f32 	%f11821, [%rd1047];
	add.f32 	%f11822, %f11820, %f11821;
	ld.global.f32 	%f11823, [%rd1049];
	add.f32 	%f11824, %f11822, %f11823;
	ld.global.f32 	%f11825, [%rd1051];
	add.f32 	%f11826, %f11824, %f11825;
	ld.global.f32 	%f11827, [%rd1053];
	add.f32 	%f11828, %f11826, %f11827;
	ld.global.f32 	%f11829, [%rd1055];
	add.f32 	%f11830, %f11828, %f11829;
	ld.global.f32 	%f11831, [%rd1057];
	add.f32 	%f11832, %f11830, %f11831;
	ld.global.f32 	%f11833, [%rd1059];
	add.f32 	%f11834, %f11832, %f11833;
	ld.global.f32 	%f11835, [%rd1061];
	add.f32 	%f11836, %f11834, %f11835;
	ld.global.f32 	%f11837, [%rd1063];
	add.f32 	%f11838, %f11836, %f11837;
	ld.global.f32 	%f11839, [%rd1065];
	add.f32 	%f11840, %f11838, %f11839;
	// begin inline asm
	mov.u64 	%rd750, %clock64;
	// end inline asm
	sub.s64 	%rd1248, %rd750, %rd749;
	cvt.rn.f32.s64 	%f11841, %rd1248;
	cvt.f64.f32 	%fd180, %f11841;
	st.local.f64 	[%rd1033], %fd180;
	{ // callseq 179, 0
	.param .b64 param0;
	st.param.b64 	[param0], %rd1069;
	.param .b64 param1;
	st.param.b64 	[param1], %rd1032;
	.param .b32 retval0;
	call.uni (retval0), 
	vprintf, 
	(
	param0, 
	param1
	);
	ld.param.b32 	%r1274, [retval0];
	} // callseq 179
	// begin inline asm
	mov.u64 	%rd751, %clock64;
	// end inline asm
	ld.global.f32 	%f11842, [%rd1035];
	add.f32 	%f11843, %f11840, %f11842;
	ld.global.f32 	%f11844, [%rd1037];
	add.f32 	%f11845, %f11843, %f11844;
	ld.global.f32 	%f11846, [%rd1039];
	add.f32 	%f11847, %f11845, %f11846;
	ld.global.f32 	%f11848, [%rd1041];
	add.f32 	%f11849, %f11847, %f11848;
	ld.global.f32 	%f11850, [%rd1043];
	add.f32 	%f11851, %f11849, %f11850;
	ld.global.f32 	%f11852, [%rd1045];
	add.f32 	%f11853, %f11851, %f11852;
	ld.global.f32 	%f11854, [%rd1047];
	add.f32 	%f11855, %f11853, %f11854;
	ld.global.f32 	%f11856, [%rd1049];
	add.f32 	%f11857, %f11855, %f11856;
	ld.global.f32 	%f11858, [%rd1051];
	add.f32 	%f11859, %f11857, %f11858;
	ld.global.f32 	%f11860, [%rd1053];
	add.f32 	%f11861, %f11859, %f11860;
	ld.global.f32 	%f11862, [%rd1055];
	add.f32 	%f11863, %f11861, %f11862;
	ld.global.f32 	%f11864, [%rd1057];
	add.f32 	%f11865, %f11863, %f11864;
	ld.global.f32 	%f11866, [%rd1059];
	add.f32 	%f11867, %f11865, %f11866;
	ld.global.f32 	%f11868, [%rd1061];
	add.f32 	%f11869, %f11867, %f11868;
	ld.global.f32 	%f11870, [%rd1063];
	add.f32 	%f11871, %f11869, %f11870;
	ld.global.f32 	%f11872, [%rd1065];
	add.f32 	%f11873, %f11871, %f11872;
	// begin inline asm
	mov.u64 	%rd752, %clock64;
	// end inline asm
	// begin inline asm
	mov.u64 	%rd753, %clock64;
	// end inline asm
	ld.global.f32 	%f11874, [%rd1035];
	add.f32 	%f11875, %f11873, %f11874;
	ld.global.f32 	%f11876, [%rd1037];
	add.f32 	%f11877, %f11875, %f11876;
	ld.global.f32 	%f11878, [%rd1039];
	add.f32 	%f11879, %f11877, %f11878;
	ld.global.f32 	%f11880, [%rd1041];
	add.f32 	%f11881, %f11879, %f11880;
	ld.global.f32 	%f11882, [%rd1043];
	add.f32 	%f11883, %f11881, %f11882;
	ld.global.f32 	%f11884, [%rd1045];
	add.f32 	%f11885, %f11883, %f11884;
	ld.global.f32 	%f11886, [%rd1047];
	add.f32 	%f11887, %f11885, %f11886;
	ld.global.f32 	%f11888, [%rd1049];
	add.f32 	%f11889, %f11887, %f11888;
	ld.global.f32 	%f11890, [%rd1051];
	add.f32 	%f11891, %f11889, %f11890;
	ld.global.f32 	%f11892, [%rd1053];
	add.f32 	%f11893, %f11891, %f11892;
	ld.global.f32 	%f11894, [%rd1055];
	add.f32 	%f11895, %f11893, %f11894;
	ld.global.f32 	%f11896, [%rd1057];
	add.f32 	%f11897, %f11895, %f11896;
	ld.global.f32 	%f11898, [%rd1059];
	add.f32 	%f11899, %f11897, %f11898;
	ld.global.f32 	%f11900, [%rd1061];
	add.f32 	%f11901, %f11899, %f11900;
	ld.global.f32 	%f11902, [%rd1063];
	add.f32 	%f11903, %f11901, %f11902;
	ld.global.f32 	%f11904, [%rd1065];
	add.f32 	%f11905, %f11903, %f11904;
	// begin inline asm
	mov.u64 	%rd754, %clock64;
	// end inline asm
	// begin inline asm
	mov.u64 	%rd755, %clock64;
	// end inline asm
	ld.global.f32 	%f11906, [%rd1035];
	add.f32 	%f11907, %f11905, %f11906;
	ld.global.f32 	%f11908, [%rd1037];
	add.f32 	%f11909, %f11907, %f11908;
	ld.global.f32 	%f11910, [%rd1039];
	add.f32 	%f11911, %f11909, %f11910;
	ld.global.f32 	%f11912, [%rd1041];
	add.f32 	%f11913, %f11911, %f11912;
	ld.global.f32 	%f11914, [%rd1043];
	add.f32 	%f11915, %f11913, %f11914;
	ld.global.f32 	%f11916, [%rd1045];
	add.f32 	%f11917, %f11915, %f11916;
	ld.global.f32 	%f11918, [%rd1047];
	add.f32 	%f11919, %f11917, %f11918;
	ld.global.f32 	%f11920, [%rd1049];
	add.f32 	%f11921, %f11919, %f11920;
	ld.global.f32 	%f11922, [%rd1051];
	add.f32 	%f11923, %f11921, %f11922;
	ld.global.f32 	%f11924, [%rd1053];
	add.f32 	%f11925, %f11923, %f11924;
	ld.global.f32 	%f11926, [%rd1055];
	add.f32 	%f11927, %f11925, %f11926;
	ld.global.f32 	%f11928, [%rd1057];
	add.f32 	%f11929, %f11927, %f11928;
	ld.global.f32 	%f11930, [%rd1059];
	add.f32 	%f11931, %f11929, %f11930;
	ld.global.f32 	%f11932, [%rd1061];
	add.f32 	%f11933, %f11931, %f11932;
	ld.global.f32 	%f11934, [%rd1063];
	add.f32 	%f11935, %f11933, %f11934;
	ld.global.f32 	%f11936, [%rd1065];
	add.f32 	%f11937, %f11935, %f11936;
	// begin inline asm
	mov.u64 	%rd756, %clock64;
	// end inline asm
	// begin inline asm
	mov.u64 	%rd757, %clock64;
	// end inline asm
	ld.global.f32 	%f11938, [%rd1035];
	add.f32 	%f11939, %f11937, %f11938;
	ld.global.f32 	%f11940, [%rd1037];
	add.f32 	%f11941, %f11939, %f11940;
	ld.global.f32 	%f11942, [%rd1039];
	add.f32 	%f11943, %f11941, %f11942;
	ld.global.f32 	%f11944, [%rd1041];
	add.f32 	%f11945, %f11943, %f11944;
	ld.global.f32 	%f11946, [%rd1043];
	add.f32 	%f11947, %f11945, %f11946;
	ld.global.f32 	%f11948, [%rd1045];
	add.f32 	%f11949, %f11947, %f11948;
	ld.global.f32 	%f11950, [%rd1047];
	add.f32 	%f11951, %f11949, %f11950;
	ld.global.f32 	%f11952, [%rd1049];
	add.f32 	%f11953, %f11951, %f11952;
	ld.global.f32 	%f11954, [%rd1051];
	add.f32 	%f11955, %f11953, %f11954;
	ld.global.f32 	%f11956, [%rd1053];
	add.f32 	%f11957, %f11955, %f11956;
	ld.global.f32 	%f11958, [%rd1055];
	add.f32 	%f11959, %f11957, %f11958;
	ld.global.f32 	%f11960, [%rd1057];
	add.f32 	%f11961, %f11959, %f11960;
	ld.global.f32 	%f11962, [%rd1059];
	add.f32 	%f11963, %f11961, %f11962;
	ld.global.f32 	%f11964, [%rd1061];
	add.f32 	%f11965, %f11963, %f11964;
	ld.global.f32 	%f11966, [%rd1063];
	add.f32 	%f11967, %f11965, %f11966;
	ld.global.f32 	%f11968, [%rd1065];
	add.f32 	%f11969, %f11967, %f11968;
	// begin inline asm
	mov.u64 	%rd758, %clock64;
	// end inline asm
	// begin inline asm
	mov.u64 	%rd759, %clock64;
	// end inline asm
	ld.global.f32 	%f11970, [%rd1035];
	add.f32 	%f11971, %f11969, %f11970;
	ld.global.f32 	%f11972, [%rd1037];
	add.f32 	%f11973, %f11971, %f11972;
	ld.global.f32 	%f11974, [%rd1039];
	add.f32 	%f11975, %f11973, %f11974;
	ld.global.f32 	%f11976, [%rd1041];
	add.f32 	%f11977, %f11975, %f11976;
	ld.global.f32 	%f11978, [%rd1043];
	add.f32 	%f11979, %f11977, %f11978;
	ld.global.f32 	%f11980, [%rd1045];
	add.f32 	%f11981, %f11979, %f11980;
	ld.global.f32 	%f11982, [%rd1047];
	add.f32 	%f11983, %f11981, %f11982;
	ld.global.f32 	%f11984, [%rd1049];
	add.f32 	%f11985, %f11983, %f11984;
	ld.global.f32 	%f11986, [%rd1051];
	add.f32 	%f11987, %f11985, %f11986;
	ld.global.f32 	%f11988, [%rd1053];
	add.f32 	%f11989, %f11987, %f11988;
	ld.global.f32 	%f11990, [%rd1055];
	add.f32 	%f11991, %f11989, %f11990;
	ld.global.f32 	%f11992, [%rd1057];
	add.f32 	%f11993, %f11991, %f11992;
	ld.global.f32 	%f11994, [%rd1059];
	add.f32 	%f11995, %f11993, %f11994;
	ld.global.f32 	%f11996, [%rd1061];
	add.f32 	%f11997, %f11995, %f11996;
	ld.global.f32 	%f11998, [%rd1063];
	add.f32 	%f11999, %f11997, %f11998;
	ld.global.f32 	%f12000, [%rd1065];
	add.f32 	%f12001, %f11999, %f12000;
	// begin inline asm
	mov.u64 	%rd760, %clock64;
	// end inline asm
	ld.global.f32 	%f12002, [%rd1066+230528];
	add.f32 	%f12003, %f12001, %f12002;
	// begin inline asm
	mov.u64 	%rd761, %clock64;
	// end inline asm
	ld.global.f32 	%f12004, [%rd1035];
	add.f32 	%f12005, %f12003, %f12004;
	ld.global.f32 	%f12006, [%rd1037];
	add.f32 	%f12007, %f12005, %f12006;
	ld.global.f32 	%f12008, [%rd1039];
	add.f32 	%f12009, %f12007, %f12008;
	ld.global.f32 	%f12010, [%rd1041];
	add.f32 	%f12011, %f12009, %f12010;
	ld.global.f32 	%f12012, [%rd1043];
	add.f32 	%f12013, %f12011, %f12012;
	ld.global.f32 	%f12014, [%rd1045];
	add.f32 	%f12015, %f12013, %f12014;
	ld.global.f32 	%f12016, [%rd1047];
	add.f32 	%f12017, %f12015, %f12016;
	ld.global.f32 	%f12018, [%rd1049];
	add.f32 	%f12019, %f12017, %f12018;
	ld.global.f32 	%f12020, [%rd1051];
	add.f32 	%f12021, %f12019, %f12020;
	ld.global.f32 	%f12022, [%rd1053];
	add.f32 	%f12023, %f12021, %f12022;
	ld.global.f32 	%f12024, [%rd1055];
	add.f32 	%f12025, %f12023, %f12024;
	ld.global.f32 	%f12026, [%rd1057];
	add.f32 	%f12027, %f12025, %f12026;
	ld.global.f32 	%f12028, [%rd1059];
	add.f32 	%f12029, %f12027, %f12028;
	ld.global.f32 	%f12030, [%rd1061];
	add.f32 	%f12031, %f12029, %f12030;
	ld.global.f32 	%f12032, [%rd1063];
	add.f32 	%f12033, %f12031, %f12032;
	ld.global.f32 	%f12034, [%rd1065];
	add.f32 	%f12035, %f12033, %f12034;
	// begin inline asm
	mov.u64 	%rd762, %clock64;
	// end inline asm
	sub.s64 	%rd1249, %rd762, %rd761;
	cvt.rn.f32.s64 	%f12036, %rd1249;
	cvt.f64.f32 	%fd181, %f12036;
	st.local.f64 	[%rd1033], %fd181;
	{ // callseq 180, 0
	.param .b64 param0;
	st.param.b64 	[param0], %rd1069;
	.param .b64 param1;
	st.param.b64 	[param1], %rd1032;
	.param .b32 retval0;
	call.uni (retval0), 
	vprintf, 
	(
	param0, 
	param1
	);
	ld.param.b32 	%r1276, [retval0];
	} // callseq 180
	// begin inline asm
	mov.u64 	%rd763, %clock64;
	// end inline asm
	ld.global.f32 	%f12037, [%rd1035];
	add.f32 	%f12038, %f12035, %f12037;
	ld.global.f32 	%f12039, [%rd1037];
	add.f32 	%f12040, %f12038, %f12039;
	ld.global.f32 	%f12041, [%rd1039];
	add.f32 	%f12042, %f12040, %f12041;
	ld.global.f32 	%f12043, [%rd1041];
	add.f32 	%f12044, %f12042, %f12043;
	ld.global.f32 	%f12045, [%rd1043];
	add.f32 	%f12046, %f12044, %f12045;
	ld.global.f32 	%f12047, [%rd1045];
	add.f32 	%f12048, %f12046, %f12047;
	ld.global.f32 	%f12049, [%rd1047];
	add.f32 	%f12050, %f12048, %f12049;
	ld.global.f32 	%f12051, [%rd1049];
	add.f32 	%f12052, %f12050, %f12051;
	ld.global.f32 	%f12053, [%rd1051];
	add.f32 	%f12054, %f12052, %f12053;
	ld.global.f32 	%f12055, [%rd1053];
	add.f32 	%f12056, %f12054, %f12055;
	ld.global.f32 	%f12057, [%rd1055];
	add.f32 	%f12058, %f12056, %f12057;
	ld.global.f32 	%f12059, [%rd1057];
	add.f32 	%f12060, %f12058, %f12059;
	ld.global.f32 	%f12061, [%rd1059];
	add.f32 	%f12062, %f12060, %f12061;
	ld.global.f32 	%f12063, [%rd1061];
	add.f32 	%f12064, %f12062, %f12063;
	ld.global.f32 	%f12065, [%rd1063];
	add.f32 	%f12066, %f12064, %f12065;
	ld.global.f32 	%f12067, [%rd1065];
	add.f32 	%f12068, %f12066, %f12067;
	// begin inline asm
	mov.u64 	%rd764, %clock64;
	// end inline asm
	sub.s64 	%rd1250, %rd764, %rd763;
	cvt.rn.f32.s64 	%f12069, %rd1250;
	cvt.f64.f32 	%fd182, %f12069;
	st.local.f64 	[%rd1033], %fd182;
	{ // callseq 181, 0
	.param .b64 param0;
	st.param.b64 	[param0], %rd1069;
	.param .b64 param1;
	st.param.b64 	[param1], %rd1032;
	.param .b32 retval0;
	call.uni (retval0), 
	vprintf, 
	(
	param0, 
	param1
	);
	ld.param.b32 	%r1278, [retval0];
	} // callseq 181
	// begin inline asm
	mov.u64 	%rd765, %clock64;
	// end inline asm
	ld.global.f32 	%f12070, [%rd1035];
	add.f32 	%f12071, %f12068, %f12070;
	ld.global.f32 	%f12072, [%rd1037];
	add.f32 	%f12073, %f12071, %f12072;
	ld.global.f32 	%f12074, [%rd1039];
	add.f32 	%f12075, %f12073, %f12074;
	ld.global.f32 	%f12076, [%rd1041];
	add.f32 	%f12077, %f12075, %f12076;
	ld.global.f32 	%f12078, [%rd1043];
	add.f32 	%f12079, %f12077, %f12078;
	ld.global.f32 	%f12080, [%rd1045];
	add.f32 	%f12081, %f12079, %f12080;
	ld.global.f32 	%f12082, [%rd1047];
	add.f32 	%f12083, %f12081, %f12082;
	ld.global.f32 	%f12084, [%rd1049];
	add.f32 	%f12085, %f12083, %f12084;
	ld.global.f32 	%f12086, [%rd1051];
	add.f32 	%f12087, %f12085, %f12086;
	ld.global.f32 	%f12088, [%rd1053];
	add.f32 	%f12089, %f12087, %f12088;
	ld.global.f32 	%f12090, [%rd1055];
	add.f32 	%f12091, %f12089, %f12090;
	ld.global.f32 	%f12092, [%rd1057];
	add.f32 	%f12093, %f12091, %f12092;
	ld.global.f32 	%f12094, [%rd1059];
	add.f32 	%f12095, %f12093, %f12094;
	ld.global.f32 	%f12096, [%rd1061];
	add.f32 	%f12097, %f12095, %f12096;
	ld.global.f32 	%f12098, [%rd1063];
	add.f32 	%f12099, %f12097, %f12098;
	ld.global.f32 	%f12100, [%rd1065];
	add.f32 	%f12101, %f12099, %f12100;
	// begin inline asm
	mov.u64 	%rd766, %clock64;
	// end inline asm
	sub.s64 	%rd1251, %rd766, %rd765;
	cvt.rn.f32.s64 	%f12102, %rd1251;
	cvt.f64.f32 	%fd183, %f12102;
	st.local.f64 	[%rd1033], %fd183;
	{ // callseq 182, 0
	.param .b64 param0;
	st.param.b64 	[param0], %rd1069;
	.param .b64 param1;
	st.param.b64 	[param1], %rd1032;
	.param .b32 retval0;
	call.uni (retval0), 
	vprintf, 
	(
	param0, 
	param1
	);
	ld.param.b32 	%r1280, [retval0];
	} // callseq 182
	// begin inline asm
	mov.u64 	%rd767, %clock64;
	// end inline asm
	ld.global.f32 	%f12103, [%rd1035];
	add.f32 	%f12104, %f12101, %f12103;
	ld.global.f32 	%f12105, [%rd1037];
	add.f32 	%f12106, %f12104, %f12105;
	ld.global.f32 	%f12107, [%rd1039];
	add.f32 	%f12108, %f12106, %f12107;
	ld.global.f32 	%f12109, [%rd1041];
	add.f32 	%f12110, %f12108, %f12109;
	ld.global.f32 	%f12111, [%rd1043];
	add.f32 	%f12112, %f12110, %f12111;
	ld.global.f32 	%f12113, [%rd1045];
	add.f32 	%f12114, %f12112, %f12113;
	ld.global.f32 	%f12115, [%rd1047];
	add.f32 	%f12116, %f12114, %f12115;
	ld.global.f32 	%f12117, [%rd1049];
	add.f32 	%f12118, %f12116, %f12117;
	ld.global.f32 	%f12119, [%rd1051];
	add.f32 	%f12120, %f12118, %f12119;
	ld.global.f32 	%f12121, [%rd1053];
	add.f32 	%f12122, %f12120, %f12121;
	ld.global.f32 	%f12123, [%rd1055];
	add.f32 	%f12124, %f12122, %f12123;
	ld.global.f32 	%f12125, [%rd1057];
	add.f32 	%f12126, %f12124, %f12125;
	ld.global.f32 	%f12127, [%rd1059];
	add.f32 	%f12128, %f12126, %f12127;
	ld.global.f32 	%f12129, [%rd1061];
	add.f32 	%f12130, %f12128, %f12129;
	ld.global.f32 	%f12131, [%rd1063];
	add.f32 	%f12132, %f12130, %f12131;
	ld.global.f32 	%f12133, [%rd1065];
	add.f32 	%f12134, %f12132, %f12133;
	// begin inline asm
	mov.u64 	%rd768, %clock64;
	// end inline asm
	sub.s64 	%rd1252, %rd768, %rd767;
	cvt.rn.f32.s64 	%f12135, %rd1252;
	cvt.f64.f32 	%fd184, %f12135;
	st.local.f64 	[%rd1033], %fd184;
	{ // callseq 183, 0
	.param .b64 param0;
	st.param.b64 	[param0], %rd1069;
	.param .b64 param1;
	st.param.b64 	[param1], %rd1032;
	.param .b32 retval0;
	call.uni (retval0), 
	vprintf, 
	(
	param0, 
	param1
	);
	ld.param.b32 	%r1282, [retval0];
	} // callseq 183
	// begin inline asm
	mov.u64 	%rd769, %clock64;
	// end inline asm
	ld.global.f32 	%f12136, [%rd1035];
	add.f32 	%f12137, %f12134, %f12136;
	ld.global.f32 	%f12138, [%rd1037];
	add.f32 	%f12139, %f12137, %f12138;
	ld.global.f32 	%f12140, [%rd1039];
	add.f32 	%f12141, %f12139, %f12140;
	ld.global.f32 	%f12142, [%rd1041];
	add.f32 	%f12143, %f12141, %f12142;
	ld.global.f32 	%f12144, [%rd1043];
	add.f32 	%f12145, %f12143, %f12144;
	ld.global.f32 	%f12146, [%rd1045];
	add.f32 	%f12147, %f12145, %f12146;
	ld.global.f32 	%f12148, [%rd1047];
	add.f32 	%f12149, %f12147, %f12148;
	ld.global.f32 	%f12150, [%rd1049];
	add.f32 	%f12151, %f12149, %f12150;
	ld.global.f32 	%f12152, [%rd1051];
	add.f32 	%f12153, %f12151, %f12152;
	ld.global.f32 	%f12154, [%rd1053];
	add.f32 	%f12155, %f12153, %f12154;
	ld.global.f32 	%f12156, [%rd1055];
	add.f32 	%f12157, %f12155, %f12156;
	ld.global.f32 	%f12158, [%rd1057];
	add.f32 	%f12159, %f12157, %f12158;
	ld.global.f32 	%f12160, [%rd1059];
	add.f32 	%f12161, %f12159, %f12160;
	ld.global.f32 	%f12162, [%rd1061];
	add.f32 	%f12163, %f12161, %f12162;
	ld.global.f32 	%f12164, [%rd1063];
	add.f32 	%f12165, %f12163, %f12164;
	ld.global.f32 	%f12166, [%rd1065];
	add.f32 	%f12167, %f12165, %f12166;
	// begin inline asm
	mov.u64 	%rd770, %clock64;
	// end inline asm
	sub.s64 	%rd1253, %rd770, %rd769;
	cvt.rn.f32.s64 	%f12168, %rd1253;
	cvt.f64.f32 	%fd185, %f12168;
	st.local.f64 	[%rd1033], %fd185;
	{ // callseq 184, 0
	.param .b64 param0;
	st.param.b64 	[param0], %rd1069;
	.param .b64 param1;
	st.param.b64 	[param1], %rd1032;
	.param .b32 retval0;
	call.uni (retval0), 
	vprintf, 
	(
	param0, 
	param1
	);
	ld.param.b32 	%r1284, [retval0];
	} // callseq 184
	// begin inline asm
	mov.u64 	%rd771, %clock64;
	// end inline asm
	ld.global.f32 	%f12169, [%rd1035];
	add.f32 	%f12170, %f12167, %f12169;
	ld.global.f32 	%f12171, [%rd1037];
	add.f32 	%f12172, %f12170, %f12171;
	ld.global.f32 	%f12173, [%rd1039];
	add.f32 	%f12174, %f12172, %f12173;
	ld.global.f32 	%f12175, [%rd1041];
	add.f32 	%f12176, %f12174, %f12175;
	ld.global.f32 	%f12177, [%rd1043];
	add.f32 	%f12178, %f12176, %f12177;
	ld.global.f32 	%f12179, [%rd1045];
	add.f32 	%f12180, %f12178, %f12179;
	ld.global.f32 	%f12181, [%rd1047];
	add.f32 	%f12182, %f12180, %f12181;
	ld.global.f32 	%f12183, [%rd1049];
	add.f32 	%f12184, %f12182, %f12183;
	ld.global.f32 	%f12185, [%rd1051];
	add.f32 	%f12186, %f12184, %f12185;
	ld.global.f32 	%f12187, [%rd1053];
	add.f32 	%f12188, %f12186, %f12187;
	ld.global.f32 	%f12189, [%rd1055];
	add.f32 	%f12190, %f12188, %f12189;
	ld.global.f32 	%f12191, [%rd1057];
	add.f32 	%f12192, %f12190, %f12191;
	ld.global.f32 	%f12193, [%rd1059];
	add.f32 	%f12194, %f12192, %f12193;
	ld.global.f32 	%f12195, [%rd1061];
	add.f32 	%f12196, %f12194, %f12195;
	ld.global.f32 	%f12197, [%rd1063];
	add.f32 	%f12198, %f12196, %f12197;
	ld.global.f32 	%f12199, [%rd1065];
	add.f32 	%f12200, %f12198, %f12199;
	// begin inline asm
	mov.u64 	%rd772, %clock64;
	// end inline asm
	// begin inline asm
	mov.u64 	%rd773, %clock64;
	// end inline asm
	ld.global.f32 	%f12201, [%rd1035];
	add.f32 	%f12202, %f12200, %f12201;
	ld.global.f32 	%f12203, [%rd1037];
	add.f32 	%f12204, %f12202, %f12203;
	ld.global.f32 	%f12205, [%rd1039];
	add.f32 	%f12206, %f12204, %f12205;
	ld.global.f32 	%f12207, [%rd1041];
	add.f32 	%f12208, %f12206, %f12207;
	ld.global.f32 	%f12209, [%rd1043];
	add.f32 	%f12210, %f12208, %f12209;
	ld.global.f32 	%f12211, [%rd1045];
	add.f32 	%f12212, %f12210, %f12211;
	ld.global.f32 	%f12213, [%rd1047];
	add.f32 	%f12214, %f12212, %f12213;
	ld.global.f32 	%f12215, [%rd1049];
	add.f32 	%f12216, %f12214, %f12215;
	ld.global.f32 	%f12217, [%rd1051];
	add.f32 	%f12218, %f12216, %f12217;
	ld.global.f32 	%f12219, [%rd1053];
	add.f32 	%f12220, %f12218, %f12219;
	ld.global.f32 	%f12221, [%rd1055];
	add.f32 	%f12222, %f12220, %f12221;
	ld.global.f32 	%f12223, [%rd1057];
	add.f32 	%f12224, %f12222, %f12223;
	ld.global.f32 	%f12225, [%rd1059];
	add.f32 	%f12226, %f12224, %f12225;
	ld.global.f32 	%f12227, [%rd1061];
	add.f32 	%f12228, %f12226, %f12227;
	ld.global.f32 	%f12229, [%rd1063];
	add.f32 	%f12230, %f12228, %f12229;
	ld.global.f32 	%f12231, [%rd1065];
	add.f32 	%f12232, %f12230, %f12231;
	// begin inline asm
	mov.u64 	%rd774, %clock64;
	// end inline asm
	// begin inline asm
	mov.u64 	%rd775, %clock64;
	// end inline asm
	ld.global.f32 	%f12233, [%rd1035];
	add.f32 	%f12234, %f12232, %f12233;
	ld.global.f32 	%f12235, [%rd1037];
	add.f32 	%f12236, %f12234, %f12235;
	ld.global.f32 	%f12237, [%rd1039];
	add.f32 	%f12238, %f12236, %f12237;
	ld.global.f32 	%f12239, [%rd1041];
	add.f32 	%f12240, %f12238, %f12239;
	ld.global.f32 	%f12241, [%rd1043];
	add.f32 	%f12242, %f12240, %f12241;
	ld.global.f32 	%f12243, [%rd1045];
	add.f32 	%f12244, %f12242, %f12243;
	ld.global.f32 	%f12245, [%rd1047];
	add.f32 	%f12246, %f12244, %f12245;
	ld.global.f32 	%f12247, [%rd1049];
	add.f32 	%f12248, %f12246, %f12247;
	ld.global.f32 	%f12249, [%rd1051];
	add.f32 	%f12250, %f12248, %f12249;
	ld.global.f32 	%f12251, [%rd1053];
	add.f32 	%f12252, %f12250, %f12251;
	ld.global.f32 	%f12253, [%rd1055];
	add.f32 	%f12254, %f12252, %f12253;
	ld.global.f32 	%f12255, [%rd1057];
	add.f32 	%f12256, %f12254, %f12255;
	ld.global.f32 	%f12257, [%rd1059];
	add.f32 	%f12258, %f12256, %f12257;
	ld.global.f32 	%f12259, [%rd1061];
	add.f32 	%f12260, %f12258, %f12259;
	ld.global.f32 	%f12261, [%rd1063];
	add.f32 	%f12262, %f12260, %f12261;
	ld.global.f32 	%f12263, [%rd1065];
	add.f32 	%f12264, %f12262, %f12263;
	// begin inline asm
	mov.u64 	%rd776, %clock64;
	// end inline asm
	// begin inline asm
	mov.u64 	%rd777, %clock64;
	// end inline asm
	ld.global.f32 	%f12265, [%rd1035];
	add.f32 	%f12266, %f12264, %f12265;
	ld.global.f32 	%f12267, [%rd1037];
	add.f32 	%f12268, %f12266, %f12267;
	ld.global.f32 	%f12269, [%rd1039];
	add.f32 	%f12270, %f12268, %f12269;
	ld.global.f32 	%f12271, [%rd1041];
	add.f32 	%f12272, %f12270, %f12271;
	ld.global.f32 	%f12273, [%rd1043];
	add.f32 	%f12274, %f12272, %f12273;
	ld.global.f32 	%f12275, [%rd1045];
	add.f32 	%f12276, %f12274, %f12275;
	ld.global.f32 	%f12277, [%rd1047];
	add.f32 	%f12278, %f12276, %f12277;
	ld.global.f32 	%f12279, [%rd1049];
	add.f32 	%f12280, %f12278, %f12279;
	ld.global.f32 	%f12281, [%rd1051];
	add.f32 	%f12282, %f12280, %f12281;
	ld.global.f32 	%f12283, [%rd1053];
	add.f32 	%f12284, %f12282, %f12283;
	ld.global.f32 	%f12285, [%rd1055];
	add.f32 	%f12286, %f12284, %f12285;
	ld.global.f32 	%f12287, [%rd1057];
	add.f32 	%f12288, %f12286, %f12287;
	ld.global.f32 	%f12289, [%rd1059];
	add.f32 	%f12290, %f12288, %f12289;
	ld.global.f32 	%f12291, [%rd1061];
	add.f32 	%f12292, %f12290, %f12291;
	ld.global.f32 	%f12293, [%rd1063];
	add.f32 	%f12294, %f12292, %f12293;
	ld.global.f32 	%f12295, [%rd1065];
	add.f32 	%f12296, %f12294, %f12295;
	// begin inline asm
	mov.u64 	%rd778, %clock64;
	// end inline asm
	// begin inline asm
	mov.u64 	%rd779, %clock64;
	// end inline asm
	ld.global.f32 	%f12297, [%rd1035];
	add.f32 	%f12298, %f12296, %f12297;
	ld.global.f32 	%f12299, [%rd1037];
	add.f32 	%f12300, %f12298, %f12299;
	ld.global.f32 	%f12301, [%rd1039];
	add.f32 	%f12302, %f12300, %f12301;
	ld.global.f32 	%f12303, [%rd1041];
	add.f32 	%f12304, %f12302, %f12303;
	ld.global.f32 	%f12305, [%rd1043];
	add.f32 	%f12306, %f12304, %f12305;
	ld.global.f32 	%f12307, [%rd1045];
	add.f32 	%f12308, %f12306, %f12307;
	ld.global.f32 	%f12309, [%rd1047];
	add.f32 	%f12310, %f12308, %f12309;
	ld.global.f32 	%f12311, [%rd1049];
	add.f32 	%f12312, %f12310, %f12311;
	ld.global.f32 	%f12313, [%rd1051];
	add.f32 	%f12314, %f12312, %f12313;
	ld.global.f32 	%f12315, [%rd1053];
	add.f32 	%f12316, %f12314, %f12315;
	ld.global.f32 	%f12317, [%rd1055];
	add.f32 	%f12318, %f12316, %f12317;
	ld.global.f32 	%f12319, [%rd1057];
	add.f32 	%f12320, %f12318, %f12319;
	ld.global.f32 	%f12321, [%rd1059];
	add.f32 	%f12322, %f12320, %f12321;
	ld.global.f32 	%f12323, [%rd1061];
	add.f32 	%f12324, %f12322, %f12323;
	ld.global.f32 	%f12325, [%rd1063];
	add.f32 	%f12326, %f12324, %f12325;
	ld.global.f32 	%f12327, [%rd1065];
	add.f32 	%f12328, %f12326, %f12327;
	// begin inline asm
	mov.u64 	%rd780, %clock64;
	// end inline asm
	ld.global.f32 	%f12329, [%rd1066+230528];
	add.f32 	%f12330, %f12328, %f12329;
	// begin inline asm
	mov.u64 	%rd781, %clock64;
	// end inline asm
	ld.global.f32 	%f12331, [%rd1035];
	add.f32 	%f12332, %f12330, %f12331;
	ld.global.f32 	%f12333, [%rd1037];
	add.f32 	%f12334, %f12332, %f12333;
	ld.global.f32 	%f12335, [%rd1039];
	add.f32 	%f12336, %f12334, %f12335;
	ld.global.f32 	%f12337, [%rd1041];
	add.f32 	%f12338, %f12336, %f12337;
	ld.global.f32 	%f12339, [%rd1043];
	add.f32 	%f12340, %f12338, %f12339;
	ld.global.f32 	%f12341, [%rd1045];
	add.f32 	%f12342, %f12340, %f12341;
	ld.global.f32 	%f12343, [%rd1047];
	add.f32 	%f12344, %f12342, %f12343;
	ld.global.f32 	%f12345, [%rd1049];
	add.f32 	%f12346, %f12344, %f12345;
	ld.global.f32 	%f12347, [%rd1051];
	add.f32 	%f12348, %f12346, %f12347;
	ld.global.f32 	%f12349, [%rd1053];
	add.f32 	%f12350, %f12348, %f12349;
	ld.global.f32 	%f12351, [%rd1055];
	add.f32 	%f12352, %f12350, %f12351;
	ld.global.f32 	%f12353, [%rd1057];
	add.f32 	%f12354, %f12352, %f12353;
	ld.global.f32 	%f12355, [%rd1059];
	add.f32 	%f12356, %f12354, %f12355;
	ld.global.f32 	%f12357, [%rd1061];
	add.f32 	%f12358, %f12356, %f12357;
	ld.global.f32 	%f12359, [%rd1063];
	add.f32 	%f12360, %f12358, %f12359;
	ld.global.f32 	%f12361, [%rd1065];
	add.f32 	%f12362, %f12360, %f12361;
	// begin inline asm
	mov.u64 	%rd782, %clock64;
	// end inline asm
	sub.s64 	%rd1254, %rd782, %rd781;
	cvt.rn.f32.s64 	%f12363, %rd1254;
	cvt.f64.f32 	%fd186, %f12363;
	st.local.f64 	[%rd1033], %fd186;
	{ // callseq 185, 0
	.param .b64 param0;
	st.param.b64 	[param0], %rd1069;
	.param .b64 param1;
	st.param.b64 	[param1], %rd1032;
	.param .b32 retval0;
	call.uni (retval0), 
	vprintf, 
	(
	param0, 
	param1
	);
	ld.param.b32 	%r1286, [retval0];
	} // callseq 185
	// begin inline asm
	mov.u64 	%rd783, %clock64;
	// end inline asm
	ld.global.f32 	%f12364, [%rd1035];
	add.f32 	%f12365, %f12362, %f12364;
	ld.global.f32 	%f12366, [%rd1037];
	add.f32 	%f12367, %f12365, %f12366;
	ld.global.f32 	%f12368, [%rd1039];
	add.f32 	%f12369, %f12367, %f12368;
	ld.global.f32 	%f12370, [%rd1041];
	add.f32 	%f12371, %f12369, %f12370;
	ld.global.f32 	%f12372, [%rd1043];
	add.f32 	%f12373, %f12371, %f12372;
	ld.global.f32 	%f12374, [%rd1045];
	add.f32 	%f12375, %f12373, %f12374;
	ld.global.f32 	%f12376, [%rd1047];
	add.f32 	%f12377, %f12375, %f12376;
	ld.global.f32 	%f12378, [%rd1049];
	add.f32 	%f12379, %f12377, %f12378;
	ld.global.f32 	%f12380, [%rd1051];
	add.f32 	%f12381, %f12379, %f12380;
	ld.global.f32 	%f12382, [%rd1053];
	add.f32 	%f12383, %f12381, %f12382;
	ld.global.f32 	%f12384, [%rd1055];
	add.f32 	%f12385, %f12383, %f12384;
	ld.global.f32 	%f12386, [%rd1057];
	add.f32 	%f12387, %f12385, %f12386;
	ld.global.f32 	%f12388, [%rd1059];
	add.f32 	%f12389, %f12387, %f12388;
	ld.global.f32 	%f12390, [%rd1061];
	add.f32 	%f12391, %f12389, %f12390;
	ld.global.f32 	%f12392, [%rd1063];
	add.f32 	%f12393, %f12391, %f12392;
	ld.global.f32 	%f12394, [%rd1065];
	add.f32 	%f12395, %f12393, %f12394;
	// begin inline asm
	mov.u64 	%rd784, %clock64;
	// end inline asm
	sub.s64 	%rd1255, %rd784, %rd783;
	cvt.rn.f32.s64 	%f12396, %rd1255;
	cvt.f64.f32 	%fd187, %f12396;
	st.local.f64 	[%rd1033], %fd187;
	{ // callseq 186, 0
	.param .b64 param0;
	st.param.b64 	[param0], %rd1069;
	.param .b64 param1;
	st.param.b64 	[param1], %rd1032;
	.param .b32 retval0;
	call.uni (retval0), 
	vprintf, 
	(
	param0, 
	param1
	);
	ld.param.b32 	%r1288, [retval0];
	} // callseq 186
	// begin inline asm
	mov.u64 	%rd785, %clock64;
	// end inline asm
	ld.global.f32 	%f12397, [%rd1035];
	add.f32 	%f12398, %f12395, %f12397;
	ld.global.f32 	%f12399, [%rd1037];
	add.f32 	%f12400, %f12398, %f12399;
	ld.global.f32 	%f12401, [%rd1039];
	add.f32 	%f12402, %f12400, %f12401;
	ld.global.f32 	%f12403, [%rd1041];
	add.f32 	%f12404, %f12402, %f12403;
	ld.global.f32 	%f12405, [%rd1043];
	add.f32 	%f12406, %f12404, %f12405;
	ld.global.f32 	%f12407, [%rd1045];
	add.f32 	%f12408, %f12406, %f12407;
	ld.global.f32 	%f12409, [%rd1047];
	add.f32 	%f12410, %f12408, %f12409;
	ld.global.f32 	%f12411, [%rd1049];
	add.f32 	%f12412, %f12410, %f12411;
	ld.global.f32 	%f12413, [%rd1051];
	add.f32 	%f12414, %f12412, %f12413;
	ld.global.f32 	%f12415, [%rd1053];
	add.f32 	%f12416, %f12414, %f12415;
	ld.global.f32 	%f12417, [%rd1055];
	add.f32 	%f12418, %f12416, %f12417;
	ld.global.f32 	%f12419, [%rd1057];
	add.f32 	%f12420, %f12418, %f12419;
	ld.global.f32 	%f12421, [%rd1059];
	add.f32 	%f12422, %f12420, %f12421;
	ld.global.f32 	%f12423, [%rd1061];
	add.f32 	%f12424, %f12422, %f12423;
	ld.global.f32 	%f12425, [%rd1063];
	add.f32 	%f12426, %f12424, %f12425;
	ld.global.f32 	%f12427, [%rd1065];
	add.f32 	%f12428, %f12426, %f12427;
	// begin inline asm
	mov.u64 	%rd786, %clock64;
	// end inline asm
	sub.s64 	%rd1256, %rd786, %rd785;
	cvt.rn.f32.s64 	%f12429, %rd1256;
	cvt.f64.f32 	%fd188, %f12429;
	st.local.f64 	[%rd1033], %fd188;
	{ // callseq 187, 0
	.param .b64 param0;
	st.param.b64 	[param0], %rd1069;
	.param .b64 param1;
	st.param.b64 	[param1], %rd1032;
	.param .b32 retval0;
	call.uni (retval0), 
	vprintf, 
	(
	param0, 
	param1
	);
	ld.param.b32 	%r1290, [retval0];
	} // callseq 187
	// begin inline asm
	mov.u64 	%rd787, %clock64;
	// end inline asm
	ld.global.f32 	%f12430, [%rd1035];
	add.f32 	%f12431, %f12428, %f12430;
	ld.global.f32 	%f12432, [%rd1037];
	add.f32 	%f12433, %f12431, %f12432;
	ld.global.f32 	%f12434, [%rd1039];
	add.f32 	%f12435, %f12433, %f12434;
	ld.global.f32 	%f12436, [%rd1041];
	add.f32 	%f12437, %f12435, %f12436;
	ld.global.f32 	%f12438, [%rd1043];
	add.f32 	%f12439, %f12437, %f12438;
	ld.global.f32 	%f12440, [%rd1045];
	add.f32 	%f12441, %f12439, %f12440;
	ld.global.f32 	%f12442, [%rd1047];
	add.f32 	%f12443, %f12441, %f12442;
	ld.global.f32 	%f12444, [%rd1049];
	add.f32 	%f12445, %f12443, %f12444;
	ld.global.f32 	%f12446, [%rd1051];
	add.f32 	%f12447, %f12445, %f12446;
	ld.global.f32 	%f12448, [%rd1053];
	add.f32 	%f12449, %f12447, %f12448;
	ld.global.f32 	%f12450, [%rd1055];
	add.f32 	%f12451, %f12449, %f12450;
	ld.global.f32 	%f12452, [%rd1057];
	add.f32 	%f12453, %f12451, %f12452;
	ld.global.f32 	%f12454, [%rd1059];
	add.f32 	%f12455, %f12453, %f12454;
	ld.global.f32 	%f12456, [%rd1061];
	add.f32 	%f12457, %f12455, %f12456;
	ld.global.f32 	%f12458, [%rd1063];
	add.f32 	%f12459, %f12457, %f12458;
	ld.global.f32 	%f12460, [%rd1065];
	add.f32 	%f12461, %f12459, %f12460;
	// begin inline asm
	mov.u64 	%rd788, %clock64;
	// end inline asm
	sub.s64 	%rd1257, %rd788, %rd787;
	cvt.rn.f32.s64 	%f12462, %rd1257;
	cvt.f64.f32 	%fd189, %f12462;
	st.local.f64 	[%rd1033], %fd189;
	{ // callseq 188, 0
	.param .b64 param0;
	st.param.b64 	[param0], %rd1069;
	.param .b64 param1;
	st.param.b64 	[param1], %rd1032;
	.param .b32 retval0;
	call.uni (retval0), 
	vprintf, 
	(
	param0, 
	param1
	);
	ld.param.b32 	%r1292, [retval0];
	} // callseq 188
	// begin inline asm
	mov.u64 	%rd789, %clock64;
	// end inline asm
	ld.global.f32 	%f12463, [%rd1035];
	add.f32 	%f12464, %f12461, %f12463;
	ld.global.f32 	%f12465, [%rd1037];
	add.f32 	%f12466, %f12464, %f12465;
	ld.global.f32 	%f12467, [%rd1039];
	add.f32 	%f12468, %f12466, %f12467;
	ld.global.f32 	%f12469, [%rd1041];
	add.f32 	%f12470, %f12468, %f12469;
	ld.global.f32 	%f12471, [%rd1043];
	add.f32 	%f12472, %f12470, %f12471;
	ld.global.f32 	%f12473, [%rd1045];
	add.f32 	%f12474, %f12472, %f12473;
	ld.global.f32 	%f12475, [%rd1047];
	add.f32 	%f12476, %f12474, %f12475;
	ld.global.f32 	%f12477, [%rd1049];
	add.f32 	%f12478, %f12476, %f12477;
	ld.global.f32 	%f12479, [%rd1051];
	add.f32 	%f12480, %f12478, %f12479;
	ld.global.f32 	%f12481, [%rd1053];
	add.f32 	%f12482, %f12480, %f12481;
	ld.global.f32 	%f12483, [%rd1055];
	add.f32 	%f12484, %f12482, %f12483;
	ld.global.f32 	%f12485, [%rd1057];
	add.f32 	%f12486, %f12484, %f12485;
	ld.global.f32 	%f12487, [%rd1059];
	add.f32 	%f12488, %f12486, %f12487;
	ld.global.f32 	%f12489, [%rd1061];
	add.f32 	%f12490, %f12488, %f12489;
	ld.global.f32 	%f12491, [%rd1063];
	add.f32 	%f12492, %f12490, %f12491;
	ld.global.f32 	%f12493, [%rd1065];
	add.f32 	%f12494, %f12492, %f12493;
	// begin inline asm
	mov.u64 	%rd790, %clock64;
	// end inline asm
	sub.s64 	%rd1258, %rd790, %rd789;
	cvt.rn.f32.s64 	%f12495, %rd1258;
	cvt.f64.f32 	%fd190, %f12495;
	st.local.f64 	[%rd1033], %fd190;
	{ // callseq 189, 0
	.param .b64 param0;
	st.param.b64 	[param0], %rd1069;
	.param .b64 param1;
	st.param.b64 	[param1], %rd1032;
	.param .b32 retval0;
	call.uni (retval0), 
	vprintf, 
	(
	param0, 
	param1
	);
	ld.param.b32 	%r1294, [retval0];
	} // callseq 189
	// begin inline asm
	mov.u64 	%rd791, %clock64;
	// end inline asm
	ld.global.f32 	%f12496, [%rd1035];
	add.f32 	%f12497, %f12494, %f12496;
	ld.global.f32 	%f12498, [%rd1037];
	add.f32 	%f12499, %f12497, %f12498;
	ld.global.f32 	%f12500, [%rd1039];
	add.f32 	%f12501, %f12499, %f12500;
	ld.global.f32 	%f12502, [%rd1041];
	add.f32 	%f12503, %f12501, %f12502;
	ld.global.f32 	%f12504, [%rd1043];
	add.f32 	%f12505, %f12503, %f12504;
	ld.global.f32 	%f12506, [%rd1045];
	add.f32 	%f12507, %f12505, %f12506;
	ld.global.f32 	%f12508, [%rd1047];
	add.f32 	%f12509, %f12507, %f12508;
	ld.global.f32 	%f12510, [%rd1049];
	add.f32 	%f12511, %f12509, %f12510;
	ld.global.f32 	%f12512, [%rd1051];
	add.f32 	%f12513, %f12511, %f12512;
	ld.global.f32 	%f12514, [%rd1053];
	add.f32 	%f12515, %f12513, %f12514;
	ld.global.f32 	%f12516, [%rd1055];
	add.f32 	%f12517, %f12515, %f12516;
	ld.global.f32 	%f12518, [%rd1057];
	add.f32 	%f12519, %f12517, %f12518;
	ld.global.f32 	%f12520, [%rd1059];
	add.f32 	%f12521, %f12519, %f12520;
	ld.global.f32 	%f12522, [%rd1061];
	add.f32 	%f12523, %f12521, %f12522;
	ld.global.f32 	%f12524, [%rd1063];
	add.f32 	%f12525, %f12523, %f12524;
	ld.global.f32 	%f12526, [%rd1065];
	add.f32 	%f12527, %f12525, %f12526;
	// begin inline asm
	mov.u64 	%rd792, %clock64;
	// end inline asm
	// begin inline asm
	mov.u64 	%rd793, %clock64;
	// end inline asm
	ld.global.f32 	%f12528, [%rd1035];
	add.f32 	%f12529, %f12527, %f12528;
	ld.global.f32 	%f12530, [%rd1037];
	add.f32 	%f12531, %f12529, %f12530;
	ld.global.f32 	%f12532, [%rd1039];
	add.f32 	%f12533, %f12531, %f12532;
	ld.global.f32 	%f12534, [%rd1041];
	add.f32 	%f12535, %f12533, %f12534;
	ld.global.f32 	%f12536, [%rd1043];
	add.f32 	%f12537, %f12535, %f12536;
	ld.global.f32 	%f12538, [%rd1045];
	add.f32 	%f12539, %f12537, %f12538;
	ld.global.f32 	%f12540, [%rd1047];
	add.f32 	%f12541, %f12539, %f12540;
	ld.global.f32 	%f12542, [%rd1049];
	add.f32 	%f12543, %f12541, %f12542;
	ld.global.f32 	%f12544, [%rd1051];
	add.f32 	%f12545, %f12543, %f12544;
	ld.global.f32 	%f12546, [%rd1053];
	add.f32 	%f12547, %f12545, %f12546;
	ld.global.f32 	%f12548, [%rd1055];
	add.f32 	%f12549, %f12547, %f12548;
	ld.global.f32 	%f12550, [%rd1057];
	add.f32 	%f12551, %f12549, %f12550;
	ld.global.f32 	%f12552, [%rd1059];
	add.f32 	%f12553, %f12551, %f12552;
	ld.global.f32 	%f12554, [%rd1061];
	add.f32 	%f12555, %f12553, %f12554;
	ld.global.f32 	%f12556, [%rd1063];
	add.f32 	%f12557, %f12555, %f12556;
	ld.global.f32 	%f12558, [%rd1065];
	add.f32 	%f12559, %f12557, %f12558;
	// begin inline asm
	mov.u64 	%rd794, %clock64;
	// end inline asm
	// begin inline asm
	mov.u64 	%rd795, %clock64;
	// end inline asm
	ld.global.f32 	%f12560, [%rd1035];
	add.f32 	%f12561, %f12559, %f12560;
	ld.global.f32 	%f12562, [%rd1037];
	add.f32 	%f12563, %f12561, %f12562;
	ld.global.f32 	%f12564, [%rd1039];
	add.f32 	%f12565, %f12563, %f12564;
	ld.global.f32 	%f12566, [%rd1041];
	add.f32 	%f12567, %f12565, %f12566;
	ld.global.f32 	%f12568, [%rd1043];
	add.f32 	%f12569, %f12567, %f12568;
	ld.global.f32 	%f12570, [%rd1045];
	add.f32 	%f12571, %f12569, %f12570;
	ld.global.f32 	%f12572, [%rd1047];
	add.f32 	%f12573, %f12571, %f12572;
	ld.global.f32 	%f12574, [%rd1049];
	add.f32 	%f12575, %f12573, %f12574;
	ld.global.f32 	%f12576, [%rd1051];
	add.f32 	%f12577, %f12575, %f12576;
	ld.global.f32 	%f12578, [%rd1053];
	add.f32 	%f12579, %f12577, %f12578;
	ld.global.f32 	%f12580, [%rd1055];
	add.f32 	%f12581, %f12579, %f12580;
	ld.global.f32 	%f12582, [%rd1057];
	add.f32 	%f12583, %f12581, %f12582;
	ld.global.f32 	%f12584, [%rd1059];
	add.f32 	%f12585, %f12583, %f12584;
	ld.global.f32 	%f12586, [%rd1061];
	add.f32 	%f12587, %f12585, %f12586;
	ld.global.f32 	%f12588, [%rd1063];
	add.f32 	%f12589, %f12587, %f12588;
	ld.global.f32 	%f12590, [%rd1065];
	add.f32 	%f12591, %f12589, %f12590;
	// begin inline asm
	mov.u64 	%rd796, %clock64;
	// end inline asm
	// begin inline asm
	mov.u64 	%rd797, %clock64;
	// end inline asm
	ld.global.f32 	%f12592, [%rd1035];
	add.f32 	%f12593, %f12591, %f12592;
	ld.global.f32 	%f12594, [%rd1037];
	add.f32 	%f12595, %f12593, %f12594;
	ld.global.f32 	%f12596, [%rd1039];
	add.f32 	%f12597, %f12595, %f12596;
	ld.global.f32 	%f12598, [%rd1041];
	add.f32 	%f12599, %f12597, %f12598;
	ld.global.f32 	%f12600, [%rd1043];
	add.f32 	%f12601, %f12599, %f12600;
	ld.global.f32 	%f12602, [%rd1045];
	add.f32 	%f12603, %f12601, %f12602;
	ld.global.f32 	%f12604, [%rd1047];
	add.f32 	%f12605, %f12603, %f12604;
	ld.global.f32 	%f12606, [%rd1049];
	add.f32 	%f12607, %f12605, %f12606;
	ld.global.f32 	%f12608, [%rd1051];
	add.f32 	%f12609, %f12607, %f12608;
	ld.global.f32 	%f12610, [%rd1053];
	add.f32 	%f12611, %f12609, %f12610;
	ld.global.f32 	%f12612, [%rd1055];
	add.f32 	%f12613, %f12611, %f12612;
	ld.global.f32 	%f12614, [%rd1057];
	add.f32 	%f12615, %f12613, %f12614;
	ld.global.f32 	%f12616, [%rd1059];
	add.f32 	%f12617, %f12615, %f12616;
	ld.global.f32 	%f12618, [%rd1061];
	add.f32 	%f12619, %f12617, %f12618;
	ld.global.f32 	%f12620, [%rd1063];
	add.f32 	%f12621, %f12619, %f12620;
	ld.global.f32 	%f12622, [%rd1065];
	add.f32 	%f12623, %f12621, %f12622;
	// begin inline asm
	mov.u64 	%rd798, %clock64;
	// end inline asm
	// begin inline asm
	mov.u64 	%rd799, %clock64;
	// end inline asm
	ld.global.f32 	%f12624, [%rd1035];
	add.f32 	%f12625, %f12623, %f12624;
	ld.global.f32 	%f12626, [%rd1037];
	add.f32 	%f12627, %f12625, %f12626;
	ld.global.f32 	%f12628, [%rd1039];
	add.f32 	%f12629, %f12627, %f12628;
	ld.global.f32 	%f12630, [%rd1041];
	add.f32 	%f12631, %f12629, %f12630;
	ld.global.f32 	%f12632, [%rd1043];
	add.f32 	%f12633, %f12631, %f12632;
	ld.global.f32 	%f12634, [%rd1045];
	add.f32 	%f12635, %f12633, %f12634;
	ld.global.f32 	%f12636, [%rd1047];
	add.f32 	%f12637, %f12635, %f12636;
	ld.global.f32 	%f12638, [%rd1049];
	add.f32 	%f12639, %f12637, %f12638;
	ld.global.f32 	%f12640, [%rd1051];
	add.f32 	%f12641, %f12639, %f12640;
	ld.global.f32 	%f12642, [%rd1053];
	add.f32 	%f12643, %f12641, %f12642;
	ld.global.f32 	%f12644, [%rd1055];
	add.f32 	%f12645, %f12643, %f12644;
	ld.global.f32 	%f12646, [%rd1057];
	add.f32 	%f12647, %f12645, %f12646;
	ld.global.f32 	%f12648, [%rd1059];
	add.f32 	%f12649, %f12647, %f12648;
	ld.global.f32 	%f12650, [%rd1061];
	add.f32 	%f12651, %f12649, %f12650;
	ld.global.f32 	%f12652, [%rd1063];
	add.f32 	%f12653, %f12651, %f12652;
	ld.global.f32 	%f12654, [%rd1065];
	add.f32 	%f12655, %f12653, %f12654;
	// begin inline asm
	mov.u64 	%rd800, %clock64;
	// end inline asm
	ld.global.f32 	%f12656, [%rd1066+230528];
	add.f32 	%f12657, %f12655, %f12656;
	// begin inline asm
	mov.u64 	%rd801, %clock64;
	// end inline asm
	ld.global.f32 	%f12658, [%rd1035];
	add.f32 	%f12659, %f12657, %f12658;
	ld.global.f32 	%f12660, [%rd1037];
	add.f32 	%f12661, %f12659, %f12660;
	ld.global.f32 	%f12662, [%rd1039];
	add.f32 	%f12663, %f12661, %f12662;
	ld.global.f32 	%f12664, [%rd1041];
	add.f32 	%f12665, %f12663, %f12664;
	ld.global.f32 	%f12666, [%rd1043];
	add.f32 	%f12667, %f12665, %f12666;
	ld.global.f32 	%f12668, [%rd1045];
	add.f32 	%f12669, %f12667, %f12668;
	ld.global.f32 	%f12670, [%rd1047];
	add.f32 	%f12671, %f12669, %f12670;
	ld.global.f32 	%f12672, [%rd1049];
	add.f32 	%f12673, %f12671, %f12672;
	ld.global.f32 	%f12674, [%rd1051];
	add.f32 	%f12675, %f12673, %f12674;
	ld.global.f32 	%f12676, [%rd1053];
	add.f32 	%f12677, %f12675, %f12676;
	ld.global.f32 	%f12678, [%rd1055];
	add.f32 	%f12679, %f12677, %f12678;
	ld.global.f32 	%f12680, [%rd1057];
	add.f32 	%f12681, %f12679, %f12680;
	ld.global.f32 	%f12682, [%rd1059];
	add.f32 	%f12683, %f12681, %f12682;
	ld.global.f32 	%f12684, [%rd1061];
	add.f32 	%f12685, %f12683, %f12684;
	ld.global.f32 	%f12686, [%rd1063];
	add.f32 	%f12687, %f12685, %f12686;
	ld.global.f32 	%f12688, [%rd1065];
	add.f32 	%f12689, %f12687, %f12688;
	// begin inline asm
	mov.u64 	%rd802, %clock64;
	// end inline asm
	sub.s64 	%rd1259, %rd802, %rd801;
	cvt.rn.f32.s64 	%f12690, %rd1259;
	cvt.f64.f32 	%fd191, %f12690;
	st.local.f64 	[%rd1033], %fd191;
	{ // callseq 190, 0
	.param .b64 param0;
	st.param.b64 	[param0], %rd1069;
	.param .b64 param1;
	st.param.b64 	[param1], %rd1032;
	.param .b32 retval0;
	call.uni (retval0), 
	vprintf, 
	(
	param0, 
	param1
	);
	ld.param.b32 	%r1296, [retval0];
	} // callseq 190
	// begin inline asm
	mov.u64 	%rd803, %clock64;
	// end inline asm
	ld.global.f32 	%f12691, [%rd1035];
	add.f32 	%f12692, %f12689, %f12691;
	ld.global.f32 	%f12693, [%rd1037];
	add.f32 	%f12694, %f12692, %f12693;
	ld.global.f32 	%f12695, [%rd1039];
	add.f32 	%f12696, %f12694, %f12695;
	ld.global.f32 	%f12697, [%rd1041];
	add.f32 	%f12698, %f12696, %f12697;
	ld.global.f32 	%f12699, [%rd1043];
	add.f32 	%f12700, %f12698, %f12699;
	ld.global.f32 	%f12701, [%rd1045];
	add.f32 	%f12702, %f12700, %f12701;
	ld.global.f32 	%f12703, [%rd1047];
	add.f32 	%f12704, %f12702, %f12703;
	ld.global.f32 	%f12705, [%rd1049];
	add.f32 	%f12706, %f12704, %f12705;
	ld.global.f32 	%f12707, [%rd1051];
	add.f32 	%f12708, %f12706, %f12707;
	ld.global.f32 	%f12709, [%rd1053];
	add.f32 	%f12710, %f12708, %f12709;
	ld.global.f32 	%f12711, [%rd1055];
	add.f32 	%f12712, %f12710, %f12711;
	ld.global.f32 	%f12713, [%rd1057];
	add.f32 	%f12714, %f12712, %f12713;
	ld.global.f32 	%f12715, [%rd1059];
	add.f32 	%f12716, %f12714, %f12715;
	ld.global.f32 	%f12717, [%rd1061];
	add.f32 	%f12718, %f12716, %f12717;
	ld.global.f32 	%f12719, [%rd1063];
	add.f32 	%f12720, %f12718, %f12719;
	ld.global.f32 	%f12721, [%rd1065];
	add.f32 	%f12722, %f12720, %f12721;
	// begin inline asm
	mov.u64 	%rd804, %clock64;
	// end inline asm
	sub.s64 	%rd1260, %rd804, %rd803;
	cvt.rn.f32.s64 	%f12723, %rd1260;
	cvt.f64.f32 	%fd192, %f12723;
	st.local.f64 	[%rd1033], %fd192;
	{ // callseq 191, 0
	.param .b64 param0;
	st.param.b64 	[param0], %rd1069;
	.param .b64 param1;
	st.param.b64 	[param1], %rd1032;
	.param .b32 retval0;
	call.uni (retval0), 
	vprintf, 
	(
	param0, 
	param1
	);
	ld.param.b32 	%r1298, [retval0];
	} // callseq 191
	// begin inline asm
	mov.u64 	%rd805, %clock64;
	// end inline asm
	ld.global.f32 	%f12724, [%rd1035];
	add.f32 	%f12725, %f12722, %f12724;
	ld.global.f32 	%f12726, [%rd1037];
	add.f32 	%f12727, %f12725, %f12726;
	ld.global.f32 	%f12728, [%rd1039];
	add.f32 	%f12729, %f12727, %f12728;
	ld.global.f32 	%f12730, [%rd1041];
	add.f32 	%f12731, %f12729, %f12730;
	ld.global.f32 	%f12732, [%rd1043];
	add.f32 	%f12733, %f12731, %f12732;
	ld.global.f32 	%f12734, [%rd1045];
	add.f32 	%f12735, %f12733, %f12734;
	ld.global.f32 	%f12736, [%rd1047];
	add.f32 	%f12737, %f12735, %f12736;
	ld.global.f32 	%f12738, [%rd1049];
	add.f32 	%f12739, %f12737, %f12738;
	ld.global.f32 	%f12740, [%rd1051];
	add.f32 	%f12741, %f12739, %f12740;
	ld.global.f32 	%f12742, [%rd1053];
	add.f32 	%f12743, %f12741, %f12742;
	ld.global.f32 	%f12744, [%rd1055];
	add.f32 	%f12745, %f12743, %f12744;
	ld.global.f32 	%f12746, [%rd1057];
	add.f32 	%f12747, %f12745, %f12746;
	ld.global.f32 	%f12748, [%rd1059];
	add.f32 	%f12749, %f12747, %f12748;
	ld.global.f32 	%f12750, [%rd1061];
	add.f32 	%f12751, %f12749, %f12750;
	ld.global.f32 	%f12752, [%rd1063];
	add.f32 	%f12753, %f12751, %f12752;
	ld.global.f32 	%f12754, [%rd1065];
	add.f32 	%f12755, %f12753, %f12754;
	// begin inline asm
	mov.u64 	%rd806, %clock64;
	// end inline asm
	sub.s64 	%rd1261, %rd806, %rd805;
	cvt.rn.f32.s64 	%f12756, %rd1261;
	cvt.f64.f32 	%fd193, %f12756;
	st.local.f64 	[%rd1033], %fd193;
	{ // callseq 192, 0
	.param .b64 param0;
	st.param.b64 	[param0], %rd1069;
	.param .b64 param1;
	st.param.b64 	[param1], %rd1032;
	.param .b32 retval0;
	call.uni (retval0), 
	vprintf, 
	(
	param0, 
	param1
	);
	ld.param.b32 	%r1300, [retval0];
	} // callseq 192
	// begin inline asm
	mov.u64 	%rd807, %clock64;
	// end inline asm
	ld.global.f32 	%f12757, [%rd1035];
	add.f32 	%f12758, %f12755, %f12757;
	ld.global.f32 	%f12759, [%rd1037];
	add.f32 	%f12760, %f12758, %f12759;
	ld.global.f32 	%f12761, [%rd1039];
	add.f32 	%f12762, %f12760, %f12761;
	ld.global.f32 	%f12763, [%rd1041];
	add.f32 	%f12764, %f12762, %f12763;
	ld.global.f32 	%f12765, [%rd1043];
	add.f32 	%f12766, %f12764, %f12765;
	ld.global.f32 	%f12767, [%rd1045];
	add.f32 	%f12768, %f12766, %f12767;
	ld.global.f32 	%f12769, [%rd1047];
	add.f32 	%f12770, %f12768, %f12769;
	ld.global.f32 	%f12771, [%rd1049];
	add.f32 	%f12772, %f12770, %f12771;
	ld.global.f32 	%f12773, [%rd1051];
	add.f32 	%f12774, %f12772, %f12773;
	ld.global.f32 	%f12775, [%rd1053];
	add.f32 	%f12776, %f12774, %f12775;
	ld.global.f32 	%f12777, [%rd1055];
	add.f32 	%f12778, %f12776, %f12777;
	ld.global.f32 	%f12779, [%rd1057];
	add.f32 	%f12780, %f12778, %f12779;
	ld.global.f32 	%f12781, [%rd1059];
	add.f32 	%f12782, %f12780, %f12781;
	ld.global.f32 	%f12783, [%rd1061];
	add.f32 	%f12784, %f12782, %f12783;
	ld.global.f32 	%f12785, [%rd1063];
	add.f32 	%f12786, %f12784, %f12785;
	ld.global.f32 	%f12787, [%rd1065];
	add.f32 	%f12788, %f12786, %f12787;
	// begin inline asm
	mov.u64 	%rd808, %clock64;
	// end inline asm
	sub.s64 	%rd1262, %rd808, %rd807;
	cvt.rn.f32.s64 	%f12789, %rd1262;
	cvt.f64.f32 	%fd194, %f12789;
	st.local.f64 	[%rd1033], %fd194;
	{ // callseq 193, 0
	.param .b64 param0;
	st.param.b64 	[param0], %rd1069;
	.param .b64 param1;
	st.param.b64 	[param1], %rd1032;
	.param .b32 retval0;
	call.uni (retval0), 
	vprintf, 
	(
	param0, 
	param1
	);
	ld.param.b32 	%r1302, [retval0];
	} // callseq 193
	// begin inline asm
	mov.u64 	%rd809, %clock64;
	// end inline asm
	ld.global.f32 	%f12790, [%rd1035];
	add.f32 	%f12791, %f12788, %f12790;
	ld.global.f32 	%f12792, [%rd1037];
	add.f32 	%f12793, %f12791, %f12792;
	ld.global.f32 	%f12794, [%rd1039];
	add.f32 	%f12795, %f12793, %f12794;
	ld.global.f32 	%f12796, [%rd1041];
	add.f32 	%f12797, %f12795, %f12796;
	ld.global.f32 	%f12798, [%rd1043];
	add.f32 	%f12799, %f12797, %f12798;
	ld.global.f32 	%f12800, [%rd1045];
	add.f32 	%f12801, %f12799, %f12800;
	ld.global.f32 	%f12802, [%rd1047];
	add.f32 	%f12803, %f12801, %f12802;
	ld.global.f32 	%f12804, [%rd1049];
	add.f32 	%f12805, %f12803, %f12804;
	ld.global.f32 	%f12806, [%rd1051];
	add.f32 	%f12807, %f12805, %f12806;
	ld.global.f32 	%f12808, [%rd1053];
	add.f32 	%f12809, %f12807, %f12808;
	ld.global.f32 	%f12810, [%rd1055];
	add.f32 	%f12811, %f12809, %f12810;
	ld.global.f32 	%f12812, [%rd1057];
	add.f32 	%f12813, %f12811, %f12812;
	ld.global.f32 	%f12814, [%rd1059];
	add.f32 	%f12815, %f12813, %f12814;
	ld.global.f32 	%f12816, [%rd1061];
	add.f32 	%f12817, %f12815, %f12816;
	ld.global.f32 	%f12818, [%rd1063];
	add.f32 	%f12819, %f12817, %f12818;
	ld.global.f32 	%f12820, [%rd1065];
	add.f32 	%f12821, %f12819, %f12820;
	// begin inline asm
	mov.u64 	%rd810, %clock64;
	// end inline asm
	sub.s64 	%rd1263, %rd810, %rd809;
	cvt.rn.f32.s64 	%f12822, %rd1263;
	cvt.f64.f32 	%fd195, %f12822;
	st.local.f64 	[%rd1033], %fd195;
	{ // callseq 194, 0
	.param .b64 param0;
	st.param.b64 	[param0], %rd1069;
	.param .b64 param1;
	st.param.b64 	[param1], %rd1032;
	.param .b32 retval0;
	call.uni (retval0), 
	vprintf, 
	(
	param0, 
	param1
	);
	ld.param.b32 	%r1304, [retval0];
	} // callseq 194
	// begin inline asm
	mov.u64 	%rd811, %clock64;
	// end inline asm
	ld.global.f32 	%f12823, [%rd1035];
	add.f32 	%f12824, %f12821, %f12823;
	ld.global.f32 	%f12825, [%rd1037];
	add.f32 	%f12826, %f12824, %f12825;
	ld.global.f32 	%f12827, [%rd1039];
	add.f32 	%f12828, %f12826, %f12827;
	ld.global.f32 	%f12829, [%rd1041];
	add.f32 	%f12830, %f12828, %f12829;
	ld.global.f32 	%f12831, [%rd1043];
	add.f32 	%f12832, %f12830, %f12831;
	ld.global.f32 	%f12833, [%rd1045];
	add.f32 	%f12834, %f12832, %f12833;
	ld.global.f32 	%f12835, [%rd1047];
	add.f32 	%f12836, %f12834, %f12835;
	ld.global.f32 	%f12837, [%rd1049];
	add.f32 	%f12838, %f12836, %f12837;
	ld.global.f32 	%f12839, [%rd1051];
	add.f32 	%f12840, %f12838, %f12839;
	ld.global.f32 	%f12841, [%rd1053];
	add.f32 	%f12842, %f12840, %f12841;
	ld.global.f32 	%f12843, [%rd1055];
	add.f32 	%f12844, %f12842, %f12843;
	ld.global.f32 	%f12845, [%rd1057];
	add.f32 	%f12846, %f12844, %f12845;
	ld.global.f32 	%f12847, [%rd1059];
	add.f32 	%f12848, %f12846, %f12847;
	ld.global.f32 	%f12849, [%rd1061];
	add.f32 	%f12850, %f12848, %f12849;
	ld.global.f32 	%f12851, [%rd1063];
	add.f32 	%f12852, %f12850, %f12851;
	ld.global.f32 	%f12853, [%rd1065];
	add.f32 	%f12854, %f12852, %f12853;
	// begin inline asm
	mov.u64 	%rd812, %clock64;
	// end inline asm
	// begin inline asm
	mov.u64 	%rd813, %clock64;
	// end inline asm
	ld.global.f32 	%f12855, [%rd1035];
	add.f32 	%f12856, %f12854, %f12855;
	ld.global.f32 	%f12857, [%rd1037];
	add.f32 	%f12858, %f12856, %f12857;
	ld.global.f32 	%f12859, [%rd1039];
	add.f32 	%f12860, %f12858, %f12859;
	ld.global.f32 	%f12861, [%rd1041];
	add.f32 	%f12862, %f12860, %f12861;
	ld.global.f32 	%f12863, [%rd1043];
	add.f32 	%f12864, %f12862, %f12863;
	ld.global.f32 	%f12865, [%rd1045];
	add.f32 	%f12866, %f12864, %f12865;
	ld.global.f32 	%f12867, [%rd1047];
	add.f32 	%f12868, %f12866, %f12867;
	ld.global.f32 	%f12869, [%rd1049];
	add.f32 	%f12870, %f12868, %f12869;
	ld.global.f32 	%f12871, [%rd1051];
	add.f32 	%f12872, %f12870, %f12871;
	ld.global.f32 	%f12873, [%rd1053];
	add.f32 	%f12874, %f12872, %f12873;
	ld.global.f32 	%f12875, [%rd1055];
	add.f32 	%f12876, %f12874, %f12875;
	ld.global.f32 	%f12877, [%rd1057];
	add.f32 	%f12878, %f12876, %f12877;
	ld.global.f32 	%f12879, [%rd1059];
	add.f32 	%f12880, %f12878, %f12879;
	ld.global.f32 	%f12881, [%rd1061];
	add.f32 	%f12882, %f12880, %f12881;
	ld.global.f32 	%f12883, [%rd1063];
	add.f32 	%f12884, %f12882, %f12883;
	ld.global.f32 	%f12885, [%rd1065];
	add.f32 	%f12886, %f12884, %f12885;
	// begin inline asm
	mov.u64 	%rd814, %clock64;
	// end inline asm
	// begin inline asm
	mov.u64 	%rd815, %clock64;
	// end inline asm
	ld.global.f32 	%f12887, [%rd1035];
	add.f32 	%f12888, %f12886, %f12887;
	ld.global.f32 	%f12889, [%rd1037];
	add.f32 	%f12890, %f12888, %f12889;
	ld.global.f32 	%f12891, [%rd1039];
	add.f32 	%f12892, %f12890, %f12891;
	ld.global.f32 	%f12893, [%rd1041];
	add.f32 	%f12894, %f12892, %f12893;
	ld.global.f32 	%f12895, [%rd1043];
	add.f32 	%f12896, %f12894, %f12895;
	ld.global.f32 	%f12897, [%rd1045];
	add.f32 	%f12898, %f12896, %f12897;
	ld.global.f32 	%f12899, [%rd1047];
	add.f32 	%f12900, %f12898, %f12899;
	ld.global.f32 	%f12901, [%rd1049];
	add.f32 	%f12902, %f12900, %f12901;
	ld.global.f32 	%f12903, [%rd1051];
	add.f32 	%f12904, %f12902, %f12903;
	ld.global.f32 	%f12905, [%rd1053];
	add.f32 	%f12906, %f12904, %f12905;
	ld.global.f32 	%f12907, [%rd1055];
	add.f32 	%f12908, %f12906, %f12907;
	ld.global.f32 	%f12909, [%rd1057];
	add.f32 	%f12910, %f12908, %f12909;
	ld.global.f32 	%f12911, [%rd1059];
	add.f32 	%f12912, %f12910, %f12911;
	ld.global.f32 	%f12913, [%rd1061];
	add.f32 	%f12914, %f12912, %f12913;
	ld.global.f32 	%f12915, [%rd1063];
	add.f32 	%f12916, %f12914, %f12915;
	ld.global.f32 	%f12917, [%rd1065];
	add.f32 	%f12918, %f12916, %f12917;
	// begin inline asm
	mov.u64 	%rd816, %clock64;
	// end inline asm
	// begin inline asm
	mov.u64 	%rd817, %clock64;
	// end inline asm
	ld.global.f32 	%f12919, [%rd1035];
	add.f32 	%f12920, %f12918, %f12919;
	ld.global.f32 	%f12921, [%rd1037];
	add.f32 	%f12922, %f12920, %f12921;
	ld.global.f32 	%f12923, [%rd1039];
	add.f32 	%f12924, %f12922, %f12923;
	ld.global.f32 	%f12925, [%rd1041];
	add.f32 	%f12926, %f12924, %f12925;
	ld.global.f32 	%f12927, [%rd1043];
	add.f32 	%f12928, %f12926, %f12927;
	ld.global.f32 	%f12929, [%rd1045];
	add.f32 	%f12930, %f12928, %f12929;
	ld.global.f32 	%f12931, [%rd1047];
	add.f32 	%f12932, %f12930, %f12931;
	ld.global.f32 	%f12933, [%rd1049];
	add.f32 	%f12934, %f12932, %f12933;
	ld.global.f32 	%f12935, [%rd1051];
	add.f32 	%f12936, %f12934, %f12935;
	ld.global.f32 	%f12937, [%rd1053];
	add.f32 	%f12938, %f12936, %f12937;
	ld.global.f32 	%f12939, [%rd1055];
	add.f32 	%f12940, %f12938, %f12939;
	ld.global.f32 	%f12941, [%rd1057];
	add.f32 	%f12942, %f12940, %f12941;
	ld.global.f32 	%f12943, [%rd1059];
	add.f32 	%f12944, %f12942, %f12943;
	ld.global.f32 	%f12945, [%rd1061];
	add.f32 	%f12946, %f12944, %f12945;
	ld.global.f32 	%f12947, [%rd1063];
	add.f32 	%f12948, %f12946, %f12947;
	ld.global.f32 	%f12949, [%rd1065];
	add.f32 	%f12950, %f12948, %f12949;
	// begin inline asm
	mov.u64 	%rd818, %clock64;
	// end inline asm
	// begin inline asm
	mov.u64 	%rd819, %clock64;
	// end inline asm
	ld.global.f32 	%f12951, [%rd1035];
	add.f32 	%f12952, %f12950, %f12951;
	ld.global.f32 	%f12953, [%rd1037];
	add.f32 	%f12954, %f12952, %f12953;
	ld.global.f32 	%f12955, [%rd1039];
	add.f32 	%f12956, %f12954, %f12955;
	ld.global.f32 	%f12957, [%rd1041];
	add.f32 	%f12958, %f12956, %f12957;
	ld.global.f32 	%f12959, [%rd1043];
	add.f32 	%f12960, %f12958, %f12959;
	ld.global.f32 	%f12961, [%rd1045];
	add.f32 	%f12962, %f12960, %f12961;
	ld.global.f32 	%f12963, [%rd1047];
	add.f32 	%f12964, %f12962, %f12963;
	ld.global.f32 	%f12965, [%rd1049];
	add.f32 	%f12966, %f12964, %f12965;
	ld.global.f32 	%f12967, [%rd1051];
	add.f32 	%f12968, %f12966, %f12967;
	ld.global.f32 	%f12969, [%rd1053];
	add.f32 	%f12970, %f12968, %f12969;
	ld.global.f32 	%f12971, [%rd1055];
	add.f32 	%f12972, %f12970, %f12971;
	ld.global.f32 	%f12973, [%rd1057];
	add.f32 	%f12974, %f12972, %f12973;
	ld.global.f32 	%f12975, [%rd1059];
	add.f32 	%f12976, %f12974, %f12975;
	ld.global.f32 	%f12977, [%rd1061];
	add.f32 	%f12978, %f12976, %f12977;
	ld.global.f32 	%f12979, [%rd1063];
	add.f32 	%f12980, %f12978, %f12979;
	ld.global.f32 	%f12981, [%rd1065];
	add.f32 	%f12982, %f12980, %f12981;
	// begin inline asm
	mov.u64 	%rd820, %clock64;
	// end inline asm
	ld.global.f32 	%f12983, [%rd1066+230528];
	add.f32 	%f12984, %f12982, %f12983;
	// begin inline asm
	mov.u64 	%rd821, %clock64;
	// end inline asm
	ld.global.f32 	%f12985, [%rd1035];
	add.f32 	%f12986, %f12984, %f12985;
	ld.global.f32 	%f12987, [%rd1037];
	add.f32 	%f12988, %f12986, %f12987;
	ld.global.f32 	%f12989, [%rd1039];
	add.f32 	%f12990, %f12988, %f12989;
	ld.global.f32 	%f12991, [%rd1041];
	add.f32 	%f12992, %f12990, %f12991;
	ld.global.f32 	%f12993, [%rd1043];
	add.f32 	%f12994, %f12992, %f12993;
	ld.global.f32 	%f12995, [%rd1045];
	add.f32 	%f12996, %f12994, %f12995;
	ld.global.f32 	%f12997, [%rd1047];
	add.f32 	%f12998, %f12996, %f12997;
	ld.global.f32 	%f12999, [%rd1049];
	add.f32 	%f13000, %f12998, %f12999;
	ld.global.f32 	%f13001, [%rd1051];
	add.f32 	%f13002, %f13000, %f13001;
	ld.global.f32 	%f13003, [%rd1053];
	add.f32 	%f13004, %f13002, %f13003;
	ld.global.f32 	%f13005, [%rd1055];
	add.f32 	%f13006, %f13004, %f13005;
	ld.global.f32 	%f13007, [%rd1057];
	add.f32 	%f13008, %f13006, %f13007;
	ld.global.f32 	%f13009, [%rd1059];
	add.f32 	%f13010, %f13008, %f13009;
	ld.global.f32 	%f13011, [%rd1061];
	add.f32 	%f13012, %f13010, %f13011;
	ld.global.f32 	%f13013, [%rd1063];
	add.f32 	%f13014, %f13012, %f13013;
	ld.global.f32 	%f13015, [%rd1065];
	add.f32 	%f13016, %f13014, %f13015;
	// begin inline asm
	mov.u64 	%rd822, %clock64;
	// end inline asm
	sub.s64 	%rd1264, %rd822, %rd821;
	cvt.rn.f32.s64 	%f13017, %rd1264;
	cvt.f64.f32 	%fd196, %f13017;
	st.local.f64 	[%rd1033], %fd196;
	{ // callseq 195, 0
	.param .b64 param0;
	st.param.b64 	[param0], %rd1069;
	.param .b64 param1;
	st.param.b64 	[param1], %rd1032;
	.param .b32 retval0;
	call.uni (retval0), 
	vprintf, 
	(
	param0, 
	param1
	);
	ld.param.b32 	%r1306, [retval0];
	} // callseq 195
	// begin inline asm
	mov.u64 	%rd823, %clock64;
	// end inline asm
	ld.global.f32 	%f13018, [%rd1035];
	add.f32 	%f13019, %f13016, %f13018;
	ld.global.f32 	%f13020, [%rd1037];
	add.f32 	%f13021, %f13019, %f13020;
	ld.global.f32 	%f13022, [%rd1039];
	add.f32 	%f13023, %f13021, %f13022;
	ld.global.f32 	%f13024, [%rd1041];
	add.f32 	%f13025, %f13023, %f13024;
	ld.global.f32 	%f13026, [%rd1043];
	add.f32 	%f13027, %f13025, %f13026;
	ld.global.f32 	%f13028, [%rd1045];
	add.f32 	%f13029, %f13027, %f13028;
	ld.global.f32 	%f13030, [%rd1047];
	add.f32 	%f13031, %f13029, %f13030;
	ld.global.f32 	%f13032, [%rd1049];
	add.f32 	%f13033, %f13031, %f13032;
	ld.global.f32 	%f13034, [%rd1051];
	add.f32 	%f13035, %f13033, %f13034;
	ld.global.f32 	%f13036, [%rd1053];
	add.f32 	%f13037, %f13035, %f13036;
	ld.global.f32 	%f13038, [%rd1055];
	add.f32 	%f13039, %f13037, %f13038;
	ld.global.f32 	%f13040, [%rd1057];
	add.f32 	%f13041, %f13039, %f13040;
	ld.global.f32 	%f13042, [%rd1059];
	add.f32 	%f13043, %f13041, %f13042;
	ld.global.f32 	%f13044, [%rd1061];
	add.f32 	%f13045, %f13043, %f13044;
	ld.global.f32 	%f13046, [%rd1063];
	add.f32 	%f13047, %f13045, %f13046;
	ld.global.f32 	%f13048, [%rd1065];
	add.f32 	%f13049, %f13047, %f13048;
	// begin inline asm
	mov.u64 	%rd824, %clock64;
	// end inline asm
	sub.s64 	%rd1265, %rd824, %rd823;
	cvt.rn.f32.s64 	%f13050, %rd1265;
	cvt.f64.f32 	%fd197, %f13050;
	st.local.f64 	[%rd1033], %fd197;
	{ // callseq 196, 0
	.param .b64 param0;
	st.param.b64 	[param0], %rd1069;
	.param .b64 param1;
	st.param.b64 	[param1], %rd1032;
	.param .b32 retval0;
	call.uni (retval0), 
	vprintf, 
	(
	param0, 
	param1
	);
	ld.param.b32 	%r1308, [retval0];
	} // callseq 196
	// begin inline asm
	mov.u64 	%rd825, %clock64;
	// end inline asm
	ld.global.f32 	%f13051, [%rd1035];
	add.f32 	%f13052, %f13049, %f13051;
	ld.global.f32 	%f13053, [%rd1037];
	add.f32 	%f13054, %f13052, %f13053;
	ld.global.f32 	%f13055, [%rd1039];
	add.f32 	%f13056, %f13054, %f13055;
	ld.global.f32 	%f13057, [%rd1041];
	add.f32 	%f13058, %f13056, %f13057;
	ld.global.f32 	%f13059, [%rd1043];
	add.f32 	%f13060, %f13058, %f13059;
	ld.global.f32 	%f13061, [%rd1045];
	add.f32 	%f13062, %f13060, %f13061;
	ld.global.f32 	%f13063, [%rd1047];
	add.f32 	%f13064, %f13062, %f13063;
	ld.global.f32 	%f13065, [%rd1049];
	add.f32 	%f13066, %f13064, %f13065;
	ld.global.f32 	%f13067, [%rd1051];
	add.f32 	%f13068, %f13066, %f13067;
	ld.global.f32 	%f13069, [%rd1053];
	add.f32 	%f13070, %f13068, %f13069;
	ld.global.f32 	%f13071, [%rd1055];
	add.f32 	%f13072, %f13070, %f13071;
	ld.global.f32 	%f13073, [%rd1057];
	add.f32 	%f13074, %f13072, %f13073;
	ld.global.f32 	%f13075, [%rd1059];
	add.f32 	%f13076, %f13074, %f13075;
	ld.global.f32 	%f13077, [%rd1061];
	add.f32 	%f13078, %f13076, %f13077;
	ld.global.f32 	%f13079, [%rd1063];
	add.f32 	%f13080, %f13078, %f13079;
	ld.global.f32 	%f13081, [%rd1065];
	add.f32 	%f13082, %f13080, %f13081;
	// begin inline asm
	mov.u64 	%rd826, %clock64;
	// end inline asm
	sub.s64 	%rd1266, %rd826, %rd825;
	cvt.rn.f32.s64 	%f13083, %rd1266;
	cvt.f64.f32 	%fd198, %f13083;
	st.local.f64 	[%rd1033], %fd198;
	{ // callseq 197, 0
	.param .b64 param0;
	st.param.b64 	[param0], %rd1069;
	.param .b64 param1;
	st.param.b64 	[param1], %rd1032;
	.param .b32 retval0;
	call.uni (retval0), 
	vprintf, 
	(
	param0, 
	param1
	);
	ld.param.b32 	%r1310, [retval0];
	} // callseq 197
	// begin inline asm
	mov.u64 	%rd827, %clock64;
	// end inline asm
	ld.global.f32 	%f13084, [%rd1035];
	add.f32 	%f13085, %f13082, %f13084;
	ld.global.f32 	%f13086, [%rd1037];
	add.f32 	%f13087, %f13085, %f13086;
	ld.global.f32 	%f13088, [%rd1039];
	add.f32 	%f13089, %f13087, %f13088;
	ld.global.f32 	%f13090, [%rd1041];
	add.f32 	%f13091, %f13089, %f13090;
	ld.global.f32 	%f13092, [%rd1043];
	add.f32 	%f13093, %f13091, %f13092;
	ld.global.f32 	%f13094, [%rd1045];
	add.f32 	%f13095, %f13093, %f13094;
	ld.global.f32 	%f13096, [%rd1047];
	add.f32 	%f13097, %f13095, %f13096;
	ld.global.f32 	%f13098, [%rd1049];
	add.f32 	%f13099, %f13097, %f13098;
	ld.global.f32 	%f13100, [%rd1051];
	add.f32 	%f13101, %f13099, %f13100;
	ld.global.f32 	%f13102, [%rd1053];
	add.f32 	%f13103, %f13101, %f13102;
	ld.global.f32 	%f13104, [%rd1055];
	add.f32 	%f13105, %f13103, %f13104;
	ld.global.f32 	%f13106, [%rd1057];
	add.f32 	%f13107, %f13105, %f13106;
	ld.global.f32 	%f13108, [%rd1059];
	add.f32 	%f13109, %f13107, %f13108;
	ld.global.f32 	%f13110, [%rd1061];
	add.f32 	%f13111, %f13109, %f13110;
	ld.global.f32 	%f13112, [%rd1063];
	add.f32 	%f13113, %f13111, %f13112;
	ld.global.f32 	%f13114, [%rd1065];
	add.f32 	%f13115, %f13113, %f13114;
	// begin inline asm
	mov.u64 	%rd828, %clock64;
	// end inline asm
	sub.s64 	%rd1267, %rd828, %rd827;
	cvt.rn.f32.s64 	%f13116, %rd1267;
	cvt.f64.f32 	%fd199, %f13116;
	st.local.f64 	[%rd1033], %fd199;
	{ // callseq 198, 0
	.param .b64 param0;
	st.param.b64 	[param0], %rd1069;
	.param .b64 param1;
	st.param.b64 	[param1], %rd1032;
	.param .b32 retval0;
	call.uni (retval0), 
	vprintf, 
	(
	param0, 
	param1
	);
	ld.param.b32 	%r1312, [retval0];
	} // callseq 198
	// begin inline asm
	mov.u64 	%rd829, %clock64;
	// end inline asm
	ld.global.f32 	%f13117, [%rd1035];
	add.f32 	%f13118, %f13115, %f13117;
	ld.global.f32 	%f13119, [%rd1037];
	add.f32 	%f13120, %f13118, %f13119;
	ld.global.f32 	%f13121, [%rd1039];
	add.f32 	%f13122, %f13120, %f13121;
	ld.global.f32 	%f13123, [%rd1041];
	add.f32 	%f13124, %f13122, %f13123;
	ld.global.f32 	%f13125, [%rd1043];
	add.f32 	%f13126, %f13124, %f13125;
	ld.global.f32 	%f13127, [%rd1045];
	add.f32 	%f13128, %f13126, %f13127;
	ld.global.f32 	%f13129, [%rd1047];
	add.f32 	%f13130, %f13128, %f13129;
	ld.global.f32 	%f13131, [%rd1049];
	add.f32 	%f13132, %f13130, %f13131;
	ld.global.f32 	%f13133, [%rd1051];
	add.f32 	%f13134, %f13132, %f13133;
	ld.global.f32 	%f13135, [%rd1053];
	add.f32 	%f13136, %f13134, %f13135;
	ld.global.f32 	%f13137, [%rd1055];
	add.f32 	%f13138, %f13136, %f13137;
	ld.global.f32 	%f13139, [%rd1057];
	add.f32 	%f13140, %f13138, %f13139;
	ld.global.f32 	%f13141, [%rd1059];
	add.f32 	%f13142, %f13140, %f13141;
	ld.global.f32 	%f13143, [%rd1061];
	add.f32 	%f13144, %f13142, %f13143;
	ld.global.f32 	%f13145, [%rd1063];
	add.f32 	%f13146, %f13144, %f13145;
	ld.global.f32 	%f13147, [%rd1065];
	add.f32 	%f13148, %f13146, %f13147;
	// begin inline asm
	mov.u64 	%rd830, %clock64;
	// end inline asm
	sub.s64 	%rd1268, %rd830, %rd829;
	cvt.rn.f32.s64 	%f13149, %rd1268;
	cvt.f64.f32 	%fd200, %f13149;
	st.local.f64 	[%rd1033], %fd200;
	{ // callseq 199, 0
	.param .b64 param0;
	st.param.b64 	[param0], %rd1069;
	.param .b64 param1;
	st.param.b64 	[param1], %rd1032;
	.param .b32 retval0;
	call.uni (retval0), 
	vprintf, 
	(
	param0, 
	param1
	);
	ld.param.b32 	%r1314, [retval0];
	} // callseq 199
	// begin inline asm
	mov.u64 	%rd831, %clock64;
	// end inline asm
	ld.global.f32 	%f13150, [%rd1035];
	add.f32 	%f13151, %f13148, %f13150;
	ld.global.f32 	%f13152, [%rd1037];
	add.f32 	%f13153, %f13151, %f13152;
	ld.global.f32 	%f13154, [%rd1039];
	add.f32 	%f13155, %f13153, %f13154;
	ld.global.f32 	%f13156, [%rd1041];
	add.f32 	%f13157, %f13155, %f13156;
	ld.global.f32 	%f13158, [%rd1043];
	add.f32 	%f13159, %f13157, %f13158;
	ld.global.f32 	%f13160, [%rd1045];
	add.f32 	%f13161, %f13159, %f13160;
	ld.global.f32 	%f13162, [%rd1047];
	add.f32 	%f13163, %f13161, %f13162;
	ld.global.f32 	%f13164, [%rd1049];
	add.f32 	%f13165, %f13163, %f13164;
	ld.global.f32 	%f13166, [%rd1051];
	add.f32 	%f13167, %f13165, %f13166;
	ld.global.f32 	%f13168, [%rd1053];
	add.f32 	%f13169, %f13167, %f13168;
	ld.global.f32 	%f13170, [%rd1055];
	add.f32 	%f13171, %f13169, %f13170;
	ld.global.f32 	%f13172, [%rd1057];
	add.f32 	%f13173, %f13171, %f13172;
	ld.global.f32 	%f13174, [%rd1059];
	add.f32 	%f13175, %f13173, %f13174;
	ld.global.f32 	%f13176, [%rd1061];
	add.f32 	%f13177, %f13175, %f13176;
	ld.global.f32 	%f13178, [%rd1063];
	add.f32 	%f13179, %f13177, %f13178;
	ld.global.f32 	%f13180, [%rd1065];
	add.f32 	%f13181, %f13179, %f13180;
	// begin inline asm
	mov.u64 	%rd832, %clock64;
	// end inline asm
	// begin inline asm
	mov.u64 	%rd833, %clock64;
	// end inline asm
	ld.global.f32 	%f13182, [%rd1035];
	add.f32 	%f13183, %f13181, %f13182;
	ld.global.f32 	%f13184, [%rd1037];
	add.f32 	%f13185, %f13183, %f13184;
	ld.global.f32 	%f13186, [%rd1039];
	add.f32 	%f13187, %f13185, %f13186;
	ld.global.f32 	%f13188, [%rd1041];
	add.f32 	%f13189, %f13187, %f13188;
	ld.global.f32 	%f13190, [%rd1043];
	add.f32 	%f13191, %f13189, %f13190;
	ld.global.f32 	%f13192, [%rd1045];
	add.f32 	%f13193, %f13191, %f13192;
	ld.global.f32 	%f13194, [%rd1047];
	add.f32 	%f13195, %f13193, %f13194;
	ld.global.f32 	%f13196, [%rd1049];
	add.f32 	%f13197, %f13195, %f13196;
	ld.global.f32 	%f13198, [%rd1051];
	add.f32 	%f13199, %f13197, %f13198;
	ld.global.f32 	%f13200, [%rd1053];
	add.f32 	%f13201, %f13199, %f13200;
	ld.global.f32 	%f13202, [%rd1055];
	add.f32 	%f13203, %f13201, %f13202;
	ld.global.f32 	%f13204, [%rd1057];
	add.f32 	%f13205, %f13203, %f13204;
	ld.global.f32 	%f13206, [%rd1059];
	add.f32 	%f13207, %f13205, %f13206;
	ld.global.f32 	%f13208, [%rd1061];
	add.f32 	%f13209, %f13207, %f13208;
	ld.global.f32 	%f13210, [%rd1063];
	add.f32 	%f13211, %f13209, %f13210;
	ld.global.f32 	%f13212, [%rd1065];
	add.f32 	%f13213, %f13211, %f13212;
	// begin inline asm
	mov.u64 	%rd834, %clock64;
	// end inline asm
	// begin inline asm
	mov.u64 	%rd835, %clock64;
	// end inline asm
	ld.global.f32 	%f13214, [%rd1035];
	add.f32 	%f13215, %f13213, %f13214;
	ld.global.f32 	%f13216, [%rd1037];
	add.f32 	%f13217, %f13215, %f13216;
	ld.global.f32 	%f13218, [%rd1039];
	add.f32 	%f13219, %f13217, %f13218;
	ld.global.f32 	%f13220, [%rd1041];
	add.f32 	%f13221, %f13219, %f13220;
	ld.global.f32 	%f13222, [%rd1043];
	add.f32 	%f13223, %f13221, %f13222;
	ld.global.f32 	%f13224, [%rd1045];
	add.f32 	%f13225, %f13223, %f13224;
	ld.global.f32 	%f13226, [%rd1047];
	add.f32 	%f13227, %f13225, %f13226;
	ld.global.f32 	%f13228, [%rd1049];
	add.f32 	%f13229, %f13227, %f13228;
	ld.global.f32 	%f13230, [%rd1051];
	add.f32 	%f13231, %f13229, %f13230;
	ld.global.f32 	%f13232, [%rd1053];
	add.f32 	%f13233, %f13231, %f13232;
	ld.global.f32 	%f13234, [%rd1055];
	add.f32 	%f13235, %f13233, %f13234;
	ld.global.f32 	%f13236, [%rd1057];
	add.f32 	%f13237, %f13235, %f13236;
	ld.global.f32 	%f13238, [%rd1059];
	add.f32 	%f13239, %f13237, %f13238;
	ld.global.f32 	%f13240, [%rd1061];
	add.f32 	%f13241, %f13239, %f13240;
	ld.global.f32 	%f13242, [%rd1063];
	add.f32 	%f13243, %f13241, %f13242;
	ld.global.f32 	%f13244, [%rd1065];
	add.f32 	%f13245, %f13243, %f13244;
	// begin inline asm
	mov.u64 	%rd836, %clock64;
	// end inline asm
	// begin inline asm
	mov.u64 	%rd837, %clock64;
	// end inline asm
	ld.global.f32 	%f13246, [%rd1035];
	add.f32 	%f13247, %f13245, %f13246;
	ld.global.f32 	%f13248, [%rd1037];
	add.f32 	%f13249, %f13247, %f13248;
	ld.global.f32 	%f13250, [%rd1039];
	add.f32 	%f13251, %f13249, %f13250;
	ld.global.f32 	%f13252, [%rd1041];
	add.f32 	%f13253, %f13251, %f13252;
	ld.global.f32 	%f13254, [%rd1043];
	add.f32 	%f13255, %f13253, %f13254;
	ld.global.f32 	%f13256, [%rd1045];
	add.f32 	%f13257, %f13255, %f13256;
	ld.global.f32 	%f13258, [%rd1047];
	add.f32 	%f13259, %f13257, %f13258;
	ld.global.f32 	%f13260, [%rd1049];
	add.f32 	%f13261, %f13259, %f13260;
	ld.global.f32 	%f13262, [%rd1051];
	add.f32 	%f13263, %f13261, %f13262;
	ld.global.f32 	%f13264, [%rd1053];
	add.f32 	%f13265, %f13263, %f13264;
	ld.global.f32 	%f13266, [%rd1055];
	add.f32 	%f13267, %f13265, %f13266;
	ld.global.f32 	%f13268, [%rd1057];
	add.f32 	%f13269, %f13267, %f13268;
	ld.global.f32 	%f13270, [%rd1059];
	add.f32 	%f13271, %f13269, %f13270;
	ld.global.f32 	%f13272, [%rd1061];
	add.f32 	%f13273, %f13271, %f13272;
	ld.global.f32 	%f13274, [%rd1063];
	add.f32 	%f13275, %f13273, %f13274;
	ld.global.f32 	%f13276, [%rd1065];
	add.f32 	%f13277, %f13275, %f13276;
	// begin inline asm
	mov.u64 	%rd838, %clock64;
	// end inline asm
	// begin inline asm
	mov.u64 	%rd839, %clock64;
	// end inline asm
	ld.global.f32 	%f13278, [%rd1035];
	add.f32 	%f13279, %f13277, %f13278;
	ld.global.f32 	%f13280, [%rd1037];
	add.f32 	%f13281, %f13279, %f13280;
	ld.global.f32 	%f13282, [%rd1039];
	add.f32 	%f13283, %f13281, %f13282;
	ld.global.f32 	%f13284, [%rd1041];
	add.f32 	%f13285, %f13283, %f13284;
	ld.global.f32 	%f13286, [%rd1043];
	add.f32 	%f13287, %f13285, %f13286;
	ld.global.f32 	%f13288, [%rd1045];
	add.f32 	%f13289, %f13287, %f13288;
	ld.global.f32 	%f13290, [%rd1047];
	add.f32 	%f13291, %f13289, %f13290;
	ld.global.f32 	%f13292, [%rd1049];
	add.f32 	%f13293, %f13291, %f13292;
	ld.global.f32 	%f13294, [%rd1051];
	add.f32 	%f13295, %f13293, %f13294;
	ld.global.f32 	%f13296, [%rd1053];
	add.f32 	%f13297, %f13295, %f13296;
	ld.global.f32 	%f13298, [%rd1055];
	add.f32 	%f13299, %f13297, %f13298;
	ld.global.f32 	%f13300, [%rd1057];
	add.f32 	%f13301, %f13299, %f13300;
	ld.global.f32 	%f13302, [%rd1059];
	add.f32 	%f13303, %f13301, %f13302;
	ld.global.f32 	%f13304, [%rd1061];
	add.f32 	%f13305, %f13303, %f13304;
	ld.global.f32 	%f13306, [%rd1063];
	add.f32 	%f13307, %f13305, %f13306;
	ld.global.f32 	%f13308, [%rd1065];
	add.f32 	%f13309, %f13307, %f13308;
	// begin inline asm
	mov.u64 	%rd840, %clock64;
	// end inline asm
	ld.global.f32 	%f13310, [%rd1066+230528];
	add.f32 	%f13311, %f13309, %f13310;
	// begin inline asm
	mov.u64 	%rd841, %clock64;
	// end inline asm
	ld.global.f32 	%f13312, [%rd1035];
	add.f32 	%f13313, %f13311, %f13312;
	ld.global.f32 	%f13314, [%rd1037];
	add.f32 	%f13315, %f13313, %f13314;
	ld.global.f32 	%f13316, [%rd1039];
	add.f32 	%f13317, %f13315, %f13316;
	ld.global.f32 	%f13318, [%rd1041];
	add.f32 	%f13319, %f13317, %f13318;
	ld.global.f32 	%f13320, [%rd1043];
	add.f32 	%f13321, %f13319, %f13320;
	ld.global.f32 	%f13322, [%rd1045];
	add.f32 	%f13323, %f13321, %f13322;
	ld.global.f32 	%f13324, [%rd1047];
	add.f32 	%f13325, %f13323, %f13324;
	ld.global.f32 	%f13326, [%rd1049];
	add.f32 	%f13327, %f13325, %f13326;
	ld.global.f32 	%f13328, [%rd1051];
	add.f32 	%f13329, %f13327, %f13328;
	ld.global.f32 	%f13330, [%rd1053];
	add.f32 	%f13331, %f13329, %f13330;
	ld.global.f32 	%f13332, [%rd1055];
	add.f32 	%f13333, %f13331, %f13332;
	ld.global.f32 	%f13334, [%rd1057];
	add.f32 	%f13335, %f13333, %f13334;
	ld.global.f32 	%f13336, [%rd1059];
	add.f32 	%f13337, %f13335, %f13336;
	ld.global.f32 	%f13338, [%rd1061];
	add.f32 	%f13339, %f13337, %f13338;
	ld.global.f32 	%f13340, [%rd1063];
	add.f32 	%f13341, %f13339, %f13340;
	ld.global.f32 	%f13342, [%rd1065];
	add.f32 	%f13343, %f13341, %f13342;
	// begin inline asm
	mov.u64 	%rd842, %clock64;
	// end inline asm
	sub.s64 	%rd1269, %rd842, %rd841;
	cvt.rn.f32.s64 	%f13344, %rd1269;
	cvt.f64.f32 	%fd201, %f13344;
	st.local.f64 	[%rd1033], %fd201;
	{ // callseq 200, 0
	.param .b64 param0;
	st.param.b64 	[param0], %rd1069;
	.param .b64 param1;
	st.param.b64 	[param1], %rd1032;
	.param .b32 retval0;
	call.uni (retval0), 
	vprintf, 
	(
	param0, 
	param1
	);
	ld.param.b32 	%r1316, [retval0];
	} // callseq 200
	// begin inline asm
	mov.u64 	%rd843, %clock64;
	// end inline asm
	ld.global.f32 	%f13345, [%rd1035];
	add.f32 	%f13346, %f13343, %f13345;
	ld.global.f32 	%f13347, [%rd1037];
	add.f32 	%f13348, %f13346, %f13347;
	ld.global.f32 	%f13349, [%rd1039];
	add.f32 	%f13350, %f13348, %f13349;
	ld.global.f32 	%f13351, [%rd1041];
	add.f32 	%f13352, %f13350, %f13351;
	ld.global.f32 	%f13353, [%rd1043];
	add.f32 	%f13354, %f13352, %f13353;
	ld.global.f32 	%f13355, [%rd1045];
	add.f32 	%f13356, %f13354, %f13355;
	ld.global.f32 	%f13357, [%rd1047];
	add.f32 	%f13358, %f13356, %f13357;
	ld.global.f32 	%f13359, [%rd1049];
	add.f32 	%f13360, %f13358, %f13359;
	ld.global.f32 	%f13361, [%rd1051];
	add.f32 	%f13362, %f13360, %f13361;
	ld.global.f32 	%f13363, [%rd1053];
	add.f32 	%f13364, %f13362, %f13363;
	ld.global.f32 	%f13365, [%rd1055];
	add.f32 	%f13366, %f13364, %f13365;
	ld.global.f32 	%f13367, [%rd1057];
	add.f32 	%f13368, %f13366, %f13367;
	ld.global.f32 	%f13369, [%rd1059];
	add.f32 	%f13370, %f13368, %f13369;
	ld.global.f32 	%f13371, [%rd1061];
	add.f32 	%f13372, %f13370, %f13371;
	ld.global.f32 	%f13373, [%rd1063];
	add.f32 	%f13374, %f13372, %f13373;
	ld.global.f32 	%f13375, [%rd1065];
	add.f32 	%f13376, %f13374, %f13375;
	// begin inline asm
	mov.u64 	%rd844, %clock64;
	// end inline asm
	sub.s64 	%rd1270, %rd844, %rd843;
	cvt.rn.f32.s64 	%f13377, %rd1270;
	cvt.f64.f32 	%fd202, %f13377;
	st.local.f64 	[%rd1033], %fd202;
	{ // callseq 201, 0
	.param .b64 param0;
	st.param.b64 	[param0], %rd1069;
	.param .b64 param1;
	st.param.b64 	[param1], %rd1032;
	.param .b32 retval0;
	call.uni (retval0), 
	vprintf, 
	(
	param0, 
	param1
	);
	ld.param.b32 	%r1318, [retval0];
	} // callseq 201
	// begin inline asm
	mov.u64 	%rd845, %clock64;
	// end inline asm
	ld.global.f32 	%f13378, [%rd1035];
	add.f32 	%f13379, %f13376, %f13378;
	ld.global.f32 	%f13380, [%rd1037];
	add.f32 	%f13381, %f13379, %f13380;
	ld.global.f32 	%f13382, [%rd1039];
	add.f32 	%f13383, %f13381, %f13382;
	ld.global.f32 	%f13384, [%rd1041];
	add.f32 	%f13385, %f13383, %f13384;
	ld.global.f32 	%f13386, [%rd1043];
	add.f32 	%f13387, %f13385, %f13386;
	ld.global.f32 	%f13388, [%rd1045];
	add.f32 	%f13389, %f13387, %f13388;
	ld.global.f32 	%f13390, [%rd1047];
	add.f32 	%f13391, %f13389, %f13390;
	ld.global.f32 	%f13392, [%rd1049];
	add.f32 	%f13393, %f13391, %f13392;
	ld.global.f32 	%f13394, [%rd1051];
	add.f32 	%f13395, %f13393, %f13394;
	ld.global.f32 	%f13396, [%rd1053];
	add.f32 	%f13397, %f13395, %f13396;
	ld.global.f32 	%f13398, [%rd1055];
	add.f32 	%f13399, %f13397, %f13398;
	ld.global.f32 	%f13400, [%rd1057];
	add.f32 	%f13401, %f13399, %f13400;
	ld.global.f32 	%f13402, [%rd1059];
	add.f32 	%f13403, %f13401, %f13402;
	ld.global.f32 	%f13404, [%rd1061];
	add.f32 	%f13405, %f13403, %f13404;
	ld.global.f32 	%f13406, [%rd1063];
	add.f32 	%f13407, %f13405, %f13406;
	ld.global.f32 	%f13408, [%rd1065];
	add.f32 	%f13409, %f13407, %f13408;
	// begin inline asm
	mov.u64 	%rd846, %clock64;
	// end inline asm
	sub.s64 	%rd1271, %rd846, %rd845;
	cvt.rn.f32.s64 	%f13410, %rd1271;
	cvt.f64.f32 	%fd203, %f13410;
	st.local.f64 	[%rd1033], %fd203;
	{ // callseq 202, 0
	.param .b64 param0;
	st.param.b64 	[param0], %rd1069;
	.param .b64 param1;
	st.param.b64 	[param1], %rd1032;
	.param .b32 retval0;
	call.uni (retval0), 
	vprintf, 
	(
	param0, 
	param1
	);
	ld.param.b32 	%r1320, [retval0];
	} // callseq 202
	// begin inline asm
	mov.u64 	%rd847, %clock64;
	// end inline asm
	ld.global.f32 	%f13411, [%rd1035];
	add.f32 	%f13412, %f13409, %f13411;
	ld.global.f32 	%f13413, [%rd1037];
	add.f32 	%f13414, %f13412, %f13413;
	ld.global.f32 	%f13415, [%rd1039];
	add.f32 	%f13416, %f13414, %f13415;
	ld.global.f32 	%f13417, [%rd1041];
	add.f32 	%f13418, %f13416, %f13417;
	ld.global.f32 	%f13419, [%rd1043];
	add.f32 	%f13420, %f13418, %f13419;
	ld.global.f32 	%f13421, [%rd1045];
	add.f32 	%f13422, %f13420, %f13421;
	ld.global.f32 	%f13423, [%rd1047];
	add.f32 	%f13424, %f13422, %f13423;
	ld.global.f32 	%f13425, [%rd1049];
	add.f32 	%f13426, %f13424, %f13425;
	ld.global.f32 	%f13427, [%rd1051];
	add.f32 	%f13428, %f13426, %f13427;
	ld.global.f32 	%f13429, [%rd1053];
	add.f32 	%f13430, %f13428, %f13429;
	ld.global.f32 	%f13431, [%rd1055];
	add.f32 	%f13432, %f13430, %f13431;
	ld.global.f32 	%f13433, [%rd1057];
	add.f32 	%f13434, %f13432, %f13433;
	ld.global.f32 	%f13435, [%rd1059];
	add.f32 	%f13436, %f13434, %f13435;
	ld.global.f32 	%f13437, [%rd1061];
	add.f32 	%f13438, %f13436, %f13437;
	ld.global.f32 	%f13439, [%rd1063];
	add.f32 	%f13440, %f13438, %f13439;
	ld.global.f32 	%f13441, [%rd1065];
	add.f32 	%f13442, %f13440, %f13441;
	// begin inline asm
	mov.u64 	%rd848, %clock64;
	// end inline asm
	sub.s64 	%rd1272, %rd848, %rd847;
	cvt.rn.f32.s64 	%f13443, %rd1272;
	cvt.f64.f32 	%fd204, %f13443;
	st.local.f64 	[%rd1033], %fd204;
	{ // callseq 203, 0
	.param .b64 param0;
	st.param.b64 	[param0], %rd1069;
	.param .b64 param1;
	st.param.b64 	[param1], %rd1032;
	.param .b32 retval0;
	call.uni (retval0), 
	vprintf, 
	(
	param0, 
	param1
	);
	ld.param.b32 	%r1322, [retval0];
	} // callseq 203
	// begin inline asm
	mov.u64 	%rd849, %clock64;
	// end inline asm
	ld.global.f32 	%f13444, [%rd1035];
	add.f32 	%f13445, %f13442, %f13444;
	ld.global.f32 	%f13446, [%rd1037];
	add.f32 	%f13447, %f13445, %f13446;
	ld.global.f32 	%f13448, [%rd1039];
	add.f32 	%f13449, %f13447, %f13448;
	ld.global.f32 	%f13450, [%rd1041];
	add.f32 	%f13451, %f13449, %f13450;
	ld.global.f32 	%f13452, [%rd1043];
	add.f32 	%f13453, %f13451, %f13452;
	ld.global.f32 	%f13454, [%rd1045];
	add.f32 	%f13455, %f13453, %f13454;
	ld.global.f32 	%f13456, [%rd1047];
	add.f32 	%f13457, %f13455, %f13456;
	ld.global.f32 	%f13458, [%rd1049];
	add.f32 	%f13459, %f13457, %f13458;
	ld.global.f32 	%f13460, [%rd1051];
	add.f32 	%f13461, %f13459, %f13460;
	ld.global.f32 	%f13462, [%rd1053];
	add.f32 	%f13463, %f13461, %f13462;
	ld.global.f32 	%f13464, [%rd1055];
	add.f32 	%f13465, %f13463, %f13464;
	ld.global.f32 	%f13466, [%rd1057];
	add.f32 	%f13467, %f13465, %f13466;
	ld.global.f32 	%f13468, [%rd1059];
	add.f32 	%f13469, %f13467, %f13468;
	ld.global.f32 	%f13470, [%rd1061];
	add.f32 	%f13471, %f13469, %f13470;
	ld.global.f32 	%f13472, [%rd1063];
	add.f32 	%f13473, %f13471, %f13472;
	ld.global.f32 	%f13474, [%rd1065];
	add.f32 	%f13475, %f13473, %f13474;
	// begin inline asm
	mov.u64 	%rd850, %clock64;
	// end inline asm
	sub.s64 	%rd1273, %rd850, %rd849;
	cvt.rn.f32.s64 	%f13476, %rd1273;
	cvt.f64.f32 	%fd205, %f13476;
	st.local.f64 	[%rd1033], %fd205;
	{ // callseq 204, 0
	.param .b64 param0;
	st.param.b64 	[param0], %rd1069;
	.param .b64 param1;
	st.param.b64 	[param1], %rd1032;
	.param .b32 retval0;
	call.uni (retval0), 
	vprintf, 
	(
	param0, 
	param1
	);
	ld.param.b32 	%r1324, [retval0];
	} // callseq 204
	// begin inline asm
	mov.u64 	%rd851, %clock64;
	// end inline asm
	ld.global.f32 	%f13477, [%rd1035];
	add.f32 	%f13478, %f13475, %f13477;
	ld.global.f32 	%f13479, [%rd1037];
	add.f32 	%f13480, %f13478, %f13479;
	ld.global.f32 	%f13481, [%rd1039];
	add.f32 	%f13482, %f13480, %f13481;
	ld.global.f32 	%f13483, [%rd1041];
	add.f32 	%f13484, %f13482, %f13483;
	ld.global.f32 	%f13485, [%rd1043];
	add.f32 	%f13486, %f13484, %f13485;
	ld.global.f32 	%f13487, [%rd1045];
	add.f32 	%f13488, %f13486, %f13487;
	ld.global.f32 	%f13489, [%rd1047];
	add.f32 	%f13490, %f13488, %f13489;
	ld.global.f32 	%f13491, [%rd1049];
	add.f32 	%f13492, %f13490, %f13491;
	ld.global.f32 	%f13493, [%rd1051];
	add.f32 	%f13494, %f13492, %f13493;
	ld.global.f32 	%f13495, [%rd1053];
	add.f32 	%f13496, %f13494, %f13495;
	ld.global.f32 	%f13497, [%rd1055];
	add.f32 	%f13498, %f13496, %f13497;
	ld.global.f32 	%f13499, [%rd1057];
	add.f32 	%f13500, %f13498, %f13499;
	ld.global.f32 	%f13501, [%rd1059];
	add.f32 	%f13502, %f13500, %f13501;
	ld.global.f32 	%f13503, [%rd1061];
	add.f32 	%f13504, %f13502, %f13503;
	ld.global.f32 	%f13505, [%rd1063];
	add.f32 	%f13506, %f13504, %f13505;
	ld.global.f32 	%f13507, [%rd1065];
	add.f32 	%f13508, %f13506, %f13507;
	// begin inline asm
	mov.u64 	%rd852, %clock64;
	// end inline asm
	// begin inline asm
	mov.u64 	%rd853, %clock64;
	// end inline asm
	ld.global.f32 	%f13509, [%rd1035];
	add.f32 	%f13510, %f13508, %f13509;
	ld.global.f32 	%f13511, [%rd1037];
	add.f32 	%f13512, %f13510, %f13511;
	ld.global.f32 	%f13513, [%rd1039];
	add.f32 	%f13514, %f13512, %f13513;
	ld.global.f32 	%f13515, [%rd1041];
	add.f32 	%f13516, %f13514, %f13515;
	ld.global.f32 	%f13517, [%rd1043];
	add.f32 	%f13518, %f13516, %f13517;
	ld.global.f32 	%f13519, [%rd1045];
	add.f32 	%f13520, %f13518, %f13519;
	ld.global.f32 	%f13521, [%rd1047];
	add.f32 	%f13522, %f13520, %f13521;
	ld.global.f32 	%f13523, [%rd1049];
	add.f32 	%f13524, %f13522, %f13523;
	ld.global.f32 	%f13525, [%rd1051];
	add.f32 	%f13526, %f13524, %f13525;
	ld.global.f32 	%f13527, [%rd1053];
	add.f32 	%f13528, %f13526, %f13527;
	ld.global.f32 	%f13529, [%rd1055];
	add.f32 	%f13530, %f13528, %f13529;
	ld.global.f32 	%f13531, [%rd1057];
	add.f32 	%f13532, %f13530, %f13531;
	ld.global.f32 	%f13533, [%rd1059];
	add.f32 	%f13534, %f13532, %f13533;
	ld.global.f32 	%f13535, [%rd1061];
	add.f32 	%f13536, %f13534, %f13535;
	ld.global.f32 	%f13537, [%rd1063];
	add.f32 	%f13538, %f13536, %f13537;
	ld.global.f32 	%f13539, [%rd1065];
	add.f32 	%f13540, %f13538, %f13539;
	// begin inline asm
	mov.u64 	%rd854, %clock64;
	// end inline asm
	// begin inline asm
	mov.u64 	%rd855, %clock64;
	// end inline asm
	ld.global.f32 	%f13541, [%rd1035];
	add.f32 	%f13542, %f13540, %f13541;
	ld.global.f32 	%f13543, [%rd1037];
	add.f32 	%f13544, %f13542, %f13543;
	ld.global.f32 	%f13545, [%rd1039];
	add.f32 	%f13546, %f13544, %f13545;
	ld.global.f32 	%f13547, [%rd1041];
	add.f32 	%f13548, %f13546, %f13547;
	ld.global.f32 	%f13549, [%rd1043];
	add.f32 	%f13550, %f13548, %f13549;
	ld.global.f32 	%f13551, [%rd1045];
	add.f32 	%f13552, %f13550, %f13551;
	ld.global.f32 	%f13553, [%rd1047];
	add.f32 	%f13554, %f13552, %f13553;
	ld.global.f32 	%f13555, [%rd1049];
	add.f32 	%f13556, %f13554, %f13555;
	ld.global.f32 	%f13557, [%rd1051];
	add.f32 	%f13558, %f13556, %f13557;
	ld.global.f32 	%f13559, [%rd1053];
	add.f32 	%f13560, %f13558, %f13559;
	ld.global.f32 	%f13561, [%rd1055];
	add.f32 	%f13562, %f13560, %f13561;
	ld.global.f32 	%f13563, [%rd1057];
	add.f32 	%f13564, %f13562, %f13563;
	ld.global.f32 	%f13565, [%rd1059];
	add.f32 	%f13566, %f13564, %f13565;
	ld.global.f32 	%f13567, [%rd1061];
	add.f32 	%f13568, %f13566, %f13567;
	ld.global.f32 	%f13569, [%rd1063];
	add.f32 	%f13570, %f13568, %f13569;
	ld.global.f32 	%f13571, [%rd1065];
	add.f32 	%f13572, %f13570, %f13571;
	// begin inline asm
	mov.u64 	%rd856, %clock64;
	// end inline asm
	// begin inline asm
	mov.u64 	%rd857, %clock64;
	// end inline asm
	ld.global.f32 	%f13573, [%rd1035];
	add.f32 	%f13574, %f13572, %f13573;
	ld.global.f32 	%f13575, [%rd1037];
	add.f32 	%f13576, %f13574, %f13575;
	ld.global.f32 	%f13577, [%rd1039];
	add.f32 	%f13578, %f13576, %f13577;
	ld.global.f32 	%f13579, [%rd1041];
	add.f32 	%f13580, %f13578, %f13579;
	ld.global.f32 	%f13581, [%rd1043];
	add.f32 	%f13582, %f13580, %f13581;
	ld.global.f32 	%f13583, [%rd1045];
	add.f32 	%f13584, %f13582, %f13583;
	ld.global.f32 	%f13585, [%rd1047];
	add.f32 	%f13586, %f13584, %f13585;
	ld.global.f32 	%f13587, [%rd1049];
	add.f32 	%f13588, %f13586, %f13587;
	ld.global.f32 	%f13589, [%rd1051];
	add.f32 	%f13590, %f13588, %f13589;
	ld.global.f32 	%f13591, [%rd1053];
	add.f32 	%f13592, %f13590, %f13591;
	ld.global.f32 	%f13593, [%rd1055];
	add.f32 	%f13594, %f13592, %f13593;
	ld.global.f32 	%f13595, [%rd1057];
	add.f32 	%f13596, %f13594, %f13595;
	ld.global.f32 	%f13597, [%rd1059];
	add.f32 	%f13598, %f13596, %f13597;
	ld.global.f32 	%f13599, [%rd1061];
	add.f32 	%f13600, %f13598, %f13599;
	ld.global.f32 	%f13601, [%rd1063];
	add.f32 	%f13602, %f13600, %f13601;
	ld.global.f32 	%f13603, [%rd1065];
	add.f32 	%f13604, %f13602, %f13603;
	// begin inline asm
	mov.u64 	%rd858, %clock64;
	// end inline asm
	// begin inline asm
	mov.u64 	%rd859, %clock64;
	// end inline asm
	ld.global.f32 	%f13605, [%rd1035];
	add.f32 	%f13606, %f13604, %f13605;
	ld.global.f32 	%f13607, [%rd1037];
	add.f32 	%f13608, %f13606, %f13607;
	ld.global.f32 	%f13609, [%rd1039];
	add.f32 	%f13610, %f13608, %f13609;
	ld.global.f32 	%f13611, [%rd1041];
	add.f32 	%f13612, %f13610, %f13611;
	ld.global.f32 	%f13613, [%rd1043];
	add.f32 	%f13614, %f13612, %f13613;
	ld.global.f32 	%f13615, [%rd1045];
	add.f32 	%f13616, %f13614, %f13615;
	ld.global.f32 	%f13617, [%rd1047];
	add.f32 	%f13618, %f13616, %f13617;
	ld.global.f32 	%f13619, [%rd1049];
	add.f32 	%f13620, %f13618, %f13619;
	ld.global.f32 	%f13621, [%rd1051];
	add.f32 	%f13622, %f13620, %f13621;
	ld.global.f32 	%f13623, [%rd1053];
	add.f32 	%f13624, %f13622, %f13623;
	ld.global.f32 	%f13625, [%rd1055];
	add.f32 	%f13626, %f13624, %f13625;
	ld.global.f32 	%f13627, [%rd1057];
	add.f32 	%f13628, %f13626, %f13627;
	ld.global.f32 	%f13629, [%rd1059];
	add.f32 	%f13630, %f13628, %f13629;
	ld.global.f32 	%f13631, [%rd1061];
	add.f32 	%f13632, %f13630, %f13631;
	ld.global.f32 	%f13633, [%rd1063];
	add.f32 	%f13634, %f13632, %f13633;
	ld.global.f32 	%f13635, [%rd1065];
	add.f32 	%f13636, %f13634, %f13635;
	// begin inline asm
	mov.u64 	%rd860, %clock64;
	// end inline asm
	ld.global.f32 	%f13637, [%rd1066+230528];
	add.f32 	%f13638, %f13636, %f13637;
	// begin inline asm
	mov.u64 	%rd861, %clock64;
	// end inline asm
	ld.global.f32 	%f13639, [%rd1035];
	add.f32 	%f13640, %f13638, %f13639;
	ld.global.f32 	%f13641, [%rd1037];
	add.f32 	%f13642, %f13640, %f13641;
	ld.global.f32 	%f13643, [%rd1039];
	add.f32 	%f13644, %f13642, %f13643;
	ld.global.f32 	%f13645, [%rd1041];
	add.f32 	%f13646, %f13644, %f13645;
	ld.global.f32 	%f13647, [%rd1043];
	add.f32 	%f13648, %f13646, %f13647;
	ld.global.f32 	%f13649, [%rd1045];
	add.f32 	%f13650, %f13648, %f13649;
	ld.global.f32 	%f13651, [%rd1047];
	add.f32 	%f13652, %f13650, %f13651;
	ld.global.f32 	%f13653, [%rd1049];
	add.f32 	%f13654, %f13652, %f13653;
	ld.global.f32 	%f13655, [%rd1051];
	add.f32 	%f13656, %f13654, %f13655;
	ld.global.f32 	%f13657, [%rd1053];
	add.f32 	%f13658, %f13656, %f13657;
	ld.global.f32 	%f13659, [%rd1055];
	add.f32 	%f13660, %f13658, %f13659;
	ld.global.f32 	%f13661, [%rd1057];
	add.f32 	%f13662, %f13660, %f13661;
	ld.global.f32 	%f13663, [%rd1059];
	add.f32 	%f13664, %f13662, %f13663;
	ld.global.f32 	%f13665, [%rd1061];
	add.f32 	%f13666, %f13664, %f13665;
	ld.global.f32 	%f13667, [%rd1063];
	add.f32 	%f13668, %f13666, %f13667;
	ld.global.f32 	%f13669, [%rd1065];
	add.f32 	%f13670, %f13668, %f13669;
	// begin inline asm
	mov.u64 	%rd862, %clock64;
	// end inline asm
	sub.s64 	%rd1274, %rd862, %rd861;
	cvt.rn.f32.s64 	%f13671, %rd1274;
	cvt.f64.f32 	%fd206, %f13671;
	st.local.f64 	[%rd1033], %fd206;
	{ // callseq 205, 0
	.param .b64 param0;
	st.param.b64 	[param0], %rd1069;
	.param .b64 param1;
	st.param.b64 	[param1], %rd1032;
	.param .b32 retval0;
	call.uni (retval0), 
	vprintf, 
	(
	param0, 
	param1
	);
	ld.param.b32 	%r1326, [retval0];
	} // callseq 205
	// begin inline asm
	mov.u64 	%rd863, %clock64;
	// end inline asm
	ld.global.f32 	%f13672, [%rd1035];
	add.f32 	%f13673, %f13670, %f13672;
	ld.global.f32 	%f13674, [%rd1037];
	add.f32 	%f13675, %f13673, %f13674;
	ld.global.f32 	%f13676, [%rd1039];
	add.f32 	%f13677, %f13675, %f13676;
	ld.global.f32 	%f13678, [%rd1041];
	add.f32 	%f13679, %f13677, %f13678;
	ld.global.f32 	%f13680, [%rd1043];
	add.f32 	%f13681, %f13679, %f13680;
	ld.global.f32 	%f13682, [%rd1045];
	add.f32 	%f13683, %f13681, %f13682;
	ld.global.f32 	%f13684, [%rd1047];
	add.f32 	%f13685, %f13683, %f13684;
	ld.global.f32 	%f13686, [%rd1049];
	add.f32 	%f13687, %f13685, %f13686;
	ld.global.f32 	%f13688, [%rd1051];
	add.f32 	%f13689, %f13687, %f13688;
	ld.global.f32 	%f13690, [%rd1053];
	add.f32 	%f13691, %f13689, %f13690;
	ld.global.f32 	%f13692, [%rd1055];
	add.f32 	%f13693, %f13691, %f13692;
	ld.global.f32 	%f13694, [%rd1057];
	add.f32 	%f13695, %f13693, %f13694;
	ld.global.f32 	%f13696, [%rd1059];
	add.f32 	%f13697, %f13695, %f13696;
	ld.global.f32 	%f13698, [%rd1061];
	add.f32 	%f13699, %f13697, %f13698;
	ld.global.f32 	%f13700, [%rd1063];
	add.f32 	%f13701, %f13699, %f13700;
	ld.global.f32 	%f13702, [%rd1065];
	add.f32 	%f13703, %f13701, %f13702;
	// begin inline asm
	mov.u64 	%rd864, %clock64;
	// end inline asm
	sub.s64 	%rd1275, %rd864, %rd863;
	cvt.rn.f32.s64 	%f13704, %rd1275;
	cvt.f64.f32 	%fd207, %f13704;
	st.local.f64 	[%rd1033], %fd207;
	{ // callseq 206, 0
	.param .b64 param0;
	st.param.b64 	[param0], %rd1069;
	.param .b64 param1;
	st.param.b64 	[param1], %rd1032;
	.param .b32 retval0;
	call.uni (retval0), 
	vprintf, 
	(
	param0, 
	param1
	);
	ld.param.b32 	%r1328, [retval0];
	} // callseq 206
	// begin inline asm
	mov.u64 	%rd865, %clock64;
	// end inline asm
	ld.global.f32 	%f13705, [%rd1035];
	add.f32 	%f13706, %f13703, %f13705;
	ld.global.f32 	%f13707, [%rd1037];
	add.f32 	%f13708, %f13706, %f13707;
	ld.global.f32 	%f13709, [%rd1039];
	add.f32 	%f13710, %f13708, %f13709;
	ld.global.f32 	%f13711, [%rd1041];
	add.f32 	%f13712, %f13710, %f13711;
	ld.global.f32 	%f13713, [%rd1043];
	add.f32 	%f13714, %f13712, %f13713;
	ld.global.f32 	%f13715, [%rd1045];
	add.f32 	%f13716, %f13714, %f13715;
	ld.global.f32 	%f13717, [%rd1047];
	add.f32 	%f13718, %f13716, %f13717;
	ld.global.f32 	%f13719, [%rd1049];
	add.f32 	%f13720, %f13718, %f13719;
	ld.global.f32 	%f13721, [%rd1051];
	add.f32 	%f13722, %f13720, %f13721;
	ld.global.f32 	%f13723, [%rd1053];
	add.f32 	%f13724, %f13722, %f13723;
	ld.global.f32 	%f13725, [%rd1055];
	add.f32 	%f13726, %f13724, %f13725;
	ld.global.f32 	%f13727, [%rd1057];
	add.f32 	%f13728, %f13726, %f13727;
	ld.global.f32 	%f13729, [%rd1059];
	add.f32 	%f13730, %f13728, %f13729;
	ld.global.f32 	%f13731, [%rd1061];
	add.f32 	%f13732, %f13730, %f13731;
	ld.global.f32 	%f13733, [%rd1063];
	add.f32 	%f13734, %f13732, %f13733;
	ld.global.f32 	%f13735, [%rd1065];
	add.f32 	%f13736, %f13734, %f13735;
	// begin inline asm
	mov.u64 	%rd866, %clock64;
	// end inline asm
	sub.s64 	%rd1276, %rd866, %rd865;
	cvt.rn.f32.s64 	%f13737, %rd1276;
	cvt.f64.f32 	%fd208, %f13737;
	st.local.f64 	[%rd1033], %fd208;
	{ // callseq 207, 0
	.param .b64 param0;
	st.param.b64 	[param0], %rd1069;
	.param .b64 param1;
	st.param.b64 	[param1], %rd1032;
	.param .b32 retval0;
	call.uni (retval0), 
	vprintf, 
	(
	param0, 
	param1
	);
	ld.param.b32 	%r1330, [retval0];
	} // callseq 207
	// begin inline asm
	mov.u64 	%rd867, %clock64;
	// end inline asm
	ld.global.f32 	%f13738, [%rd1035];
	add.f32 	%f13739, %f13736, %f13738;
	ld.global.f32 	%f13740, [%rd1037];
	add.f32 	%f13741, %f13739, %f13740;
	ld.global.f32 	%f13742, [%rd1039];
	add.f32 	%f13743, %f13741, %f13742;
	ld.global.f32 	%f13744, [%rd1041];
	add.f32 	%f13745, %f13743, %f13744;
	ld.global.f32 	%f13746, [%rd1043];
	add.f32 	%f13747, %f13745, %f13746;
	ld.global.f32 	%f13748, [%rd1045];
	add.f32 	%f13749, %f13747, %f13748;
	ld.global.f32 	%f13750, [%rd1047];
	add.f32 	%f13751, %f13749, %f13750;
	ld.global.f32 	%f13752, [%rd1049];
	add.f32 	%f13753, %f13751, %f13752;
	ld.global.f32 	%f13754, [%rd1051];
	add.f32 	%f13755, %f13753, %f13754;
	ld.global.f32 	%f13756, [%rd1053];
	add.f32 	%f13757, %f13755, %f13756;
	ld.global.f32 	%f13758, [%rd1055];
	add.f32 	%f13759, %f13757, %f13758;
	ld.global.f32 	%f13760, [%rd1057];
	add.f32 	%f13761, %f13759, %f13760;
	ld.global.f32 	%f13762, [%rd1059];
	add.f32 	%f13763, %f13761, %f13762;
	ld.global.f32 	%f13764, [%rd1061];
	add.f32 	%f13765, %f13763, %f13764;
	ld.global.f32 	%f13766, [%rd1063];
	add.f32 	%f13767, %f13765, %f13766;
	ld.global.f32 	%f13768, [%rd1065];
	add.f32 	%f13769, %f13767, %f13768;
	// begin inline asm
	mov.u64 	%rd868, %clock64;
	// end inline asm
	sub.s64 	%rd1277, %rd868, %rd867;
	cvt.rn.f32.s64 	%f13770, %rd1277;
	cvt.f64.f32 	%fd209, %f13770;
	st.local.f64 	[%rd1033], %fd209;
	{ // callseq 208, 0
	.param .b64 param0;
	st.param.b64 	[param0], %rd1069;
	.param .b64 param1;
	st.param.b64 	[param1], %rd1032;
	.param .b32 retval0;
	call.uni (retval0), 
	vprintf, 
	(
	param0, 
	param1
	);
	ld.param.b32 	%r1332, [retval0];
	} // callseq 208
	// begin inline asm
	mov.u64 	%rd869, %clock64;
	// end inline asm
	ld.global.f32 	%f13771, [%rd1035];
	add.f32 	%f13772, %f13769, %f13771;
	ld.global.f32 	%f13773, [%rd1037];
	add.f32 	%f13774, %f13772, %f13773;
	ld.global.f32 	%f13775, [%rd1039];
	add.f32 	%f13776, %f13774, %f13775;
	ld.global.f32 	%f13777, [%rd1041];
	add.f32 	%f13778, %f13776, %f13777;
	ld.global.f32 	%f13779, [%rd1043];
	add.f32 	%f13780, %f13778, %f13779;
	ld.global.f32 	%f13781, [%rd1045];
	add.f32 	%f13782, %f13780, %f13781;
	ld.global.f32 	%f13783, [%rd1047];
	add.f32 	%f13784, %f13782, %f13783;
	ld.global.f32 	%f13785, [%rd1049];
	add.f32 	%f13786, %f13784, %f13785;
	ld.global.f32 	%f13787, [%rd1051];
	add.f32 	%f13788, %f13786, %f13787;
	ld.global.f32 	%f13789, [%rd1053];
	add.f32 	%f13790, %f13788, %f13789;
	ld.global.f32 	%f13791, [%rd1055];
	add.f32 	%f13792, %f13790, %f13791;
	ld.global.f32 	%f13793, [%rd1057];
	add.f32 	%f13794, %f13792, %f13793;
	ld.global.f32 	%f13795, [%rd1059];
	add.f32 	%f13796, %f13794, %f13795;
	ld.global.f32 	%f13797, [%rd1061];
	add.f32 	%f13798, %f13796, %f13797;
	ld.global.f32 	%f13799, [%rd1063];
	add.f32 	%f13800, %f13798, %f13799;
	ld.global.f32 	%f13801, [%rd1065];
	add.f32 	%f13802, %f13800, %f13801;
	// begin inline asm
	mov.u64 	%rd870, %clock64;
	// end inline asm
	sub.s64 	%rd1278, %rd870, %rd869;
	cvt.rn.f32.s64 	%f13803, %rd1278;
	cvt.f64.f32 	%fd210, %f13803;
	st.local.f64 	[%rd1033], %fd210;
	{ // callseq 209, 0
	.param .b64 param0;
	st.param.b64 	[param0], %rd1069;
	.param .b64 param1;
	st.param.b64 	[param1], %rd1032;
	.param .b32 retval0;
	call.uni (retval0), 
	vprintf, 
	(
	param0, 
	param1
	);
	ld.param.b32 	%r1334, [retval0];
	} // callseq 209
	// begin inline asm
	mov.u64 	%rd871, %clock64;
	// end inline asm
	ld.global.f32 	%f13804, [%rd1035];
	add.f32 	%f13805, %f13802, %f13804;
	ld.global.f32 	%f13806, [%rd1037];
	add.f32 	%f13807, %f13805, %f13806;
	ld.global.f32 	%f13808, [%rd1039];
	add.f32 	%f13809, %f13807, %f13808;
	ld.global.f32 	%f13810, [%rd1041];
	add.f32 	%f13811, %f13809, %f13810;
	ld.global.f32 	%f13812, [%rd1043];
	add.f32 	%f13813, %f13811, %f13812;
	ld.global.f32 	%f13814, [%rd1045];
	add.f32 	%f13815, %f13813, %f13814;
	ld.global.f32 	%f13816, [%rd1047];
	add.f32 	%f13817, %f13815, %f13816;
	ld.global.f32 	%f13818, [%rd1049];
	add.f32 	%f13819, %f13817, %f13818;
	ld.global.f32 	%f13820, [%rd1051];
	add.f32 	%f13821, %f13819, %f13820;
	ld.global.f32 	%f13822, [%rd1053];
	add.f32 	%f13823, %f13821, %f13822;
	ld.global.f32 	%f13824, [%rd1055];
	add.f32 	%f13825, %f13823, %f13824;
	ld.global.f32 	%f13826, [%rd1057];
	add.f32 	%f13827, %f13825, %f13826;
	ld.global.f32 	%f13828, [%rd1059];
	add.f32 	%f13829, %f13827, %f13828;
	ld.global.f32 	%f13830, [%rd1061];
	add.f32 	%f13831, %f13829, %f13830;
	ld.global.f32 	%f13832, [%rd1063];
	add.f32 	%f13833, %f13831, %f13832;
	ld.global.f32 	%f13834, [%rd1065];
	add.f32 	%f13835, %f13833, %f13834;
	// begin inline asm
	mov.u64 	%rd872, %clock64;
	// end inline asm
	// begin inline asm
	mov.u64 	%rd873, %clock64;
	// end inline asm
	ld.global.f32 	%f13836, [%rd1035];
	add.f32 	%f13837, %f13835, %f13836;
	ld.global.f32 	%f13838, [%rd1037];
	add.f32 	%f13839, %f13837, %f13838;
	ld.global.f32 	%f13840, [%rd1039];
	add.f32 	%f13841, %f13839, %f13840;
	ld.global.f32 	%f13842, [%rd1041];
	add.f32 	%f13843, %f13841, %f13842;
	ld.global.f32 	%f13844, [%rd1043];
	add.f32 	%f13845, %f13843, %f13844;
	ld.global.f32 	%f13846, [%rd1045];
	add.f32 	%f13847, %f13845, %f13846;
	ld.global.f32 	%f13848, [%rd1047];
	add.f32 	%f13849, %f13847, %f13848;
	ld.global.f32 	%f13850, [%rd1049];
	add.f32 	%f13851, %f13849, %f13850;
	ld.global.f32 	%f13852, [%rd1051];
	add.f32 	%f13853, %f13851, %f13852;
	ld.global.f32 	%f13854, [%rd1053];
	add.f32 	%f13855, %f13853, %f13854;
	ld.global.f32 	%f13856, [%rd1055];
	add.f32 	%f13857, %f13855, %f13856;
	ld.global.f32 	%f13858, [%rd1057];
	add.f32 	%f13859, %f13857, %f13858;
	ld.global.f32 	%f13860, [%rd1059];
	add.f32 	%f13861, %f13859, %f13860;
	ld.global.f32 	%f13862, [%rd1061];
	add.f32 	%f13863, %f13861, %f13862;
	ld.global.f32 	%f13864, [%rd1063];
	add.f32 	%f13865, %f13863, %f13864;
	ld.global.f32 	%f13866, [%rd1065];
	add.f32 	%f13867, %f13865, %f13866;
	// begin inline asm
	mov.u64 	%rd874, %clock64;
	// end inline asm
	// begin inline asm
	mov.u64 	%rd875, %clock64;
	// end inline asm
	ld.global.f32 	%f13868, [%rd1035];
	add.f32 	%f13869, %f13867, %f13868;
	ld.global.f32 	%f13870, [%rd1037];
	add.f32 	%f13871, %f13869, %f13870;
	ld.global.f32 	%f13872, [%rd1039];
	add.f32 	%f13873, %f13871, %f13872;
	ld.global.f32 	%f13874, [%rd1041];
	add.f32 	%f13875, %f13873, %f13874;
	ld.global.f32 	%f13876, [%rd1043];
	add.f32 	%f13877, %f13875, %f13876;
	ld.global.f32 	%f13878, [%rd1045];
	add.f32 	%f13879, %f13877, %f13878;
	ld.global.f32 	%f13880, [%rd1047];
	add.f32 	%f13881, %f13879, %f13880;
	ld.global.f32 	%f13882, [%rd1049];
	add.f32 	%f13883, %f13881, %f13882;
	ld.global.f32 	%f13884, [%rd1051];
	add.f32 	%f13885, %f13883, %f13884;
	ld.global.f32 	%f13886, [%rd1053];
	add.f32 	%f13887, %f13885, %f13886;
	ld.global.f32 	%f13888, [%rd1055];
	add.f32 	%f13889, %f13887, %f13888;
	ld.global.f32 	%f13890, [%rd1057];
	add.f32 	%f13891, %f13889, %f13890;
	ld.global.f32 	%f13892, [%rd1059];
	add.f32 	%f13893, %f13891, %f13892;
	ld.global.f32 	%f13894, [%rd1061];
	add.f32 	%f13895, %f13893, %f13894;
	ld.global.f32 	%f13896, [%rd1063];
	add.f32 	%f13897, %f13895, %f13896;
	ld.global.f32 	%f13898, [%rd1065];
	add.f32 	%f13899, %f13897, %f13898;
	// begin inline asm
	mov.u64 	%rd876, %clock64;
	// end inline asm
	// begin inline asm
	mov.u64 	%rd877, %clock64;
	// end inline asm
	ld.global.f32 	%f13900, [%rd1035];
	add.f32 	%f13901, %f13899, %f13900;
	ld.global.f32 	%f13902, [%rd1037];
	add.f32 	%f13903, %f13901, %f13902;
	ld.global.f32 	%f13904, [%rd1039];
	add.f32 	%f13905, %f13903, %f13904;
	ld.global.f32 	%f13906, [%rd1041];
	add.f32 	%f13907, %f13905, %f13906;
	ld.global.f32 	%f13908, [%rd1043];
	add.f32 	%f13909, %f13907, %f13908;
	ld.global.f32 	%f13910, [%rd1045];
	add.f32 	%f13911, %f13909, %f13910;
	ld.global.f32 	%f13912, [%rd1047];
	add.f32 	%f13913, %f13911, %f13912;
	ld.global.f32 	%f13914, [%rd1049];
	add.f32 	%f13915, %f13913, %f13914;
	ld.global.f32 	%f13916, [%rd1051];
	add.f32 	%f13917, %f13915, %f13916;
	ld.global.f32 	%f13918, [%rd1053];
	add.f32 	%f13919, %f13917, %f13918;
	ld.global.f32 	%f13920, [%rd1055];
	add.f32 	%f13921, %f13919, %f13920;
	ld.global.f32 	%f13922, [%rd1057];
	add.f32 	%f13923, %f13921, %f13922;
	ld.global.f32 	%f13924, [%rd1059];
	add.f32 	%f13925, %f13923, %f13924;
	ld.global.f32 	%f13926, [%rd1061];
	add.f32 	%f13927, %f13925, %f13926;
	ld.global.f32 	%f13928, [%rd1063];
	add.f32 	%f13929, %f13927, %f13928;
	ld.global.f32 	%f13930, [%rd1065];
	add.f32 	%f13931, %f13929, %f13930;
	// begin inline asm
	mov.u64 	%rd878, %clock64;
	// end inline asm
	// begin inline asm
	mov.u64 	%rd879, %clock64;
	// end inline asm
	ld.global.f32 	%f13932, [%rd1035];
	add.f32 	%f13933, %f13931, %f13932;
	ld.global.f32 	%f13934, [%rd1037];
	add.f32 	%f13935, %f13933, %f13934;
	ld.global.f32 	%f13936, [%rd1039];
	add.f32 	%f13937, %f13935, %f13936;
	ld.global.f32 	%f13938, [%rd1041];
	add.f32 	%f13939, %f13937, %f13938;
	ld.global.f32 	%f13940, [%rd1043];
	add.f32 	%f13941, %f13939, %f13940;
	ld.global.f32 	%f13942, [%rd1045];
	add.f32 	%f13943, %f13941, %f13942;
	ld.global.f32 	%f13944, [%rd1047];
	add.f32 	%f13945, %f13943, %f13944;
	ld.global.f32 	%f13946, [%rd1049];
	add.f32 	%f13947, %f13945, %f13946;
	ld.global.f32 	%f13948, [%rd1051];
	add.f32 	%f13949, %f13947, %f13948;
	ld.global.f32 	%f13950, [%rd1053];
	add.f32 	%f13951, %f13949, %f13950;
	ld.global.f32 	%f13952, [%rd1055];
	add.f32 	%f13953, %f13951, %f13952;
	ld.global.f32 	%f13954, [%rd1057];
	add.f32 	%f13955, %f13953, %f13954;
	ld.global.f32 	%f13956, [%rd1059];
	add.f32 	%f13957, %f13955, %f13956;
	ld.global.f32 	%f13958, [%rd1061];
	add.f32 	%f13959, %f13957, %f13958;
	ld.global.f32 	%f13960, [%rd1063];
	add.f32 	%f13961, %f13959, %f13960;
	ld.global.f32 	%f13962, [%rd1065];
	add.f32 	%f13963, %f13961, %f13962;
	// begin inline asm
	mov.u64 	%rd880, %clock64;
	// end inline asm
	ld.global.f32 	%f13964, [%rd1066+230528];
	add.f32 	%f13965, %f13963, %f13964;
	// begin inline asm
	mov.u64 	%rd881, %clock64;
	// end inline asm
	ld.global.f32 	%f13966, [%rd1035];
	add.f32 	%f13967, %f13965, %f13966;
	ld.global.f32 	%f13968, [%rd1037];
	add.f32 	%f13969, %f13967, %f13968;
	ld.global.f32 	%f13970, [%rd1039];
	add.f32 	%f13971, %f13969, %f13970;
	ld.global.f32 	%f13972, [%rd1041];
	add.f32 	%f13973, %f13971, %f13972;
	ld.global.f32 	%f13974, [%rd1043];
	add.f32 	%f13975, %f13973, %f13974;
	ld.global.f32 	%f13976, [%rd1045];
	add.f32 	%f13977, %f13975, %f13976;
	ld.global.f32 	%f13978, [%rd1047];
	add.f32 	%f13979, %f13977, %f13978;
	ld.global.f32 	%f13980, [%rd1049];
	add.f32 	%f13981, %f13979, %f13980;
	ld.global.f32 	%f13982, [%rd1051];
	add.f32 	%f13983, %f13981, %f13982;
	ld.global.f32 	%f13984, [%rd1053];
	add.f32 	%f13985, %f13983, %f13984;
	ld.global.f32 	%f13986, [%rd1055];
	add.f32 	%f13987, %f13985, %f13986;
	ld.global.f32 	%f13988, [%rd1057];
	add.f32 	%f13989, %f13987, %f13988;
	ld.global.f32 	%f13990, [%rd1059];
	add.f32 	%f13991, %f13989, %f13990;
	ld.global.f32 	%f13992, [%rd1061];
	add.f32 	%f13993, %f13991, %f13992;
	ld.global.f32 	%f13994, [%rd1063];
	add.f32 	%f13995, %f13993, %f13994;
	ld.global.f32 	%f13996, [%rd1065];
	add.f32 	%f13997, %f13995, %f13996;
	// begin inline asm
	mov.u64 	%rd882, %clock64;
	// end inline asm
	sub.s64 	%rd1279, %rd882, %rd881;
	cvt.rn.f32.s64 	%f13998, %rd1279;
	cvt.f64.f32 	%fd211, %f13998;
	st.local.f64 	[%rd1033], %fd211;
	{ // callseq 210, 0
	.param .b64 param0;
	st.param.b64 	[param0], %rd1069;
	.param .b64 param1;
	st.param.b64 	[param1], %rd1032;
	.param .b32 retval0;
	call.uni (retval0), 
	vprintf, 
	(
	param0, 
	param1
	);
	ld.param.b32 	%r1336, [retval0];
	} // callseq 210
	// begin inline asm
	mov.u64 	%rd883, %clock64;
	// end inline asm
	ld.global.f32 	%f13999, [%rd1035];
	add.f32 	%f14000, %f13997, %f13999;
	ld.global.f32 	%f14001, [%rd1037];
	add.f32 	%f14002, %f14000, %f14001;
	ld.global.f32 	%f14003, [%rd1039];
	add.f32 	%f14004, %f14002, %f14003;
	ld.global.f32 	%f14005, [%rd1041];
	add.f32 	%f14006, %f14004, %f14005;
	ld.global.f32 	%f14007, [%rd1043];
	add.f32 	%f14008, %f14006, %f14007;
	ld.global.f32 	%f14009, [%rd1045];
	add.f32 	%f14010, %f14008, %f14009;
	ld.global.f32 	%f14011, [%rd1047];
	add.f32 	%f14012, %f14010, %f14011;
	ld.global.f32 	%f14013, [%rd1049];
	add.f32 	%f14014, %f14012, %f14013;
	ld.global.f32 	%f14015, [%rd1051];
	add.f32 	%f14016, %f14014, %f14015;
	ld.global.f32 	%f14017, [%rd1053];
	add.f32 	%f14018, %f14016, %f14017;
	ld.global.f32 	%f14019, [%rd1055];
	add.f32 	%f14020, %f14018, %f14019;
	ld.global.f32 	%f14021, [%rd1057];
	add.f32 	%f14022, %f14020, %f14021;
	ld.global.f32 	%f14023, [%rd1059];
	add.f32 	%f14024, %f14022, %f14023;
	ld.global.f32 	%f14025, [%rd1061];
	add.f32 	%f14026, %f14024, %f14025;
	ld.global.f32 	%f14027, [%rd1063];
	add.f32 	%f14028, %f14026, %f14027;
	ld.global.f32 	%f14029, [%rd1065];
	add.f32 	%f14030, %f14028, %f14029;
	// begin inline asm
	mov.u64 	%rd884, %clock64;
	// end inline asm
	sub.s64 	%rd1280, %rd884, %rd883;
	cvt.rn.f32.s64 	%f14031, %rd1280;
	cvt.f64.f32 	%fd212, %f14031;
	st.local.f64 	[%rd1033], %fd212;
	{ // callseq 211, 0
	.param .b64 param0;
	st.param.b64 	[param0], %rd1069;
	.param .b64 param1;
	st.param.b64 	[param1], %rd1032;
	.param .b32 retval0;
	call.uni (retval0), 
	vprintf, 
	(
	param0, 
	param1
	);
	ld.param.b32 	%r1338, [retval0];
	} // callseq 211
	// begin inline asm
	mov.u64 	%rd885, %clock64;
	// end inline asm
	ld.global.f32 	%f14032, [%rd1035];
	add.f32 	%f14033, %f14030, %f14032;
	ld.global.f32 	%f14034, [%rd1037];
	add.f32 	%f14035, %f14033, %f14034;
	ld.global.f32 	%f14036, [%rd1039];
	add.f32 	%f14037, %f14035, %f14036;
	ld.global.f32 	%f14038, [%rd1041];
	add.f32 	%f14039, %f14037, %f14038;
	ld.global.f32 	%f14040, [%rd1043];
	add.f32 	%f14041, %f14039, %f14040;
	ld.global.f32 	%f14042, [%rd1045];
	add.f32 	%f14043, %f14041, %f14042;
	ld.global.f32 	%f14044, [%rd1047];
	add.f32 	%f14045, %f14043, %f14044;
	ld.global.f32 	%f14046, [%rd1049];
	add.f32 	%f14047, %f14045, %f14046;
	ld.global.f32 	%f14048, [%rd1051];
	add.f32 	%f14049, %f14047, %f14048;
	ld.global.f32 	%f14050, [%rd1053];
	add.f32 	%f14051, %f14049, %f14050;
	ld.global.f32 	%f14052, [%rd1055];
	add.f32 	%f14053, %f14051, %f14052;
	ld.global.f32 	%f14054, [%rd1057];
	add.f32 	%f14055, %f14053, %f14054;
	ld.global.f32 	%f14056, [%rd1059];
	add.f32 	%f14057, %f14055, %f14056;
	ld.global.f32 	%f14058, [%rd1061];
	add.f32 	%f14059, %f14057, %f14058;
	ld.global.f32 	%f14060, [%rd1063];
	add.f32 	%f14061, %f14059, %f14060;
	ld.global.f32 	%f14062, [%rd1065];
	add.f32 	%f14063, %f14061, %f14062;
	// begin inline asm
	mov.u64 	%rd886, %clock64;
	// end inline asm
	sub.s64 	%rd1281, %rd886, %rd885;
	cvt.rn.f32.s64 	%f14064, %rd1281;
	cvt.f64.f32 	%fd213, %f14064;
	st.local.f64 	[%rd1033], %fd213;
	{ // callseq 212, 0
	.param .b64 param0;
	st.param.b64 	[param0], %rd1069;
	.param .b64 param1;
	st.param.b64 	[param1], %rd1032;
	.param .b32 retval0;
	call.uni (retval0), 
	vprintf, 
	(
	param0, 
	param1
	);
	ld.param.b32 	%r1340, [retval0];
	} // callseq 212
	// begin inline asm
	mov.u64 	%rd887, %clock64;
	// end inline asm
	ld.global.f32 	%f14065, [%rd1035];
	add.f32 	%f14066, %f14063, %f14065;
	ld.global.f32 	%f14067, [%rd1037];
	add.f32 	%f14068, %f14066, %f14067;
	ld.global.f32 	%f14069, [%rd1039];
	add.f32 	%f14070, %f14068, %f14069;
	ld.global.f32 	%f14071, [%rd1041];
	add.f32 	%f14072, %f14070, %f14071;
	ld.global.f32 	%f14073, [%rd1043];
	add.f32 	%f14074, %f14072, %f14073;
	ld.global.f32 	%f14075, [%rd1045];
	add.f32 	%f14076, %f14074, %f14075;
	ld.global.f32 	%f14077, [%rd1047];
	add.f32 	%f14078, %f14076, %f14077;
	ld.global.f32 	%f14079, [%rd1049];
	add.f32 	%f14080, %f14078, %f14079;
	ld.global.f32 	%f14081, [%rd1051];
	add.f32 	%f14082, %f14080, %f14081;
	ld.global.f32 	%f14083, [%rd1053];
	add.f32 	%f14084, %f14082, %f14083;
	ld.global.f32 	%f14085, [%rd1055];
	add.f32 	%f14086, %f14084, %f14085;
	ld.global.f32 	%f14087, [%rd1057];
	add.f32 	%f14088, %f14086, %f14087;
	ld.global.f32 	%f14089, [%rd1059];
	add.f32 	%f14090, %f14088, %f14089;
	ld.global.f32 	%f14091, [%rd1061];
	add.f32 	%f14092, %f14090, %f14091;
	ld.global.f32 	%f14093, [%rd1063];
	add.f32 	%f14094, %f14092, %f14093;
	ld.global.f32 	%f14095, [%rd1065];
	add.f32 	%f14096, %f14094, %f14095;
	// begin inline asm
	mov.u64 	%rd888, %clock64;
	// end inline asm
	sub.s64 	%rd1282, %rd888, %rd887;
	cvt.rn.f32.s64 	%f14097, %rd1282;
	cvt.f64.f32 	%fd214, %f14097;
	st.local.f64 	[%rd1033], %fd214;
	{ // callseq 213, 0
	.param .b64 param0;
	st.param.b64 	[param0], %rd1069;
	.param .b64 param1;
	st.param.b64 	[param1], %rd1032;
	.param .b32 retval0;
	call.uni (retval0), 
	vprintf, 
	(
	param0, 
	param1
	);
	ld.param.b32 	%r1342, [retval0];
	} // callseq 213
	// begin inline asm
	mov.u64 	%rd889, %clock64;
	// end inline asm
	ld.global.f32 	%f14098, [%rd1035];
	add.f32 	%f14099, %f14096, %f14098;
	ld.global.f32 	%f14100, [%rd1037];
	add.f32 	%f14101, %f14099, %f14100;
	ld.global.f32 	%f14102, [%rd1039];
	add.f32 	%f14103, %f14101, %f14102;
	ld.global.f32 	%f14104, [%rd1041];
	add.f32 	%f14105, %f14103, %f14104;
	ld.global.f32 	%f14106, [%rd1043];
	add.f32 	%f14107, %f14105, %f14106;
	ld.global.f32 	%f14108, [%rd1045];
	add.f32 	%f14109, %f14107, %f14108;
	ld.global.f32 	%f14110, [%rd1047];
	add.f32 	%f14111, %f14109, %f14110;
	ld.global.f32 	%f14112, [%rd1049];
	add.f32 	%f14113, %f14111, %f14112;
	ld.global.f32 	%f14114, [%rd1051];
	add.f32 	%f14115, %f14113, %f14114;
	ld.global.f32 	%f14116, [%rd1053];
	add.f32 	%f14117, %f14115, %f14116;
	ld.global.f32 	%f14118, [%rd1055];
	add.f32 	%f14119, %f14117, %f14118;
	ld.global.f32 	%f14120, [%rd1057];
	add.f32 	%f14121, %f14119, %f14120;
	ld.global.f32 	%f14122, [%rd1059];
	add.f32 	%f14123, %f14121, %f14122;
	ld.global.f32 	%f14124, [%rd1061];
	add.f32 	%f14125, %f14123, %f14124;
	ld.global.f32 	%f14126, [%rd1063];
	add.f32 	%f14127, %f14125, %f14126;
	ld.global.f32 	%f14128, [%rd1065];
	add.f32 	%f14129, %f14127, %f14128;
	// begin inline asm
	mov.u64 	%rd890, %clock64;
	// end inline asm
	sub.s64 	%rd1283, %rd890, %rd889;
	cvt.rn.f32.s64 	%f14130, %rd1283;
	cvt.f64.f32 	%fd215, %f14130;
	st.local.f64 	[%rd1033], %fd215;
	{ // callseq 214, 0
	.param .b64 param0;
	st.param.b64 	[param0], %rd1069;
	.param .b64 param1;
	st.param.b64 	[param1], %rd1032;
	.param .b32 retval0;
	call.uni (retval0), 
	vprintf, 
	(
	param0, 
	param1
	);
	ld.param.b32 	%r1344, [retval0];
	} // callseq 214
	// begin inline asm
	mov.u64 	%rd891, %clock64;
	// end inline asm
	ld.global.f32 	%f14131, [%rd1035];
	add.f32 	%f14132, %f14129, %f14131;
	ld.global.f32 	%f14133, [%rd1037];
	add.f32 	%f14134, %f14132, %f14133;
	ld.global.f32 	%f14135, [%rd1039];
	add.f32 	%f14136, %f14134, %f14135;
	ld.global.f32 	%f14137, [%rd1041];
	add.f32 	%f14138, %f14136, %f14137;
	ld.global.f32 	%f14139, [%rd1043];
	add.f32 	%f14140, %f14138, %f14139;
	ld.global.f32 	%f14141, [%rd1045];
	add.f32 	%f14142, %f14140, %f14141;
	ld.global.f32 	%f14143, [%rd1047];
	add.f32 	%f14144, %f14142, %f14143;
	ld.global.f32 	%f14145, [%rd1049];
	add.f32 	%f14146, %f14144, %f14145;
	ld.global.f32 	%f14147, [%rd1051];
	add.f32 	%f14148, %f14146, %f14147;
	ld.global.f32 	%f14149, [%rd1053];
	add.f32 	%f14150, %f14148, %f14149;
	ld.global.f32 	%f14151, [%rd1055];
	add.f32 	%f14152, %f14150, %f14151;
	ld.global.f32 	%f14153, [%rd1057];
	add.f32 	%f14154, %f14152, %f14153;
	ld.global.f32 	%f14155, [%rd1059];
	add.f32 	%f14156, %f14154, %f14155;
	ld.global.f32 	%f14157, [%rd1061];
	add.f32 	%f14158, %f14156, %f14157;
	ld.global.f32 	%f14159, [%rd1063];
	add.f32 	%f14160, %f14158, %f14159;
	ld.global.f32 	%f14161, [%rd1065];
	add.f32 	%f14162, %f14160, %f14161;
	// begin inline asm
	mov.u64 	%rd892, %clock64;
	// end inline asm
	// begin inline asm
	mov.u64 	%rd893, %clock64;
	// end inline asm
	ld.global.f32 	%f14163, [%rd1035];
	add.f32 	%f14164, %f14162, %f14163;
	ld.global.f32 	%f14165, [%rd1037];
	add.f32 	%f14166, %f14164, %f14165;
	ld.global.f32 	%f14167, [%rd1039];
	add.f32 	%f14168, %f14166, %f14167;
	ld.global.f32 	%f14169, [%rd1041];
	add.f32 	%f14170, %f14168, %f14169;
	ld.global.f32 	%f14171, [%rd1043];
	add.f32 	%f14172, %f14170, %f14171;
	ld.global.f32 	%f14173, [%rd1045];
	add.f32 	%f14174, %f14172, %f14173;
	ld.global.f32 	%f14175, [%rd1047];
	add.f32 	%f14176, %f14174, %f14175;
	ld.global.f32 	%f14177, [%rd1049];
	add.f32 	%f14178, %f14176, %f14177;
	ld.global.f32 	%f14179, [%rd1051];
	add.f32 	%f14180, %f14178, %f14179;
	ld.global.f32 	%f14181, [%rd1053];
	add.f32 	%f14182, %f14180, %f14181;
	ld.global.f32 	%f14183, [%rd1055];
	add.f32 	%f14184, %f14182, %f14183;
	ld.global.f32 	%f14185, [%rd1057];
	add.f32 	%f14186, %f14184, %f14185;
	ld.global.f32 	%f14187, [%rd1059];
	add.f32 	%f14188, %f14186, %f14187;
	ld.global.f32 	%f14189, [%rd1061];
	add.f32 	%f14190, %f14188, %f14189;
	ld.global.f32 	%f14191, [%rd1063];
	add.f32 	%f14192, %f14190, %f14191;
	ld.global.f32 	%f14193, [%rd1065];
	add.f32 	%f14194, %f14192, %f14193;
	// begin inline asm
	mov.u64 	%rd894, %clock64;
	// end inline asm
	// begin inline asm
	mov.u64 	%rd895, %clock64;
	// end inline asm
	ld.global.f32 	%f14195, [%rd1035];
	add.f32 	%f14196, %f14194, %f14195;
	ld.global.f32 	%f14197, [%rd1037];
	add.f32 	%f14198, %f14196, %f14197;
	ld.global.f32 	%f14199, [%rd1039];
	add.f32 	%f14200, %f14198, %f14199;
	ld.global.f32 	%f14201, [%rd1041];
	add.f32 	%f14202, %f14200, %f14201;
	ld.global.f32 	%f14203, [%rd1043];
	add.f32 	%f14204, %f14202, %f14203;
	ld.global.f32 	%f14205, [%rd1045];
	add.f32 	%f14206, %f14204, %f14205;
	ld.global.f32 	%f14207, [%rd1047];
	add.f32 	%f14208, %f14206, %f14207;
	ld.global.f32 	%f14209, [%rd1049];
	add.f32 	%f14210, %f14208, %f14209;
	ld.global.f32 	%f14211, [%rd1051];
	add.f32 	%f14212, %f14210, %f14211;
	ld.global.f32 	%f14213, [%rd1053];
	add.f32 	%f14214, %f14212, %f14213;
	ld.global.f32 	%f14215, [%rd1055];
	add.f32 	%f14216, %f14214, %f14215;
	ld.global.f32 	%f14217, [%rd1057];
	add.f32 	%f14218, %f14216, %f14217;
	ld.global.f32 	%f14219, [%rd1059];
	add.f32 	%f14220, %f14218, %f14219;
	ld.global.f32 	%f14221, [%rd1061];
	add.f32 	%f14222, %f14220, %f14221;
	ld.global.f32 	%f14223, [%rd1063];
	add.f32 	%f14224, %f14222, %f14223;
	ld.global.f32 	%f14225, [%rd1065];
	add.f32 	%f14226, %f14224, %f14225;
	// begin inline asm
	mov.u64 	%rd896, %clock64;
	// end inline asm
	// begin inline asm
	mov.u64 	%rd897, %clock64;
	// end inline asm
	ld.global.f32 	%f14227, [%rd1035];
	add.f32 	%f14228, %f14226, %f14227;
	ld.global.f32 	%f14229, [%rd1037];
	add.f32 	%f14230, %f14228, %f14229;
	ld.global.f32 	%f14231, [%rd1039];
	add.f32 	%f14232, %f14230, %f14231;
	ld.global.f32 	%f14233, [%rd1041];
	add.f32 	%f14234, %f14232, %f14233;
	ld.global.f32 	%f14235, [%rd1043];
	add.f32 	%f14236, %f14234, %f14235;
	ld.global.f32 	%f14237, [%rd1045];
	add.f32 	%f14238, %f14236, %f14237;
	ld.global.f32 	%f14239, [%rd1047];
	add.f32 	%f14240, %f14238, %f14239;
	ld.global.f32 	%f14241, [%rd1049];
	add.f32 	%f14242, %f14240, %f14241;
	ld.global.f32 	%f14243, [%rd1051];
	add.f32 	%f14244, %f14242, %f14243;
	ld.global.f32 	%f14245, [%rd1053];
	add.f32 	%f14246, %f14244, %f14245;
	ld.global.f32 	%f14247, [%rd1055];
	add.f32 	%f14248, %f14246, %f14247;
	ld.global.f32 	%f14249, [%rd1057];
	add.f32 	%f14250, %f14248, %f14249;
	ld.global.f32 	%f14251, [%rd1059];
	add.f32 	%f14252, %f14250, %f14251;
	ld.global.f32 	%f14253, [%rd1061];
	add.f32 	%f14254, %f14252, %f14253;
	ld.global.f32 	%f14255, [%rd1063];
	add.f32 	%f14256, %f14254, %f14255;
	ld.global.f32 	%f14257, [%rd1065];
	add.f32 	%f14258, %f14256, %f14257;
	// begin inline asm
	mov.u64 	%rd898, %clock64;
	// end inline asm
	// begin inline asm
	mov.u64 	%rd899, %clock64;
	// end inline asm
	ld.global.f32 	%f14259, [%rd1035];
	add.f32 	%f14260, %f14258, %f14259;
	ld.global.f32 	%f14261, [%rd1037];
	add.f32 	%f14262, %f14260, %f14261;
	ld.global.f32 	%f14263, [%rd1039];
	add.f32 	%f14264, %f14262, %f14263;
	ld.global.f32 	%f14265, [%rd1041];
	add.f32 	%f14266, %f14264, %f14265;
	ld.global.f32 	%f14267, [%rd1043];
	add.f32 	%f14268, %f14266, %f14267;
	ld.global.f32 	%f14269, [%rd1045];
	add.f32 	%f14270, %f14268, %f14269;
	ld.global.f32 	%f14271, [%rd1047];
	add.f32 	%f14272, %f14270, %f14271;
	ld.global.f32 	%f14273, [%rd1049];
	add.f32 	%f14274, %f14272, %f14273;
	ld.global.f32 	%f14275, [%rd1051];
	add.f32 	%f14276, %f14274, %f14275;
	ld.global.f32 	%f14277, [%rd1053];
	add.f32 	%f14278, %f14276, %f14277;
	ld.global.f32 	%f14279, [%rd1055];
	add.f32 	%f14280, %f14278, %f14279;
	ld.global.f32 	%f14281, [%rd1057];
	add.f32 	%f14282, %f14280, %f14281;
	ld.global.f32 	%f14283, [%rd1059];
	add.f32 	%f14284, %f14282, %f14283;
	ld.global.f32 	%f14285, [%rd1061];
	add.f32 	%f14286, %f14284, %f14285;
	ld.global.f32 	%f14287, [%rd1063];
	add.f32 	%f14288, %f14286, %f14287;
	ld.global.f32 	%f14289, [%rd1065];
	add.f32 	%f14290, %f14288, %f14289;
	// begin inline asm
	mov.u64 	%rd900, %clock64;
	// end inline asm
	ld.global.f32 	%f14291, [%rd1066+230528];
	add.f32 	%f14292, %f14290, %f14291;
	// begin inline asm
	mov.u64 	%rd901, %clock64;
	// end inline asm
	ld.global.f32 	%f14293, [%rd1035];
	add.f32 	%f14294, %f14292, %f14293;
	ld.global.f32 	%f14295, [%rd1037];
	add.f32 	%f14296, %f14294, %f14295;
	ld.global.f32 	%f14297, [%rd1039];
	add.f32 	%f14298, %f14296, %f14297;
	ld.global.f32 	%f14299, [%rd1041];
	add.f32 	%f14300, %f14298, %f14299;
	ld.global.f32 	%f14301, [%rd1043];
	add.f32 	%f14302, %f14300, %f14301;
	ld.global.f32 	%f14303, [%rd1045];
	add.f32 	%f14304, %f14302, %f14303;
	ld.global.f32 	%f14305, [%rd1047];
	add.f32 	%f14306, %f14304, %f14305;
	ld.global.f32 	%f14307, [%rd1049];
	add.f32 	%f14308, %f14306, %f14307;
	ld.global.f32 	%f14309, [%rd1051];
	add.f32 	%f14310, %f14308, %f14309;
	ld.global.f32 	%f14311, [%rd1053];
	add.f32 	%f14312, %f14310, %f14311;
	ld.global.f32 	%f14313, [%rd1055];
	add.f32 	%f14314, %f14312, %f14313;
	ld.global.f32 	%f14315, [%rd1057];
	add.f32 	%f14316, %f14314, %f14315;
	ld.global.f32 	%f14317, [%rd1059];
	add.f32 	%f14318, %f14316, %f14317;
	ld.global.f32 	%f14319, [%rd1061];
	add.f32 	%f14320, %f14318, %f14319;
	ld.global.f32 	%f14321, [%rd1063];
	add.f32 	%f14322, %f14320, %f14321;
	ld.global.f32 	%f14323, [%rd1065];
	add.f32 	%f14324, %f14322, %f14323;
	// begin inline asm
	mov.u64 	%rd902, %clock64;
	// end inline asm
	sub.s64 	%rd1284, %rd902, %rd901;
	cvt.rn.f32.s64 	%f14325, %rd1284;
	cvt.f64.f32 	%fd216, %f14325;
	st.local.f64 	[%rd1033], %fd216;
	{ // callseq 215, 0
	.param .b64 param0;
	st.param.b64 	[param0], %rd1069;
	.param .b64 param1;
	st.param.b64 	[param1], %rd1032;
	.param .b32 retval0;
	call.uni (retval0), 
	vprintf, 
	(
	param0, 
	param1
	);
	ld.param.b32 	%r1346, [retval0];
	} // callseq 215
	// begin inline asm
	mov.u64 	%rd903, %clock64;
	// end inline asm
	ld.global.f32 	%f14326, [%rd1035];
	add.f32 	%f14327, %f14324, %f14326;
	ld.global.f32 	%f14328, [%rd1037];
	add.f32 	%f14329, %f14327, %f14328;
	ld.global.f32 	%f14330, [%rd1039];
	add.f32 	%f14331, %f14329, %f14330;
	ld.global.f32 	%f14332, [%rd1041];
	add.f32 	%f14333, %f14331, %f14332;
	ld.global.f32 	%f14334, [%rd1043];
	add.f32 	%f14335, %f14333, %f14334;
	ld.global.f32 	%f14336, [%rd1045];
	add.f32 	%f14337, %f14335, %f14336;
	ld.global.f32 	%f14338, [%rd1047];
	add.f32 	%f14339, %f14337, %f14338;
	ld.global.f32 	%f14340, [%rd1049];
	add.f32 	%f14341, %f14339, %f14340;
	ld.global.f32 	%f14342, [%rd1051];
	add.f32 	%f14343, %f14341, %f14342;
	ld.global.f32 	%f14344, [%rd1053];
	add.f32 	%f14345, %f14343, %f14344;
	ld.global.f32 	%f14346, [%rd1055];
	add.f32 	%f14347, %f14345, %f14346;
	ld.global.f32 	%f14348, [%rd1057];
	add.f32 	%f14349, %f14347, %f14348;
	ld.global.f32 	%f14350, [%rd1059];
	add.f32 	%f14351, %f14349, %f14350;
	ld.global.f32 	%f14352, [%rd1061];
	add.f32 	%f14353, %f14351, %f14352;
	ld.global.f32 	%f14354, [%rd1063];
	add.f32 	%f14355, %f14353, %f14354;
	ld.global.f32 	%f14356, [%rd1065];
	add.f32 	%f14357, %f14355, %f14356;
	// begin inline asm
	mov.u64 	%rd904, %clock64;
	// end inline asm
	sub.s64 	%rd1285, %rd904, %rd903;
	cvt.rn.f32.s64 	%f14358, %rd1285;
	cvt.f64.f32 	%fd217, %f14358;
	st.local.f64 	[%rd1033], %fd217;
	{ // callseq 216, 0
	.param .b64 param0;
	st.param.b64 	[param0], %rd1069;
	.param .b64 param1;
	st.param.b64 	[param1], %rd1032;
	.param .b32 retval0;
	call.uni (retval0), 
	vprintf, 
	(
	param0, 
	param1
	);
	ld.param.b32 	%r1348, [retval0];
	} // callseq 216
	// begin inline asm
	mov.u64 	%rd905, %clock64;
	// end inline asm
	ld.global.f32 	%f14359, [%rd1035];
	add.f32 	%f14360, %f14357, %f14359;
	ld.global.f32 	%f14361, [%rd1037];
	add.f32 	%f14362, %f14360, %f14361;
	ld.global.f32 	%f14363, [%rd1039];
	add.f32 	%f14364, %f14362, %f14363;
	ld.global.f32 	%f14365, [%rd1041];
	add.f32 	%f14366, %f14364, %f14365;
	ld.global.f32 	%f14367, [%rd1043];
	add.f32 	%f14368, %f14366, %f14367;
	ld.global.f32 	%f14369, [%rd1045];
	add.f32 	%f14370, %f14368, %f14369;
	ld.global.f32 	%f14371, [%rd1047];
	add.f32 	%f14372, %f14370, %f14371;
	ld.global.f32 	%f14373, [%rd1049];
	add.f32 	%f14374, %f14372, %f14373;
	ld.global.f32 	%f14375, [%rd1051];
	add.f32 	%f14376, %f14374, %f14375;
	ld.global.f32 	%f14377, [%rd1053];
	add.f32 	%f14378, %f14376, %f14377;
	ld.global.f32 	%f14379, [%rd1055];
	add.f32 	%f14380, %f14378, %f14379;
	ld.global.f32 	%f14381, [%rd1057];
	add.f32 	%f14382, %f14380, %f14381;
	ld.global.f32 	%f14383, [%rd1059];
	add.f32 	%f14384, %f14382, %f14383;
	ld.global.f32 	%f14385, [%rd1061];
	add.f32 	%f14386, %f14384, %f14385;
	ld.global.f32 	%f14387, [%rd1063];
	add.f32 	%f14388, %f14386, %f14387;
	ld.global.f32 	%f14389, [%rd1065];
	add.f32 	%f14390, %f14388, %f14389;
	// begin inline asm
	mov.u64 	%rd906, %clock64;
	// end inline asm
	sub.s64 	%rd1286, %rd906, %rd905;
	cvt.rn.f32.s64 	%f14391, %rd1286;
	cvt.f64.f32 	%fd218, %f14391;
	st.local.f64 	[%rd1033], %fd218;
	{ // callseq 217, 0
	.param .b64 param0;
	st.param.b64 	[param0], %rd1069;
	.param .b64 param1;
	st.param.b64 	[param1], %rd1032;
	.param .b32 retval0;
	call.uni (retval0), 
	vprintf, 
	(
	param0, 
	param1
	);
	ld.param.b32 	%r1350, [retval0];
	} // callseq 217
	// begin inline asm
	mov.u64 	%rd907, %clock64;
	// end inline asm
	ld.global.f32 	%f14392, [%rd1035];
	add.f32 	%f14393, %f14390, %f14392;
	ld.global.f32 	%f14394, [%rd1037];
	add.f32 	%f14395, %f14393, %f14394;
	ld.global.f32 	%f14396, [%rd1039];
	add.f32 	%f14397, %f14395, %f14396;
	ld.global.f32 	%f14398, [%rd1041];
	add.f32 	%f14399, %f14397, %f14398;
	ld.global.f32 	%f14400, [%rd1043];
	add.f32 	%f14401, %f14399, %f14400;
	ld.global.f32 	%f14402, [%rd1045];
	add.f32 	%f14403, %f14401, %f14402;
	ld.global.f32 	%f14404, [%rd1047];
	add.f32 	%f14405, %f14403, %f14404;
	ld.global.f32 	%f14406, [%rd1049];
	add.f32 	%f14407, %f14405, %f14406;
	ld.global.f32 	%f14408, [%rd1051];
	add.f32 	%f14409, %f14407, %f14408;
	ld.global.f32 	%f14410, [%rd1053];
	add.f32 	%f14411, %f14409, %f14410;
	ld.global.f32 	%f14412, [%rd1055];
	add.f32 	%f14413, %f14411, %f14412;
	ld.global.f32 	%f14414, [%rd1057];
	add.f32 	%f14415, %f14413, %f14414;
	ld.global.f32 	%f14416, [%rd1059];
	add.f32 	%f14417, %f14415, %f14416;
	ld.global.f32 	%f14418, [%rd1061];
	add.f32 	%f14419, %f14417, %f14418;
	ld.global.f32 	%f14420, [%rd1063];
	add.f32 	%f14421, %f14419, %f14420;
	ld.global.f32 	%f14422, [%rd1065];
	add.f32 	%f14423, %f14421, %f14422;
	// begin inline asm
	mov.u64 	%rd908, %clock64;
	// end inline asm
	sub.s64 	%rd1287, %rd908, %rd907;
	cvt.rn.f32.s64 	%f14424, %rd1287;
	cvt.f64.f32 	%fd219, %f14424;
	st.local.f64 	[%rd1033], %fd219;
	{ // callseq 218, 0
	.param .b64 param0;
	st.param.b64 	[param0], %rd1069;
	.param .b64 param1;
	st.param.b64 	[param1], %rd1032;
	.param .b32 retval0;
	call.uni (retval0), 
	vprintf, 
	(
	param0, 
	param1
	);
	ld.param.b32 	%r1352, [retval0];
	} // callseq 218
	// begin inline asm
	mov.u64 	%rd909, %clock64;
	// end inline asm
	ld.global.f32 	%f14425, [%rd1035];
	add.f32 	%f14426, %f14423, %f14425;
	ld.global.f32 	%f14427, [%rd1037];
	add.f32 	%f14428, %f14426, %f14427;
	ld.global.f32 	%f14429, [%rd1039];
	add.f32 	%f14430, %f14428, %f14429;
	ld.global.f32 	%f14431, [%rd1041];
	add.f32 	%f14432, %f14430, %f14431;
	ld.global.f32 	%f14433, [%rd1043];
	add.f32 	%f14434, %f14432, %f14433;
	ld.global.f32 	%f14435, [%rd1045];
	add.f32 	%f14436, %f14434, %f14435;
	ld.global.f32 	%f14437, [%rd1047];
	add.f32 	%f14438, %f14436, %f14437;
	ld.global.f32 	%f14439, [%rd1049];
	add.f32 	%f14440, %f14438, %f14439;
	ld.global.f32 	%f14441, [%rd1051];
	add.f32 	%f14442, %f14440, %f14441;
	ld.global.f32 	%f14443, [%rd1053];
	add.f32 	%f14444, %f14442, %f14443;
	ld.global.f32 	%f14445, [%rd1055];
	add.f32 	%f14446, %f14444, %f14445;
	ld.global.f32 	%f14447, [%rd1057];
	add.f32 	%f14448, %f14446, %f14447;
	ld.global.f32 	%f14449, [%rd1059];
	add.f32 	%f14450, %f14448, %f14449;
	ld.global.f32 	%f14451, [%rd1061];
	add.f32 	%f14452, %f14450, %f14451;
	ld.global.f32 	%f14453, [%rd1063];
	add.f32 	%f14454, %f14452, %f14453;
	ld.global.f32 	%f14455, [%rd1065];
	add.f32 	%f14456, %f14454, %f14455;
	// begin inline asm
	mov.u64 	%rd910, %clock64;
	// end inline asm
	sub.s64 	%rd1288, %rd910, %rd909;
	cvt.rn.f32.s64 	%f14457, %rd1288;
	cvt.f64.f32 	%fd220, %f14457;
	st.local.f64 	[%rd1033], %fd220;
	{ // callseq 219, 0
	.param .b64 param0;
	st.param.b64 	[param0], %rd1069;
	.param .b64 param1;
	st.param.b64 	[param1], %rd1032;
	.param .b32 retval0;
	call.uni (retval0), 
	vprintf, 
	(
	param0, 
	param1
	);
	ld.param.b32 	%r1354, [retval0];
	} // callseq 219
	// begin inline asm
	mov.u64 	%rd911, %clock64;
	// end inline asm
	ld.global.f32 	%f14458, [%rd1035];
	add.f32 	%f14459, %f14456, %f14458;
	ld.global.f32 	%f14460, [%rd1037];
	add.f32 	%f14461, %f14459, %f14460;
	ld.global.f32 	%f14462, [%rd1039];
	add.f32 	%f14463, %f14461, %f14462;
	ld.global.f32 	%f14464, [%rd1041];
	add.f32 	%f14465, %f14463, %f14464;
	ld.global.f32 	%f14466, [%rd1043];
	add.f32 	%f14467, %f14465, %f14466;
	ld.global.f32 	%f14468, [%rd1045];
	add.f32 	%f14469, %f14467, %f14468;
	ld.global.f32 	%f14470, [%rd1047];
	add.f32 	%f14471, %f14469, %f14470;
	ld.global.f32 	%f14472, [%rd1049];
	add.f32 	%f14473, %f14471, %f14472;
	ld.global.f32 	%f14474, [%rd1051];
	add.f32 	%f14475, %f14473, %f14474;
	ld.global.f32 	%f14476, [%rd1053];
	add.f32 	%f14477, %f14475, %f14476;
	ld.global.f32 	%f14478, [%rd1055];
	add.f32 	%f14479, %f14477, %f14478;
	ld.global.f32 	%f14480, [%rd1057];
	add.f32 	%f14481, %f14479, %f14480;
	ld.global.f32 	%f14482, [%rd1059];
	add.f32 	%f14483, %f14481, %f14482;
	ld.global.f32 	%f14484, [%rd1061];
	add.f32 	%f14485, %f14483, %f14484;
	ld.global.f32 	%f14486, [%rd1063];
	add.f32 	%f14487, %f14485, %f14486;
	ld.global.f32 	%f14488, [%rd1065];
	add.f32 	%f14489, %f14487, %f14488;
	// begin inline asm
	mov.u64 	%rd912, %clock64;
	// end inline asm
	// begin inline asm
	mov.u64 	%rd913, %clock64;
	// end inline asm
	ld.global.f32 	%f14490, [%rd1035];
	add.f32 	%f14491, %f14489, %f14490;
	ld.global.f32 	%f14492, [%rd1037];
	add.f32 	%f14493, %f14491, %f14492;
	ld.global.f32 	%f14494, [%rd1039];
	add.f32 	%f14495, %f14493, %f14494;
	ld.global.f32 	%f14496, [%rd1041];
	add.f32 	%f14497, %f14495, %f14496;
	ld.global.f32 	%f14498, [%rd1043];
	add.f32 	%f14499, %f14497, %f14498;
	ld.global.f32 	%f14500, [%rd1045];
	add.f32 	%f14501, %f14499, %f14500;
	ld.global.f32 	%f14502, [%rd1047];
	add.f32 	%f14503, %f14501, %f14502;
	ld.global.f32 	%f14504, [%rd1049];
	add.f32 	%f14505, %f14503, %f14504;
	ld.global.f32 	%f14506, [%rd1051];
	add.f32 	%f14507, %f14505, %f14506;
	ld.global.f32 	%f14508, [%rd1053];
	add.f32 	%f14509, %f14507, %f14508;
	ld.global.f32 	%f14510, [%rd1055];
	add.f32 	%f14511, %f14509, %f14510;
	ld.global.f32 	%f14512, [%rd1057];
	add.f32 	%f14513, %f14511, %f14512;
	ld.global.f32 	%f14514, [%rd1059];
	add.f32 	%f14515, %f14513, %f14514;
	ld.global.f32 	%f14516, [%rd1061];
	add.f32 	%f14517, %f14515, %f14516;
	ld.global.f32 	%f14518, [%rd1063];
	add.f32 	%f14519, %f14517, %f14518;
	ld.global.f32 	%f14520, [%rd1065];
	add.f32 	%f14521, %f14519, %f14520;
	// begin inline asm
	mov.u64 	%rd914, %clock64;
	// end inline asm
	// begin inline asm
	mov.u64 	%rd915, %clock64;
	// end inline asm
	ld.global.f32 	%f14522, [%rd1035];
	add.f32 	%f14523, %f14521, %f14522;
	ld.global.f32 	%f14524, [%rd1037];
	add.f32 	%f14525, %f14523, %f14524;
	ld.global.f32 	%f14526, [%rd1039];
	add.f32 	%f14527, %f14525, %f14526;
	ld.global.f32 	%f14528, [%rd1041];
	add.f32 	%f14529, %f14527, %f14528;
	ld.global.f32 	%f14530, [%rd1043];
	add.f32 	%f14531, %f14529, %f14530;
	ld.global.f32 	%f14532, [%rd1045];
	add.f32 	%f14533, %f14531, %f14532;
	ld.global.f32 	%f14534, [%rd1047];
	add.f32 	%f14535, %f14533, %f14534;
	ld.global.f32 	%f14536, [%rd1049];
	add.f32 	%f14537, %f14535, %f14536;
	ld.global.f32 	%f14538, [%rd1051];
	add.f32 	%f14539, %f14537, %f14538;
	ld.global.f32 	%f14540, [%rd1053];
	add.f32 	%f14541, %f14539, %f14540;
	ld.global.f32 	%f14542, [%rd1055];
	add.f32 	%f14543, %f14541, %f14542;
	ld.global.f32 	%f14544, [%rd1057];
	add.f32 	%f14545, %f14543, %f14544;
	ld.global.f32 	%f14546, [%rd1059];
	add.f32 	%f14547, %f14545, %f14546;
	ld.global.f32 	%f14548, [%rd1061];
	add.f32 	%f14549, %f14547, %f14548;
	ld.global.f32 	%f14550, [%rd1063];
	add.f32 	%f14551, %f14549, %f14550;
	ld.global.f32 	%f14552, [%rd1065];
	add.f32 	%f14553, %f14551, %f14552;
	// begin inline asm
	mov.u64 	%rd916, %clock64;
	// end inline asm
	// begin inline asm
	mov.u64 	%rd917, %clock64;
	// end inline asm
	ld.global.f32 	%f14554, [%rd1035];
	add.f32 	%f14555, %f14553, %f14554;
	ld.global.f32 	%f14556, [%rd1037];
	add.f32 	%f14557, %f14555, %f14556;
	ld.global.f32 	%f14558, [%rd1039];
	add.f32 	%f14559, %f14557, %f14558;
	ld.global.f32 	%f14560, [%rd1041];
	add.f32 	%f14561, %f14559, %f14560;
	ld.global.f32 	%f14562, [%rd1043];
	add.f32 	%f14563, %f14561, %f14562;
	ld.global.f32 	%f14564, [%rd1045];
	add.f32 	%f14565, %f14563, %f14564;
	ld.global.f32 	%f14566, [%rd1047];
	add.f32 	%f14567, %f14565, %f14566;
	ld.global.f32 	%f14568, [%rd1049];
	add.f32 	%f14569, %f14567, %f14568;
	ld.global.f32 	%f14570, [%rd1051];
	add.f32 	%f14571, %f14569, %f14570;
	ld.global.f32 	%f14572, [%rd1053];
	add.f32 	%f14573, %f14571, %f14572;
	ld.global.f32 	%f14574, [%rd1055];
	add.f32 	%f14575, %f14573, %f14574;
	ld.global.f32 	%f14576, [%rd1057];
	add.f32 	%f14577, %f14575, %f14576;
	ld.global.f32 	%f14578, [%rd1059];
	add.f32 	%f14579, %f14577, %f14578;
	ld.global.f32 	%f14580, [%rd1061];
	add.f32 	%f14581, %f14579, %f14580;
	ld.global.f32 	%f14582, [%rd1063];
	add.f32 	%f14583, %f14581, %f14582;
	ld.global.f32 	%f14584, [%rd1065];
	add.f32 	%f14585, %f14583, %f14584;
	// begin inline asm
	mov.u64 	%rd918, %clock64;
	// end inline asm
	// begin inline asm
	mov.u64 	%rd919, %clock64;
	// end inline asm
	ld.global.f32 	%f14586, [%rd1035];
	add.f32 	%f14587, %f14585, %f14586;
	ld.global.f32 	%f14588, [%rd1037];
	add.f32 	%f14589, %f14587, %f14588;
	ld.global.f32 	%f14590, [%rd1039];
	add.f32 	%f14591, %f14589, %f14590;
	ld.global.f32 	%f14592, [%rd1041];
	add.f32 	%f14593, %f14591, %f14592;
	ld.global.f32 	%f14594, [%rd1043];
	add.f32 	%f14595, %f14593, %f14594;
	ld.global.f32 	%f14596, [%rd1045];
	add.f32 	%f14597, %f14595, %f14596;
	ld.global.f32 	%f14598, [%rd1047];
	add.f32 	%f14599, %f14597, %f14598;
	ld.global.f32 	%f14600, [%rd1049];
	add.f32 	%f14601, %f14599, %f14600;
	ld.global.f32 	%f14602, [%rd1051];
	add.f32 	%f14603, %f14601, %f14602;
	ld.global.f32 	%f14604, [%rd1053];
	add.f32 	%f14605, %f14603, %f14604;
	ld.global.f32 	%f14606, [%rd1055];
	add.f32 	%f14607, %f14605, %f14606;
	ld.global.f32 	%f14608, [%rd1057];
	add.f32 	%f14609, %f14607, %f14608;
	ld.global.f32 	%f14610, [%rd1059];
	add.f32 	%f14611, %f14609, %f14610;
	ld.global.f32 	%f14612, [%rd1061];
	add.f32 	%f14613, %f14611, %f14612;
	ld.global.f32 	%f14614, [%rd1063];
	add.f32 	%f14615, %f14613, %f14614;
	ld.global.f32 	%f14616, [%rd1065];
	add.f32 	%f14617, %f14615, %f14616;
	// begin inline asm
	mov.u64 	%rd920, %clock64;
	// end inline asm
	ld.global.f32 	%f14618, [%rd1066+230528];
	add.f32 	%f14619, %f14617, %f14618;
	// begin inline asm
	mov.u64 	%rd921, %clock64;
	// end inline asm
	ld.global.f32 	%f14620, [%rd1035];
	add.f32 	%f14621, %f14619, %f14620;
	ld.global.f32 	%f14622, [%rd1037];
	add.f32 	%f14623, %f14621, %f14622;
	ld.global.f32 	%f14624, [%rd1039];
	add.f32 	%f14625, %f14623, %f14624;
	ld.global.f32 	%f14626, [%rd1041];
	add.f32 	%f14627, %f14625, %f14626;
	ld.global.f32 	%f14628, [%rd1043];
	add.f32 	%f14629, %f14627, %f14628;
	ld.global.f32 	%f14630, [%rd1045];
	add.f32 	%f14631, %f14629, %f14630;
	ld.global.f32 	%f14632, [%rd1047];
	add.f32 	%f14633, %f14631, %f14632;
	ld.global.f32 	%f14634, [%rd1049];
	add.f32 	%f14635, %f14633, %f14634;
	ld.global.f32 	%f14636, [%rd1051];
	add.f32 	%f14637, %f14635, %f14636;
	ld.global.f32 	%f14638, [%rd1053];
	add.f32 	%f14639, %f14637, %f14638;
	ld.global.f32 	%f14640, [%rd1055];
	add.f32 	%f14641, %f14639, %f14640;
	ld.global.f32 	%f14642, [%rd1057];
	add.f32 	%f14643, %f14641, %f14642;
	ld.global.f32 	%f14644, [%rd1059];
	add.f32 	%f14645, %f14643, %f14644;
	ld.global.f32 	%f14646, [%rd1061];
	add.f32 	%f14647, %f14645, %f14646;
	ld.global.f32 	%f14648, [%rd1063];
	add.f32 	%f14649, %f14647, %f14648;
	ld.global.f32 	%f14650, [%rd1065];
	add.f32 	%f14651, %f14649, %f14650;
	// begin inline asm
	mov.u64 	%rd922, %clock64;
	// end inline asm
	sub.s64 	%rd1289, %rd922, %rd921;
	cvt.rn.f32.s64 	%f14652, %rd1289;
	cvt.f64.f32 	%fd221, %f14652;
	st.local.f64 	[%rd1033], %fd221;
	{ // callseq 220, 0
	.param .b64 param0;
	st.param.b64 	[param0], %rd1069;
	.param .b64 param1;
	st.param.b64 	[param1], %rd1032;
	.param .b32 retval0;
	call.uni (retval0), 
	vprintf, 
	(
	param0, 
	param1
	);
	ld.param.b32 	%r1356, [retval0];
	} // callseq 220
	// begin inline asm
	mov.u64 	%rd923, %clock64;
	// end inline asm
	ld.global.f32 	%f14653, [%rd1035];
	add.f32 	%f14654, %f14651, %f14653;
	ld.global.f32 	%f14655, [%rd1037];
	add.f32 	%f14656, %f14654, %f14655;
	ld.global.f32 	%f14657, [%rd1039];
	add.f32 	%f14658, %f14656, %f14657;
	ld.global.f32 	%f14659, [%rd1041];
	add.f32 	%f14660, %f14658, %f14659;
	ld.global.f32 	%f14661, [%rd1043];
	add.f32 	%f14662, %f14660, %f14661;
	ld.global.f32 	%f14663, [%rd1045];
	add.f32 	%f14664, %f14662, %f14663;
	ld.global.f32 	%f14665, [%rd1047];
	add.f32 	%f14666, %f14664, %f14665;
	ld.global.f32 	%f14667, [%rd1049];
	add.f32 	%f14668, %f14666, %f14667;
	ld.global.f32 	%f14669, [%rd1051];
	add.f32 	%f14670, %f14668, %f14669;
	ld.global.f32 	%f14671, [%rd1053];
	add.f32 	%f14672, %f14670, %f14671;
	ld.global.f32 	%f14673, [%rd1055];
	add.f32 	%f14674, %f14672, %f14673;
	ld.global.f32 	%f14675, [%rd1057];
	add.f32 	%f14676, %f14674, %f14675;
	ld.global.f32 	%f14677, [%rd1059];
	add.f32 	%f14678, %f14676, %f14677;
	ld.global.f32 	%f14679, [%rd1061];
	add.f32 	%f14680, %f14678, %f14679;
	ld.global.f32 	%f14681, [%rd1063];
	add.f32 	%f14682, %f14680, %f14681;
	ld.global.f32 	%f14683, [%rd1065];
	add.f32 	%f14684, %f14682, %f14683;
	// begin inline asm
	mov.u64 	%rd924, %clock64;
	// end inline asm
	sub.s64 	%rd1290, %rd924, %rd923;
	cvt.rn.f32.s64 	%f14685, %rd1290;
	cvt.f64.f32 	%fd222, %f14685;
	st.local.f64 	[%rd1033], %fd222;
	{ // callseq 221, 0
	.param .b64 param0;
	st.param.b64 	[param0], %rd1069;
	.param .b64 param1;
	st.param.b64 	[param1], %rd1032;
	.param .b32 retval0;
	call.uni (retval0), 
	vprintf, 
	(
	param0, 
	param1
	);
	ld.param.b32 	%r1358, [retval0];
	} // callseq 221
	// begin inline asm
	mov.u64 	%rd925, %clock64;
	// end inline asm
	ld.global.f32 	%f14686, [%rd1035];
	add.f32 	%f14687, %f14684, %f14686;
	ld.global.f32 	%f14688, [%rd1037];
	add.f32 	%f14689, %f14687, %f14688;
	ld.global.f32 	%f14690, [%rd1039];
	add.f32 	%f14691, %f14689, %f14690;
	ld.global.f32 	%f14692, [%rd1041];
	add.f32 	%f14693, %f14691, %f14692;
	ld.global.f32 	%f14694, [%rd1043];
	add.f32 	%f14695, %f14693, %f14694;
	ld.global.f32 	%f14696, [%rd1045];
	add.f32 	%f14697, %f14695, %f14696;
	ld.global.f32 	%f14698, [%rd1047];
	add.f32 	%f14699, %f14697, %f14698;
	ld.global.f32 	%f14700, [%rd1049];
	add.f32 	%f14701, %f14699, %f14700;
	ld.global.f32 	%f14702, [%rd1051];
	add.f32 	%f14703, %f14701, %f14702;
	ld.global.f32 	%f14704, [%rd1053];
	add.f32 	%f14705, %f14703, %f14704;
	ld.global.f32 	%f14706, [%rd1055];
	add.f32 	%f14707, %f14705, %f14706;
	ld.global.f32 	%f14708, [%rd1057];
	add.f32 	%f14709, %f14707, %f14708;
	ld.global.f32 	%f14710, [%rd1059];
	add.f32 	%f14711, %f14709, %f14710;
	ld.global.f32 	%f14712, [%rd1061];
	add.f32 	%f14713, %f14711, %f14712;
	ld.global.f32 	%f14714, [%rd1063];
	add.f32 	%f14715, %f14713, %f14714;
	ld.global.f32 	%f14716, [%rd1065];
	add.f32 	%f14717, %f14715, %f14716;
	// begin inline asm
	mov.u64 	%rd926, %clock64;
	// end inline asm
	sub.s64 	%rd1291, %rd926, %rd925;
	cvt.rn.f32.s64 	%f14718, %rd1291;
	cvt.f64.f32 	%fd223, %f14718;
	st.local.f64 	[%rd1033], %fd223;
	{ // callseq 222, 0
	.param .b64 param0;
	st.param.b64 	[param0], %rd1069;
	.param .b64 param1;
	st.param.b64 	[param1], %rd1032;
	.param .b32 retval0;
	call.uni (retval0), 
	vprintf, 
	(
	param0, 
	param1
	);
	ld.param.b32 	%r1360, [retval0];
	} // callseq 222
	// begin inline asm
	mov.u64 	%rd927, %clock64;
	// end inline asm
	ld.global.f32 	%f14719, [%rd1035];
	add.f32 	%f14720, %f14717, %f14719;
	ld.global.f32 	%f14721, [%rd1037];
	add.f32 	%f14722, %f14720, %f14721;
	ld.global.f32 	%f14723, [%rd1039];
	add.f32 	%f14724, %f14722, %f14723;
	ld.global.f32 	%f14725, [%rd1041];
	add.f32 	%f14726, %f14724, %f14725;
	ld.global.f32 	%f14727, [%rd1043];
	add.f32 	%f14728, %f14726, %f14727;
	ld.global.f32 	%f14729, [%rd1045];
	add.f32 	%f14730, %f14728, %f14729;
	ld.global.f32 	%f14731, [%rd1047];
	add.f32 	%f14732, %f14730, %f14731;
	ld.global.f32 	%f14733, [%rd1049];
	add.f32 	%f14734, %f14732, %f14733;
	ld.global.f32 	%f14735, [%rd1051];
	add.f32 	%f14736, %f14734, %f14735;
	ld.global.f32 	%f14737, [%rd1053];
	add.f32 	%f14738, %f14736, %f14737;
	ld.global.f32 	%f14739, [%rd1055];
	add.f32 	%f14740, %f14738, %f14739;
	ld.global.f32 	%f14741, [%rd1057];
	add.f32 	%f14742, %f14740, %f14741;
	ld.global.f32 	%f14743, [%rd1059];
	add.f32 	%f14744, %f14742, %f14743;
	ld.global.f32 	%f14745, [%rd1061];
	add.f32 	%f14746, %f14744, %f14745;
	ld.global.f32 	%f14747, [%rd1063];
	add.f32 	%f14748, %f14746, %f14747;
	ld.global.f32 	%f14749, [%rd1065];
	add.f32 	%f14750, %f14748, %f14749;
	// begin inline asm
	mov.u64 	%rd928, %clock64;
	// end inline asm
	sub.s64 	%rd1292, %rd928, %rd927;
	cvt.rn.f32.s64 	%f14751, %rd1292;
	cvt.f64.f32 	%fd224, %f14751;
	st.local.f64 	[%rd1033], %fd224;
	{ // callseq 223, 0
	.param .b64 param0;
	st.param.b64 	[param0], %rd1069;
	.param .b64 param1;
	st.param.b64 	[param1], %rd1032;
	.param .b32 retval0;
	call.uni (retval0), 
	vprintf, 
	(
	param0, 
	param1
	);
	ld.param.b32 	%r1362, [retval0];
	} // callseq 223
	// begin inline asm
	mov.u64 	%rd929, %clock64;
	// end inline asm
	ld.global.f32 	%f14752, [%rd1035];
	add.f32 	%f14753, %f14750, %f14752;
	ld.global.f32 	%f14754, [%rd1037];
	add.f32 	%f14755, %f14753, %f14754;
	ld.global.f32 	%f14756, [%rd1039];
	add.f32 	%f14757, %f14755, %f14756;
	ld.global.f32 	%f14758, [%rd1041];
	add.f32 	%f14759, %f14757, %f14758;
	ld.global.f32 	%f14760, [%rd1043];
	add.f32 	%f14761, %f14759, %f14760;
	ld.global.f32 	%f14762, [%rd1045];
	add.f32 	%f14763, %f14761, %f14762;
	ld.global.f32 	%f14764, [%rd1047];
	add.f32 	%f14765, %f14763, %f14764;
	ld.global.f32 	%f14766, [%rd1049];
	add.f32 	%f14767, %f14765, %f14766;
	ld.global.f32 	%f14768, [%rd1051];
	add.f32 	%f14769, %f14767, %f14768;
	ld.global.f32 	%f14770, [%rd1053];
	add.f32 	%f14771, %f14769, %f14770;
	ld.global.f32 	%f14772, [%rd1055];
	add.f32 	%f14773, %f14771, %f14772;
	ld.global.f32 	%f14774, [%rd1057];
	add.f32 	%f14775, %f14773, %f14774;
	ld.global.f32 	%f14776, [%rd1059];
	add.f32 	%f14777, %f14775, %f14776;
	ld.global.f32 	%f14778, [%rd1061];
	add.f32 	%f14779, %f14777, %f14778;
	ld.global.f32 	%f14780, [%rd1063];
	add.f32 	%f14781, %f14779, %f14780;
	ld.global.f32 	%f14782, [%rd1065];
	add.f32 	%f14783, %f14781, %f14782;
	// begin inline asm
	mov.u64 	%rd930, %clock64;
	// end inline asm
	sub.s64 	%rd1293, %rd930, %rd929;
	cvt.rn.f32.s64 	%f14784, %rd1293;
	cvt.f64.f32 	%fd225, %f14784;
	st.local.f64 	[%rd1033], %fd225;
	{ // callseq 224, 0
	.param .b64 param0;
	st.param.b64 	[param0], %rd1069;
	.param .b64 param1;
	st.param.b64 	[param1], %rd1032;
	.param .b32 retval0;
	call.uni (retval0), 
	vprintf, 
	(
	param0, 
	param1
	);
	ld.param.b32 	%r1364, [retval0];
	} // callseq 224
	// begin inline asm
	mov.u64 	%rd931, %clock64;
	// end inline asm
	ld.global.f32 	%f14785, [%rd1035];
	add.f32 	%f14786, %f14783, %f14785;
	ld.global.f32 	%f14787, [%rd1037];
	add.f32 	%f14788, %f14786, %f14787;
	ld.global.f32 	%f14789, [%rd1039];
	add.f32 	%f14790, %f14788, %f14789;
	ld.global.f32 	%f14791, [%rd1041];
	add.f32 	%f14792, %f14790, %f14791;
	ld.global.f32 	%f14793, [%rd1043];
	add.f32 	%f14794, %f14792, %f14793;
	ld.global.f32 	%f14795, [%rd1045];
	add.f32 	%f14796, %f14794, %f14795;
	ld.global.f32 	%f14797, [%rd1047];
	add.f32 	%f14798, %f14796, %f14797;
	ld.global.f32 	%f14799, [%rd1049];
	add.f32 	%f14800, %f14798, %f14799;
	ld.global.f32 	%f14801, [%rd1051];
	add.f32 	%f14802, %f14800, %f14801;
	ld.global.f32 	%f14803, [%rd1053];
	add.f32 	%f14804, %f14802, %f14803;
	ld.global.f32 	%f14805, [%rd1055];
	add.f32 	%f14806, %f14804, %f14805;
	ld.global.f32 	%f14807, [%rd1057];
	add.f32 	%f14808, %f14806, %f14807;
	ld.global.f32 	%f14809, [%rd1059];
	add.f32 	%f14810, %f14808, %f14809;
	ld.global.f32 	%f14811, [%rd1061];
	add.f32 	%f14812, %f14810, %f14811;
	ld.global.f32 	%f14813, [%rd1063];
	add.f32 	%f14814, %f14812, %f14813;
	ld.global.f32 	%f14815, [%rd1065];
	add.f32 	%f14816, %f14814, %f14815;
	// begin inline asm
	mov.u64 	%rd932, %clock64;
	// end inline asm
	// begin inline asm
	mov.u64 	%rd933, %clock64;
	// end inline asm
	ld.global.f32 	%f14817, [%rd1035];
	add.f32 	%f14818, %f14816, %f14817;
	ld.global.f32 	%f14819, [%rd1037];
	add.f32 	%f14820, %f14818, %f14819;
	ld.global.f32 	%f14821, [%rd1039];
	add.f32 	%f14822, %f14820, %f14821;
	ld.global.f32 	%f14823, [%rd1041];
	add.f32 	%f14824, %f14822, %f14823;
	ld.global.f32 	%f14825, [%rd1043];
	add.f32 	%f14826, %f14824, %f14825;
	ld.global.f32 	%f14827, [%rd1045];
	add.f32 	%f14828, %f14826, %f14827;
	ld.global.f32 	%f14829, [%rd1047];
	add.f32 	%f14830, %f14828, %f14829;
	ld.global.f32 	%f14831, [%rd1049];
	add.f32 	%f14832, %f14830, %f14831;
	ld.global.f32 	%f14833, [%rd1051];
	add.f32 	%f14834, %f14832, %f14833;
	ld.global.f32 	%f14835, [%rd1053];
	add.f32 	%f14836, %f14834, %f14835;
	ld.global.f32 	%f14837, [%rd1055];
	add.f32 	%f14838, %f14836, %f14837;
	ld.global.f32 	%f14839, [%rd1057];
	add.f32 	%f14840, %f14838, %f14839;
	ld.global.f32 	%f14841, [%rd1059];
	add.f32 	%f14842, %f14840, %f14841;
	ld.global.f32 	%f14843, [%rd1061];
	add.f32 	%f14844, %f14842, %f14843;
	ld.global.f32 	%f14845, [%rd1063];
	add.f32 	%f14846, %f14844, %f14845;
	ld.global.f32 	%f14847, [%rd1065];
	add.f32 	%f14848, %f14846, %f14847;
	// begin inline asm
	mov.u64 	%rd934, %clock64;
	// end inline asm
	// begin inline asm
	mov.u64 	%rd935, %clock64;
	// end inline asm
	ld.global.f32 	%f14849, [%rd1035];
	add.f32 	%f14850, %f14848, %f14849;
	ld.global.f32 	%f14851, [%rd1037];
	add.f32 	%f14852, %f14850, %f14851;
	ld.global.f32 	%f14853, [%rd1039];
	add.f32 	%f14854, %f14852, %f14853;
	ld.global.f32 	%f14855, [%rd1041];
	add.f32 	%f14856, %f14854, %f14855;
	ld.global.f32 	%f14857, [%rd1043];
	add.f32 	%f14858, %f14856, %f14857;
	ld.global.f32 	%f14859, [%rd1045];
	add.f32 	%f14860, %f14858, %f14859;
	ld.global.f32 	%f14861, [%rd1047];
	add.f32 	%f14862, %f14860, %f14861;
	ld.global.f32 	%f14863, [%rd1049];
	add.f32 	%f14864, %f14862, %f14863;
	ld.global.f32 	%f14865, [%rd1051];
	add.f32 	%f14866, %f14864, %f14865;
	ld.global.f32 	%f14867, [%rd1053];
	add.f32 	%f14868, %f14866, %f14867;
	ld.global.f32 	%f14869, [%rd1055];
	add.f32 	%f14870, %f14868, %f14869;
	ld.global.f32 	%f14871, [%rd1057];
	add.f32 	%f14872, %f14870, %f14871;
	ld.global.f32 	%f14873, [%rd1059];
	add.f32 	%f14874, %f14872, %f14873;
	ld.global.f32 	%f14875, [%rd1061];
	add.f32 	%f14876, %f14874, %f14875;
	ld.global.f32 	%f14877, [%rd1063];
	add.f32 	%f14878, %f14876, %f14877;
	ld.global.f32 	%f14879, [%rd1065];
	add.f32 	%f14880, %f14878, %f14879;
	// begin inline asm
	mov.u64 	%rd936, %clock64;
	// end inline asm
	// begin inline asm
	mov.u64 	%rd937, %clock64;
	// end inline asm
	ld.global.f32 	%f14881, [%rd1035];
	add.f32 	%f14882, %f14880, %f14881;
	ld.global.f32 	%f14883, [%rd1037];
	add.f32 	%f14884, %f14882, %f14883;
	ld.global.f32 	%f14885, [%rd1039];
	add.f32 	%f14886, %f14884, %f14885;
	ld.global.f32 	%f14887, [%rd1041];
	add.f32 	%f14888, %f14886, %f14887;
	ld.global.f32 	%f14889, [%rd1043];
	add.f32 	%f14890, %f14888, %f14889;
	ld.global.f32 	%f14891, [%rd1045];
	add.f32 	%f14892, %f14890, %f14891;
	ld.global.f32 	%f14893, [%rd1047];
	add.f32 	%f14894, %f14892, %f14893;
	ld.global.f32 	%f14895, [%rd1049];
	add.f32 	%f14896, %f14894, %f14895;
	ld.global.f32 	%f14897, [%rd1051];
	add.f32 	%f14898, %f14896, %f14897;
	ld.global.f32 	%f14899, [%rd1053];
	add.f32 	%f14900, %f14898, %f14899;
	ld.global.f32 	%f14901, [%rd1055];
	add.f32 	%f14902, %f14900, %f14901;
	ld.global.f32 	%f14903, [%rd1057];
	add.f32 	%f14904, %f14902, %f14903;
	ld.global.f32 	%f14905, [%rd1059];
	add.f32 	%f14906, %f14904, %f14905;
	ld.global.f32 	%f14907, [%rd1061];
	add.f32 	%f14908, %f14906, %f14907;
	ld.global.f32 	%f14909, [%rd1063];
	add.f32 	%f14910, %f14908, %f14909;
	ld.global.f32 	%f14911, [%rd1065];
	add.f32 	%f14912, %f14910, %f14911;
	// begin inline asm
	mov.u64 	%rd938, %clock64;
	// end inline asm
	// begin inline asm
	mov.u64 	%rd939, %clock64;
	// end inline asm
	ld.global.f32 	%f14913, [%rd1035];
	add.f32 	%f14914, %f14912, %f14913;
	ld.global.f32 	%f14915, [%rd1037];
	add.f32 	%f14916, %f14914, %f14915;
	ld.global.f32 	%f14917, [%rd1039];
	add.f32 	%f14918, %f14916, %f14917;
	ld.global.f32 	%f14919, [%rd1041];
	add.f32 	%f14920, %f14918, %f14919;
	ld.global.f32 	%f14921, [%rd1043];
	add.f32 	%f14922, %f14920, %f14921;
	ld.global.f32 	%f14923, [%rd1045];
	add.f32 	%f14924, %f14922, %f14923;
	ld.global.f32 	%f14925, [%rd1047];
	add.f32 	%f14926, %f14924, %f14925;
	ld.global.f32 	%f14927, [%rd1049];
	add.f32 	%f14928, %f14926, %f14927;
	ld.global.f32 	%f14929, [%rd1051];
	add.f32 	%f14930, %f14928, %f14929;
	ld.global.f32 	%f14931, [%rd1053];
	add.f32 	%f14932, %f14930, %f14931;
	ld.global.f32 	%f14933, [%rd1055];
	add.f32 	%f14934, %f14932, %f14933;
	ld.global.f32 	%f14935, [%rd1057];
	add.f32 	%f14936, %f14934, %f14935;
	ld.global.f32 	%f14937, [%rd1059];
	add.f32 	%f14938, %f14936, %f14937;
	ld.global.f32 	%f14939, [%rd1061];
	add.f32 	%f14940, %f14938, %f14939;
	ld.global.f32 	%f14941, [%rd1063];
	add.f32 	%f14942, %f14940, %f14941;
	ld.global.f32 	%f14943, [%rd1065];
	add.f32 	%f14944, %f14942, %f14943;
	// begin inline asm
	mov.u64 	%rd940, %clock64;
	// end inline asm
	ld.global.f32 	%f14945, [%rd1066+230528];
	add.f32 	%f14946, %f14944, %f14945;
	// begin inline asm
	mov.u64 	%rd941, %clock64;
	// end inline asm
	ld.global.f32 	%f14947, [%rd1035];
	add.f32 	%f14948, %f14946, %f14947;
	ld.global.f32 	%f14949, [%rd1037];
	add.f32 	%f14950, %f14948, %f14949;
	ld.global.f32 	%f14951, [%rd1039];
	add.f32 	%f14952, %f14950, %f14951;
	ld.global.f32 	%f14953, [%rd1041];
	add.f32 	%f14954, %f14952, %f14953;
	ld.global.f32 	%f14955, [%rd1043];
	add.f32 	%f14956, %f14954, %f14955;
	ld.global.f32 	%f14957, [%rd1045];
	add.f32 	%f14958, %f14956, %f14957;
	ld.global.f32 	%f14959, [%rd1047];
	add.f32 	%f14960, %f14958, %f14959;
	ld.global.f32 	%f14961, [%rd1049];
	add.f32 	%f14962, %f14960, %f14961;
	ld.global.f32 	%f14963, [%rd1051];
	add.f32 	%f14964, %f14962, %f14963;
	ld.global.f32 	%f14965, [%rd1053];
	add.f32 	%f14966, %f14964, %f14965;
	ld.global.f32 	%f14967, [%rd1055];
	add.f32 	%f14968, %f14966, %f14967;
	ld.global.f32 	%f14969, [%rd1057];
	add.f32 	%f14970, %f14968, %f14969;
	ld.global.f32 	%f14971, [%rd1059];
	add.f32 	%f14972, %f14970, %f14971;
	ld.global.f32 	%f14973, [%rd1061];
	add.f32 	%f14974, %f14972, %f14973;
	ld.global.f32 	%f14975, [%rd1063];
	add.f32 	%f14976, %f14974, %f14975;
	ld.global.f32 	%f14977, [%rd1065];
	add.f32 	%f14978, %f14976, %f14977;
	// begin inline asm
	mov.u64 	%rd942, %clock64;
	// end inline asm
	sub.s64 	%rd1294, %rd942, %rd941;
	cvt.rn.f32.s64 	%f14979, %rd1294;
	cvt.f64.f32 	%fd226, %f14979;
	st.local.f64 	[%rd1033], %fd226;
	{ // callseq 225, 0
	.param .b64 param0;
	st.param.b64 	[param0], %rd1069;
	.param .b64 param1;
	st.param.b64 	[param1], %rd1032;
	.param .b32 retval0;
	call.uni (retval0), 
	vprintf, 
	(
	param0, 
	param1
	);
	ld.param.b32 	%r1366, [retval0];
	} // callseq 225
	// begin inline asm
	mov.u64 	%rd943, %clock64;
	// end inline asm
	ld.global.f32 	%f14980, [%rd1035];
	add.f32 	%f14981, %f14978, %f14980;
	ld.global.f32 	%f14982, [%rd1037];
	add.f32 	%f14983, %f14981, %f14982;
	ld.global.f32 	%f14984, [%rd1039];
	add.f32 	%f14985, %f14983, %f14984;
	ld.global.f32 	%f14986, [%rd1041];
	add.f32 	%f14987, %f14985, %f14986;
	ld.global.f32 	%f14988, [%rd1043];
	add.f32 	%f14989, %f14987, %f14988;
	ld.global.f32 	%f14990, [%rd1045];
	add.f32 	%f14991, %f14989, %f14990;
	ld.global.f32 	%f14992, [%rd1047];
	add.f32 	%f14993, %f14991, %f14992;
	ld.global.f32 	%f14994, [%rd1049];
	add.f32 	%f14995, %f14993, %f14994;
	ld.global.f32 	%f14996, [%rd1051];
	add.f32 	%f14997, %f14995, %f14996;
	ld.global.f32 	%f14998, [%rd1053];
	add.f32 	%f14999, %f14997, %f14998;
	ld.global.f32 	%f15000, [%rd1055];
	add.f32 	%f15001, %f14999, %f15000;
	ld.global.f32 	%f15002, [%rd1057];
	add.f32 	%f15003, %f15001, %f15002;
	ld.global.f32 	%f15004, [%rd1059];
	add.f32 	%f15005, %f15003, %f15004;
	ld.global.f32 	%f15006, [%rd1061];
	add.f32 	%f15007, %f15005, %f15006;
	ld.global.f32 	%f15008, [%rd1063];
	add.f32 	%f15009, %f15007, %f15008;
	ld.global.f32 	%f15010, [%rd1065];
	add.f32 	%f15011, %f15009, %f15010;
	// begin inline asm
	mov.u64 	%rd944, %clock64;
	// end inline asm
	sub.s64 	%rd1295, %rd944, %rd943;
	cvt.rn.f32.s64 	%f15012, %rd1295;
	cvt.f64.f32 	%fd227, %f15012;
	st.local.f64 	[%rd1033], %fd227;
	{ // callseq 226, 0
	.param .b64 param0;
	st.param.b64 	[param0], %rd1069;
	.param .b64 param1;
	st.param.b64 	[param1], %rd1032;
	.param .b32 retval0;
	call.uni (retval0), 
	vprintf, 
	(
	param0, 
	param1
	);
	ld.param.b32 	%r1368, [retval0];
	} // callseq 226
	// begin inline asm
	mov.u64 	%rd945, %clock64;
	// end inline asm
	ld.global.f32 	%f15013, [%rd1035];
	add.f32 	%f15014, %f15011, %f15013;
	ld.global.f32 	%f15015, [%rd1037];
	add.f32 	%f15016, %f15014, %f15015;
	ld.global.f32 	%f15017, [%rd1039];
	add.f32 	%f15018, %f15016, %f15017;
	ld.global.f32 	%f15019, [%rd1041];
	add.f32 	%f15020, %f15018, %f15019;
	ld.global.f32 	%f15021, [%rd1043];
	add.f32 	%f15022, %f15020, %f15021;
	ld.global.f32 	%f15023, [%rd1045];
	add.f32 	%f15024, %f15022, %f15023;
	ld.global.f32 	%f15025, [%rd1047];
	add.f32 	%f15026, %f15024, %f15025;
	ld.global.f32 	%f15027, [%rd1049];
	add.f32 	%f15028, %f15026, %f15027;
	ld.global.f32 	%f15029, [%rd1051];
	add.f32 	%f15030, %f15028, %f15029;
	ld.global.f32 	%f15031, [%rd1053];
	add.f32 	%f15032, %f15030, %f15031;
	ld.global.f32 	%f15033, [%rd1055];
	add.f32 	%f15034, %f15032, %f15033;
	ld.global.f32 	%f15035, [%rd1057];
	add.f32 	%f15036, %f15034, %f15035;
	ld.global.f32 	%f15037, [%rd1059];
	add.f32 	%f15038, %f15036, %f15037;
	ld.global.f32 	%f15039, [%rd1061];
	add.f32 	%f15040, %f15038, %f15039;
	ld.global.f32 	%f15041, [%rd1063];
	add.f32 	%f15042, %f15040, %f15041;
	ld.global.f32 	%f15043, [%rd1065];
	add.f32 	%f15044, %f15042, %f15043;
	// begin inline asm
	mov.u64 	%rd946, %clock64;
	// end inline asm
	sub.s64 	%rd1296, %rd946, %rd945;
	cvt.rn.f32.s64 	%f15045, %rd1296;
	cvt.f64.f32 	%fd228, %f15045;
	st.local.f64 	[%rd1033], %fd228;
	{ // callseq 227, 0
	.param .b64 param0;
	st.param.b64 	[param0], %rd1069;
	.param .b64 param1;
	st.param.b64 	[param1], %rd1032;
	.param .b32 retval0;
	call.uni (retval0), 
	vprintf, 
	(
	param0, 
	param1
	);
	ld.param.b32 	%r1370, [retval0];
	} // callseq 227
	// begin inline asm
	mov.u64 	%rd947, %clock64;
	// end inline asm
	ld.global.f32 	%f15046, [%rd1035];
	add.f32 	%f15047, %f15044, %f15046;
	ld.global.f32 	%f15048, [%rd1037];
	add.f32 	%f15049, %f15047, %f15048;
	ld.global.f32 	%f15050, [%rd1039];
	add.f32 	%f15051, %f15049, %f15050;
	ld.global.f32 	%f15052, [%rd1041];
	add.f32 	%f15053, %f15051, %f15052;
	ld.global.f32 	%f15054, [%rd1043];
	add.f32 	%f15055, %f15053, %f15054;
	ld.global.f32 	%f15056, [%rd1045];
	add.f32 	%f15057, %f15055, %f15056;
	ld.global.f32 	%f15058, [%rd1047];
	add.f32 	%f15059, %f15057, %f15058;
	ld.global.f32 	%f15060, [%rd1049];
	add.f32 	%f15061, %f15059, %f15060;
	ld.global.f32 	%f15062, [%rd1051];
	add.f32 	%f15063, %f15061, %f15062;
	ld.global.f32 	%f15064, [%rd1053];
	add.f32 	%f15065, %f15063, %f15064;
	ld.global.f32 	%f15066, [%rd1055];
	add.f32 	%f15067, %f15065, %f15066;
	ld.global.f32 	%f15068, [%rd1057];
	add.f32 	%f15069, %f15067, %f15068;
	ld.global.f32 	%f15070, [%rd1059];
	add.f32 	%f15071, %f15069, %f15070;
	ld.global.f32 	%f15072, [%rd1061];
	add.f32 	%f15073, %f15071, %f15072;
	ld.global.f32 	%f15074, [%rd1063];
	add.f32 	%f15075, %f15073, %f15074;
	ld.global.f32 	%f15076, [%rd1065];
	add.f32 	%f15077, %f15075, %f15076;
	// begin inline asm
	mov.u64 	%rd948, %clock64;
	// end inline asm
	sub.s64 	%rd1297, %rd948, %rd947;
	cvt.rn.f32.s64 	%f15078, %rd1297;
	cvt.f64.f32 	%fd229, %f15078;
	st.local.f64 	[%rd1033], %fd229;
	{ // callseq 228, 0
	.param .b64 param0;
	st.param.b64 	[param0], %rd1069;
	.param .b64 param1;
	st.param.b64 	[param1], %rd1032;
	.param .b32 retval0;
	call.uni (retval0), 
	vprintf, 
	(
	param0, 
	param1
	);
	ld.param.b32 	%r1372, [retval0];
	} // callseq 228
	// begin inline asm
	mov.u64 	%rd949, %clock64;
	// end inline asm
	ld.global.f32 	%f15079, [%rd1035];
	add.f32 	%f15080, %f15077, %f15079;
	ld.global.f32 	%f15081, [%rd1037];
	add.f32 	%f15082, %f15080, %f15081;
	ld.global.f32 	%f15083, [%rd1039];
	add.f32 	%f15084, %f15082, %f15083;
	ld.global.f32 	%f15085, [%rd1041];
	add.f32 	%f15086, %f15084, %f15085;
	ld.global.f32 	%f15087, [%rd1043];
	add.f32 	%f15088, %f15086, %f15087;
	ld.global.f32 	%f15089, [%rd1045];
	add.f32 	%f15090, %f15088, %f15089;
	ld.global.f32 	%f15091, [%rd1047];
	add.f32 	%f15092, %f15090, %f15091;
	ld.global.f32 	%f15093, [%rd1049];
	add.f32 	%f15094, %f15092, %f15093;
	ld.global.f32 	%f15095, [%rd1051];
	add.f32 	%f15096, %f15094, %f15095;
	ld.global.f32 	%f15097, [%rd1053];
	add.f32 	%f15098, %f15096, %f15097;
	ld.global.f32 	%f15099, [%rd1055];
	add.f32 	%f15100, %f15098, %f15099;
	ld.global.f32 	%f15101, [%rd1057];
	add.f32 	%f15102, %f15100, %f15101;
	ld.global.f32 	%f15103, [%rd1059];
	add.f32 	%f15104, %f15102, %f15103;
	ld.global.f32 	%f15105, [%rd1061];
	add.f32 	%f15106, %f15104, %f15105;
	ld.global.f32 	%f15107, [%rd1063];
	add.f32 	%f15108, %f15106, %f15107;
	ld.global.f32 	%f15109, [%rd1065];
	add.f32 	%f15110, %f15108, %f15109;
	// begin inline asm
	mov.u64 	%rd950, %clock64;
	// end inline asm
	sub.s64 	%rd1298, %rd950, %rd949;
	cvt.rn.f32.s64 	%f15111, %rd1298;
	cvt.f64.f32 	%fd230, %f15111;
	st.local.f64 	[%rd1033], %fd230;
	{ // callseq 229, 0
	.param .b64 param0;
	st.param.b64 	[param0], %rd1069;
	.param .b64 param1;
	st.param.b64 	[param1], %rd1032;
	.param .b32 retval0;
	call.uni (retval0), 
	vprintf, 
	(
	param0, 
	param1
	);
	ld.param.b32 	%r1374, [retval0];
	} // callseq 229
	// begin inline asm
	mov.u64 	%rd951, %clock64;
	// end inline asm
	ld.global.f32 	%f15112, [%rd1035];
	add.f32 	%f15113, %f15110, %f15112;
	ld.global.f32 	%f15114, [%rd1037];
	add.f32 	%f15115, %f15113, %f15114;
	ld.global.f32 	%f15116, [%rd1039];
	add.f32 	%f15117, %f15115, %f15116;
	ld.global.f32 	%f15118, [%rd1041];
	add.f32 	%f15119, %f15117, %f15118;
	ld.global.f32 	%f15120, [%rd1043];
	add.f32 	%f15121, %f15119, %f15120;
	ld.global.f32 	%f15122, [%rd1045];
	add.f32 	%f15123, %f15121, %f15122;
	ld.global.f32 	%f15124, [%rd1047];
	add.f32 	%f15125, %f15123, %f15124;
	ld.global.f32 	%f15126, [%rd1049];
	add.f32 	%f15127, %f15125, %f15126;
	ld.global.f32 	%f15128, [%rd1051];
	add.f32 	%f15129, %f15127, %f15128;
	ld.global.f32 	%f15130, [%rd1053];
	add.f32 	%f15131, %f15129, %f15130;
	ld.global.f32 	%f15132, [%rd1055];
	add.f32 	%f15133, %f15131, %f15132;
	ld.global.f32 	%f15134, [%rd1057];
	add.f32 	%f15135, %f15133, %f15134;
	ld.global.f32 	%f15136, [%rd1059];
	add.f32 	%f15137, %f15135, %f15136;
	ld.global.f32 	%f15138, [%rd1061];
	add.f32 	%f15139, %f15137, %f15138;
	ld.global.f32 	%f15140, [%rd1063];
	add.f32 	%f15141, %f15139, %f15140;
	ld.global.f32 	%f15142, [%rd1065];
	add.f32 	%f15143, %f15141, %f15142;
	// begin inline asm
	mov.u64 	%rd952, %clock64;
	// end inline asm
	// begin inline asm
	mov.u64 	%rd953, %clock64;
	// end inline asm
	ld.global.f32 	%f15144, [%rd1035];
	add.f32 	%f15145, %f15143, %f15144;
	ld.global.f32 	%f15146, [%rd1037];
	add.f32 	%f15147, %f15145, %f15146;
	ld.global.f32 	%f15148, [%rd1039];
	add.f32 	%f15149, %f15147, %f15148;
	ld.global.f32 	%f15150, [%rd1041];
	add.f32 	%f15151, %f15149, %f15150;
	ld.global.f32 	%f15152, [%rd1043];
	add.f32 	%f15153, %f15151, %f15152;
	ld.global.f32 	%f15154, [%rd1045];
	add.f32 	%f15155, %f15153, %f15154;
	ld.global.f32 	%f15156, [%rd1047];
	add.f32 	%f15157, %f15155, %f15156;
	ld.global.f32 	%f15158, [%rd1049];
	add.f32 	%f15159, %f15157, %f15158;
	ld.global.f32 	%f15160, [%rd1051];
	add.f32 	%f15161, %f15159, %f15160;
	ld.global.f32 	%f15162, [%rd1053];
	add.f32 	%f15163, %f15161, %f15162;
	ld.global.f32 	%f15164, [%rd1055];
	add.f32 	%f15165, %f15163, %f15164;
	ld.global.f32 	%f15166, [%rd1057];
	add.f32 	%f15167, %f15165, %f15166;
	ld.global.f32 	%f15168, [%rd1059];
	add.f32 	%f15169, %f15167, %f15168;
	ld.global.f32 	%f15170, [%rd1061];
	add.f32 	%f15171, %f15169, %f15170;
	ld.global.f32 	%f15172, [%rd1063];
	add.f32 	%f15173, %f15171, %f15172;
	ld.global.f32 	%f15174, [%rd1065];
	add.f32 	%f15175, %f15173, %f15174;
	// begin inline asm
	mov.u64 	%rd954, %clock64;
	// end inline asm
	// begin inline asm
	mov.u64 	%rd955, %clock64;
	// end inline asm
	ld.global.f32 	%f15176, [%rd1035];
	add.f32 	%f15177, %f15175, %f15176;
	ld.global.f32 	%f15178, [%rd1037];
	add.f32 	%f15179, %f15177, %f15178;
	ld.global.f32 	%f15180, [%rd1039];
	add.f32 	%f15181, %f15179, %f15180;
	ld.global.f32 	%f15182, [%rd1041];
	add.f32 	%f15183, %f15181, %f15182;
	ld.global.f32 	%f15184, [%rd1043];
	add.f32 	%f15185, %f15183, %f15184;
	ld.global.f32 	%f15186, [%rd1045];
	add.f32 	%f15187, %f15185, %f15186;
	ld.global.f32 	%f15188, [%rd1047];
	add.f32 	%f15189, %f15187, %f15188;
	ld.global.f32 	%f15190, [%rd1049];
	add.f32 	%f15191, %f15189, %f15190;
	ld.global.f32 	%f15192, [%rd1051];
	add.f32 	%f15193, %f15191, %f15192;
	ld.global.f32 	%f15194, [%rd1053];
	add.f32 	%f15195, %f15193, %f15194;
	ld.global.f32 	%f15196, [%rd1055];
	add.f32 	%f15197, %f15195, %f15196;
	ld.global.f32 	%f15198, [%rd1057];
	add.f32 	%f15199, %f15197, %f15198;
	ld.global.f32 	%f15200, [%rd1059];
	add.f32 	%f15201, %f15199, %f15200;
	ld.global.f32 	%f15202, [%rd1061];
	add.f32 	%f15203, %f15201, %f15202;
	ld.global.f32 	%f15204, [%rd1063];
	add.f32 	%f15205, %f15203, %f15204;
	ld.global.f32 	%f15206, [%rd1065];
	add.f32 	%f15207, %f15205, %f15206;
	// begin inline asm
	mov.u64 	%rd956, %clock64;
	// end inline asm
	// begin inline asm
	mov.u64 	%rd957, %clock64;
	// end inline asm
	ld.global.f32 	%f15208, [%rd1035];
	add.f32 	%f15209, %f15207, %f15208;
	ld.global.f32 	%f15210, [%rd1037];
	add.f32 	%f15211, %f15209, %f15210;
	ld.global.f32 	%f15212, [%rd1039];
	add.f32 	%f15213, %f15211, %f15212;
	ld.global.f32 	%f15214, [%rd1041];
	add.f32 	%f15215, %f15213, %f15214;
	ld.global.f32 	%f15216, [%rd1043];
	add.f32 	%f15217, %f15215, %f15216;
	ld.global.f32 	%f15218, [%rd1045];
	add.f32 	%f15219, %f15217, %f15218;
	ld.global.f32 	%f15220, [%rd1047];
	add.f32 	%f15221, %f15219, %f15220;
	ld.global.f32 	%f15222, [%rd1049];
	add.f32 	%f15223, %f15221, %f15222;
	ld.global.f32 	%f15224, [%rd1051];
	add.f32 	%f15225, %f15223, %f15224;
	ld.global.f32 	%f15226, [%rd1053];
	add.f32 	%f15227, %f15225, %f15226;
	ld.global.f32 	%f15228, [%rd1055];
	add.f32 	%f15229, %f15227, %f15228;
	ld.global.f32 	%f15230, [%rd1057];
	add.f32 	%f15231, %f15229, %f15230;
	ld.global.f32 	%f15232, [%rd1059];
	add.f32 	%f15233, %f15231, %f15232;
	ld.global.f32 	%f15234, [%rd1061];
	add.f32 	%f15235, %f15233, %f15234;
	ld.global.f32 	%f15236, [%rd1063];
	add.f32 	%f15237, %f15235, %f15236;
	ld.global.f32 	%f15238, [%rd1065];
	add.f32 	%f15239, %f15237, %f15238;
	// begin inline asm
	mov.u64 	%rd958, %clock64;
	// end inline asm
	// begin inline asm
	mov.u64 	%rd959, %clock64;
	// end inline asm
	ld.global.f32 	%f15240, [%rd1035];
	add.f32 	%f15241, %f15239, %f15240;
	ld.global.f32 	%f15242, [%rd1037];
	add.f32 	%f15243, %f15241, %f15242;
	ld.global.f32 	%f15244, [%rd1039];
	add.f32 	%f15245, %f15243, %f15244;
	ld.global.f32 	%f15246, [%rd1041];
	add.f32 	%f15247, %f15245, %f15246;
	ld.global.f32 	%f15248, [%rd1043];
	add.f32 	%f15249, %f15247, %f15248;
	ld.global.f32 	%f15250, [%rd1045];
	add.f32 	%f15251, %f15249, %f15250;
	ld.global.f32 	%f15252, [%rd1047];
	add.f32 	%f15253, %f15251, %f15252;
	ld.global.f32 	%f15254, [%rd1049];
	add.f32 	%f15255, %f15253, %f15254;
	ld.global.f32 	%f15256, [%rd1051];
	add.f32 	%f15257, %f15255, %f15256;
	ld.global.f32 	%f15258, [%rd1053];
	add.f32 	%f15259, %f15257, %f15258;
	ld.global.f32 	%f15260, [%rd1055];
	add.f32 	%f15261, %f15259, %f15260;
	ld.global.f32 	%f15262, [%rd1057];
	add.f32 	%f15263, %f15261, %f15262;
	ld.global.f32 	%f15264, [%rd1059];
	add.f32 	%f15265, %f15263, %f15264;
	ld.global.f32 	%f15266, [%rd1061];
	add.f32 	%f15267, %f15265, %f15266;
	ld.global.f32 	%f15268, [%rd1063];
	add.f32 	%f15269, %f15267, %f15268;
	ld.global.f32 	%f15270, [%rd1065];
	add.f32 	%f15271, %f15269, %f15270;
	// begin inline asm
	mov.u64 	%rd960, %clock64;
	// end inline asm
	ld.global.f32 	%f15272, [%rd1066+230528];
	add.f32 	%f15273, %f15271, %f15272;
	// begin inline asm
	mov.u64 	%rd961, %clock64;
	// end inline asm
	ld.global.f32 	%f15274, [%rd1035];
	add.f32 	%f15275, %f15273, %f15274;
	ld.global.f32 	%f15276, [%rd1037];
	add.f32 	%f15277, %f15275, %f15276;
	ld.global.f32 	%f15278, [%rd1039];
	add.f32 	%f15279, %f15277, %f15278;
	ld.global.f32 	%f15280, [%rd1041];
	add.f32 	%f15281, %f15279, %f15280;
	ld.global.f32 	%f15282, [%rd1043];
	add.f32 	%f15283, %f15281, %f15282;
	ld.global.f32 	%f15284, [%rd1045];
	add.f32 	%f15285, %f15283, %f15284;
	ld.global.f32 	%f15286, [%rd1047];
	add.f32 	%f15287, %f15285, %f15286;
	ld.global.f32 	%f15288, [%rd1049];
	add.f32 	%f15289, %f15287, %f15288;
	ld.global.f32 	%f15290, [%rd1051];
	add.f32 	%f15291, %f15289, %f15290;
	ld.global.f32 	%f15292, [%rd1053];
	add.f32 	%f15293, %f15291, %f15292;
	ld.global.f32 	%f15294, [%rd1055];
	add.f32 	%f15295, %f15293, %f15294;
	ld.global.f32 	%f15296, [%rd1057];
	add.f32 	%f15297, %f15295, %f15296;
	ld.global.f32 	%f15298, [%rd1059];
	add.f32 	%f15299, %f15297, %f15298;
	ld.global.f32 	%f15300, [%rd1061];
	add.f32 	%f15301, %f15299, %f15300;
	ld.global.f32 	%f15302, [%rd1063];
	add.f32 	%f15303, %f15301, %f15302;
	ld.global.f32 	%f15304, [%rd1065];
	add.f32 	%f15305, %f15303, %f15304;
	// begin inline asm
	mov.u64 	%rd962, %clock64;
	// end inline asm
	sub.s64 	%rd1299, %rd962, %rd961;
	cvt.rn.f32.s64 	%f15306, %rd1299;
	cvt.f64.f32 	%fd231, %f15306;
	st.local.f64 	[%rd1033], %fd231;
	{ // callseq 230, 0
	.param .b64 param0;
	st.param.b64 	[param0], %rd1069;
	.param .b64 param1;
	st.param.b64 	[param1], %rd1032;
	.param .b32 retval0;
	call.uni (retval0), 
	vprintf, 
	(
	param0, 
	param1
	);
	ld.param.b32 	%r1376, [retval0];
	} // callseq 230
	// begin inline asm
	mov.u64 	%rd963, %clock64;
	// end inline asm
	ld.global.f32 	%f15307, [%rd1035];
	add.f32 	%f15308, %f15305, %f15307;
	ld.global.f32 	%f15309, [%rd1037];
	add.f32 	%f15310, %f15308, %f15309;
	ld.global.f32 	%f15311, [%rd1039];
	add.f32 	%f15312, %f15310, %f15311;
	ld.global.f32 	%f15313, [%rd1041];
	add.f32 	%f15314, %f15312, %f15313;
	ld.global.f32 	%f15315, [%rd1043];
	add.f32 	%f15316, %f15314, %f15315;
	ld.global.f32 	%f15317, [%rd1045];
	add.f32 	%f15318, %f15316, %f15317;
	ld.global.f32 	%f15319, [%rd1047];
	add.f32 	%f15320, %f15318, %f15319;
	ld.global.f32 	%f15321, [%rd1049];
	add.f32 	%f15322, %f15320, %f15321;
	ld.global.f32 	%f15323, [%rd1051];
	add.f32 	%f15324, %f15322, %f15323;
	ld.global.f32 	%f15325, [%rd1053];
	add.f32 	%f15326, %f15324, %f15325;
	ld.global.f32 	%f15327, [%rd1055];
	add.f32 	%f15328, %f15326, %f15327;
	ld.global.f32 	%f15329, [%rd1057];
	add.f32 	%f15330, %f15328, %f15329;
	ld.global.f32 	%f15331, [%rd1059];
	add.f32 	%f15332, %f15330, %f15331;
	ld.global.f32 	%f15333, [%rd1061];
	add.f32 	%f15334, %f15332, %f15333;
	ld.global.f32 	%f15335, [%rd1063];
	add.f32 	%f15336, %f15334, %f15335;
	ld.global.f32 	%f15337, [%rd1065];
	add.f32 	%f15338, %f15336, %f15337;
	// begin inline asm
	mov.u64 	%rd964, %clock64;
	// end inline asm
	sub.s64 	%rd1300, %rd964, %rd963;
	cvt.rn.f32.s64 	%f15339, %rd1300;
	cvt.f64.f32 	%fd232, %f15339;
	st.local.f64 	[%rd1033], %fd232;
	{ // callseq 231, 0
	.param .b64 param0;
	st.param.b64 	[param0], %rd1069;
	.param .b64 param1;
	st.param.b64 	[param1], %rd1032;
	.param .b32 retval0;
	call.uni (retval0), 
	vprintf, 
	(
	param0, 
	param1
	);
	ld.param.b32 	%r1378, [retval0];
	} // callseq 231
	// begin inline asm
	mov.u64 	%rd965, %clock64;
	// end inline asm
	ld.global.f32 	%f15340, [%rd1035];
	add.f32 	%f15341, %f15338, %f15340;
	ld.global.f32 	%f15342, [%rd1037];
	add.f32 	%f15343, %f15341, %f15342;
	ld.global.f32 	%f15344, [%rd1039];
	add.f32 	%f15345, %f15343, %f15344;
	ld.global.f32 	%f15346, [%rd1041];
	add.f32 	%f15347, %f15345, %f15346;
	ld.global.f32 	%f15348, [%rd1043];
	add.f32 	%f15349, %f15347, %f15348;
	ld.global.f32 	%f15350, [%rd1045];
	add.f32 	%f15351, %f15349, %f15350;
	ld.global.f32 	%f15352, [%rd1047];
	add.f32 	%f15353, %f15351, %f15352;
	ld.global.f32 	%f15354, [%rd1049];
	add.f32 	%f15355, %f15353, %f15354;
	ld.global.f32 	%f15356, [%rd1051];
	add.f32 	%f15357, %f15355, %f15356;
	ld.global.f32 	%f15358, [%rd1053];
	add.f32 	%f15359, %f15357, %f15358;
	ld.global.f32 	%f15360, [%rd1055];
	add.f32 	%f15361, %f15359, %f15360;
	ld.global.f32 	%f15362, [%rd1057];
	add.f32 	%f15363, %f15361, %f15362;
	ld.global.f32 	%f15364, [%rd1059];
	add.f32 	%f15365, %f15363, %f15364;
	ld.global.f32 	%f15366, [%rd1061];
	add.f32 	%f15367, %f15365, %f15366;
	ld.global.f32 	%f15368, [%rd1063];
	add.f32 	%f15369, %f15367, %f15368;
	ld.global.f32 	%f15370, [%rd1065];
	add.f32 	%f15371, %f15369, %f15370;
	// begin inline asm
	mov.u64 	%rd966, %clock64;
	// end inline asm
	sub.s64 	%rd1301, %rd966, %rd965;
	cvt.rn.f32.s64 	%f15372, %rd1301;
	cvt.f64.f32 	%fd233, %f15372;
	st.local.f64 	[%rd1033], %fd233;
	{ // callseq 232, 0
	.param .b64 param0;
	st.param.b64 	[param0], %rd1069;
	.param .b64 param1;
	st.param.b64 	[param1], %rd1032;
	.param .b32 retval0;
	call.uni (retval0), 
	vprintf, 
	(
	param0, 
	param1
	);
	ld.param.b32 	%r1380, [retval0];
	} // callseq 232
	// begin inline asm
	mov.u64 	%rd967, %clock64;
	// end inline asm
	ld.global.f32 	%f15373, [%rd1035];
	add.f32 	%f15374, %f15371, %f15373;
	ld.global.f32 	%f15375, [%rd1037];
	add.f32 	%f15376, %f15374, %f15375;
	ld.global.f32 	%f15377, [%rd1039];
	add.f32 	%f15378, %f15376, %f15377;
	ld.global.f32 	%f15379, [%rd1041];
	add.f32 	%f15380, %f15378, %f15379;
	ld.global.f32 	%f15381, [%rd1043];
	add.f32 	%f15382, %f15380, %f15381;
	ld.global.f32 	%f15383, [%rd1045];
	add.f32 	%f15384, %f15382, %f15383;
	ld.global.f32 	%f15385, [%rd1047];
	add.f32 	%f15386, %f15384, %f15385;
	ld.global.f32 	%f15387, [%rd1049];
	add.f32 	%f15388, %f15386, %f15387;
	ld.global.f32 	%f15389, [%rd1051];
	add.f32 	%f15390, %f15388, %f15389;
	ld.global.f32 	%f15391, [%rd1053];
	add.f32 	%f15392, %f15390, %f15391;
	ld.global.f32 	%f15393, [%rd1055];
	add.f32 	%f15394, %f15392, %f15393;
	ld.global.f32 	%f15395, [%rd1057];
	add.f32 	%f15396, %f15394, %f15395;
	ld.global.f32 	%f15397, [%rd1059];
	add.f32 	%f15398, %f15396, %f15397;
	ld.global.f32 	%f15399, [%rd1061];
	add.f32 	%f15400, %f15398, %f15399;
	ld.global.f32 	%f15401, [%rd1063];
	add.f32 	%f15402, %f15400, %f15401;
	ld.global.f32 	%f15403, [%rd1065];
	add.f32 	%f15404, %f15402, %f15403;
	// begin inline asm
	mov.u64 	%rd968, %clock64;
	// end inline asm
	sub.s64 	%rd1302, %rd968, %rd967;
	cvt.rn.f32.s64 	%f15405, %rd1302;
	cvt.f64.f32 	%fd234, %f15405;
	st.local.f64 	[%rd1033], %fd234;
	{ // callseq 233, 0
	.param .b64 param0;
	st.param.b64 	[param0], %rd1069;
	.param .b64 param1;
	st.param.b64 	[param1], %rd1032;
	.param .b32 retval0;
	call.uni (retval0), 
	vprintf, 
	(
	param0, 
	param1
	);
	ld.param.b32 	%r1382, [retval0];
	} // callseq 233
	// begin inline asm
	mov.u64 	%rd969, %clock64;
	// end inline asm
	ld.global.f32 	%f15406, [%rd1035];
	add.f32 	%f15407, %f15404, %f15406;
	ld.global.f32 	%f15408, [%rd1037];
	add.f32 	%f15409, %f15407, %f15408;
	ld.global.f32 	%f15410, [%rd1039];
	add.f32 	%f15411, %f15409, %f15410;
	ld.global.f32 	%f15412, [%rd1041];
	add.f32 	%f15413, %f15411, %f15412;
	ld.global.f32 	%f15414, [%rd1043];
	add.f32 	%f15415, %f15413, %f15414;
	ld.global.f32 	%f15416, [%rd1045];
	add.f32 	%f15417, %f15415, %f15416;
	ld.global.f32 	%f15418, [%rd1047];
	add.f32 	%f15419, %f15417, %f15418;
	ld.global.f32 	%f15420, [%rd1049];
	add.f32 	%f15421, %f15419, %f15420;
	ld.global.f32 	%f15422, [%rd1051];
	add.f32 	%f15423, %f15421, %f15422;
	ld.global.f32 	%f15424, [%rd1053];
	add.f32 	%f15425, %f15423, %f15424;
	ld.global.f32 	%f15426, [%rd1055];
	add.f32 	%f15427, %f15425, %f15426;
	ld.global.f32 	%f15428, [%rd1057];
	add.f32 	%f15429, %f15427, %f15428;
	ld.global.f32 	%f15430, [%rd1059];
	add.f32 	%f15431, %f15429, %f15430;
	ld.global.f32 	%f15432, [%rd1061];
	add.f32 	%f15433, %f15431, %f15432;
	ld.global.f32 	%f15434, [%rd1063];
	add.f32 	%f15435, %f15433, %f15434;
	ld.global.f32 	%f15436, [%rd1065];
	add.f32 	%f15437, %f15435, %f15436;
	// begin inline asm
	mov.u64 	%rd970, %clock64;
	// end inline asm
	sub.s64 	%rd1303, %rd970, %rd969;
	cvt.rn.f32.s64 	%f15438, %rd1303;
	cvt.f64.f32 	%fd235, %f15438;
	st.local.f64 	[%rd1033], %fd235;
	{ // callseq 234, 0
	.param .b64 param0;
	st.param.b64 	[param0], %rd1069;
	.param .b64 param1;
	st.param.b64 	[param1], %rd1032;
	.param .b32 retval0;
	call.uni (retval0), 
	vprintf, 
	(
	param0, 
	param1
	);
	ld.param.b32 	%r1384, [retval0];
	} // callseq 234
	// begin inline asm
	mov.u64 	%rd971, %clock64;
	// end inline asm
	ld.global.f32 	%f15439, [%rd1035];
	add.f32 	%f15440, %f15437, %f15439;
	ld.global.f32 	%f15441, [%rd1037];
	add.f32 	%f15442, %f15440, %f15441;
	ld.global.f32 	%f15443, [%rd1039];
	add.f32 	%f15444, %f15442, %f15443;
	ld.global.f32 	%f15445, [%rd1041];
	add.f32 	%f15446, %f15444, %f15445;
	ld.global.f32 	%f15447, [%rd1043];
	add.f32 	%f15448, %f15446, %f15447;
	ld.global.f32 	%f15449, [%rd1045];
	add.f32 	%f15450, %f15448, %f15449;
	ld.global.f32 	%f15451, [%rd1047];
	add.f32 	%f15452, %f15450, %f15451;
	ld.global.f32 	%f15453, [%rd1049];
	add.f32 	%f15454, %f15452, %f15453;
	ld.global.f32 	%f15455, [%rd1051];
	add.f32 	%f15456, %f15454, %f15455;
	ld.global.f32 	%f15457, [%rd1053];
	add.f32 	%f15458, %f15456, %f15457;
	ld.global.f32 	%f15459, [%rd1055];
	add.f32 	%f15460, %f15458, %f15459;
	ld.global.f32 	%f15461, [%rd1057];
	add.f32 	%f15462, %f15460, %f15461;
	ld.global.f32 	%f15463, [%rd1059];
	add.f32 	%f15464, %f15462, %f15463;
	ld.global.f32 	%f15465, [%rd1061];
	add.f32 	%f15466, %f15464, %f15465;
	ld.global.f32 	%f15467, [%rd1063];
	add.f32 	%f15468, %f15466, %f15467;
	ld.global.f32 	%f15469, [%rd1065];
	add.f32 	%f15470, %f15468, %f15469;
	// begin inline asm
	mov.u64 	%rd972, %clock64;
	// end inline asm
	// begin inline asm
	mov.u64 	%rd973, %clock64;
	// end inline asm
	ld.global.f32 	%f15471, [%rd1035];
	add.f32 	%f15472, %f15470, %f15471;
	ld.global.f32 	%f15473, [%rd1037];
	add.f32 	%f15474, %f15472, %f15473;
	ld.global.f32 	%f15475, [%rd1039];
	add.f32 	%f15476, %f15474, %f15475;
	ld.global.f32 	%f15477, [%rd1041];
	add.f32 	%f15478, %f15476, %f15477;
	ld.global.f32 	%f15479, [%rd1043];
	add.f32 	%f15480, %f15478, %f15479;
	ld.global.f32 	%f15481, [%rd1045];
	add.f32 	%f15482, %f15480, %f15481;
	ld.global.f32 	%f15483, [%rd1047];
	add.f32 	%f15484, %f15482, %f15483;
	ld.global.f32 	%f15485, [%rd1049];
	add.f32 	%f15486, %f15484, %f15485;
	ld.global.f32 	%f15487, [%rd1051];
	add.f32 	%f15488, %f15486, %f15487;
	ld.global.f32 	%f15489, [%rd1053];
	add.f32 	%f15490, %f15488, %f15489;
	ld.global.f32 	%f15491, [%rd1055];
	add.f32 	%f15492, %f15490, %f15491;
	ld.global.f32 	%f15493, [%rd1057];
	add.f32 	%f15494, %f15492, %f15493;
	ld.global.f32 	%f15495, [%rd1059];
	add.f32 	%f15496, %f15494, %f15495;
	ld.global.f32 	%f15497, [%rd1061];
	add.f32 	%f15498, %f15496, %f15497;
	ld.global.f32 	%f15499, [%rd1063];
	add.f32 	%f15500, %f15498, %f15499;
	ld.global.f32 	%f15501, [%rd1065];
	add.f32 	%f15502, %f15500, %f15501;
	// begin inline asm
	mov.u64 	%rd974, %clock64;
	// end inline asm
	// begin inline asm
	mov.u64 	%rd975, %clock64;
	// end inline asm
	ld.global.f32 	%f15503, [%rd1035];
	add.f32 	%f15504, %f15502, %f15503;
	ld.global.f32 	%f15505, [%rd1037];
	add.f32 	%f15506, %f15504, %f15505;
	ld.global.f32 	%f15507, [%rd1039];
	add.f32 	%f15508, %f15506, %f15507;
	ld.global.f32 	%f15509, [%rd1041];
	add.f32 	%f15510, %f15508, %f15509;
	ld.global.f32 	%f15511, [%rd1043];
	add.f32 	%f15512, %f15510, %f15511;
	ld.global.f32 	%f15513, [%rd1045];
	add.f32 	%f15514, %f15512, %f15513;
	ld.global.f32 	%f15515, [%rd1047];
	add.f32 	%f15516, %f15514, %f15515;
	ld.global.f32 	%f15517, [%rd1049];
	add.f32 	%f15518, %f15516, %f15517;
	ld.global.f32 	%f15519, [%rd1051];
	add.f32 	%f15520, %f15518, %f15519;
	ld.global.f32 	%f15521, [%rd1053];
	add.f32 	%f15522, %f15520, %f15521;
	ld.global.f32 	%f15523, [%rd1055];
	add.f32 	%f15524, %f15522, %f15523;
	ld.global.f32 	%f15525, [%rd1057];
	add.f32 	%f15526, %f15524, %f15525;
	ld.global.f32 	%f15527, [%rd1059];
	add.f32 	%f15528, %f15526, %f15527;
	ld.global.f32 	%f15529, [%rd1061];
	add.f32 	%f15530, %f15528, %f15529;
	ld.global.f32 	%f15531, [%rd1063];
	add.f32 	%f15532, %f15530, %f15531;
	ld.global.f32 	%f15533, [%rd1065];
	add.f32 	%f15534, %f15532, %f15533;
	// begin inline asm
	mov.u64 	%rd976, %clock64;
	// end inline asm
	// begin inline asm
	mov.u64 	%rd977, %clock64;
	// end inline asm
	ld.global.f32 	%f15535, [%rd1035];
	add.f32 	%f15536, %f15534, %f15535;
	ld.global.f32 	%f15537, [%rd1037];
	add.f32 	%f15538, %f15536, %f15537;
	ld.global.f32 	%f15539, [%rd1039];
	add.f32 	%f15540, %f15538, %f15539;
	ld.global.f32 	%f15541, [%rd1041];
	add.f32 	%f15542, %f15540, %f15541;
	ld.global.f32 	%f15543, [%rd1043];
	add.f32 	%f15544, %f15542, %f15543;
	ld.global.f32 	%f15545, [%rd1045];
	add.f32 	%f15546, %f15544, %f15545;
	ld.global.f32 	%f15547, [%rd1047];
	add.f32 	%f15548, %f15546, %f15547;
	ld.global.f32 	%f15549, [%rd1049];
	add.f32 	%f15550, %f15548, %f15549;
	ld.global.f32 	%f15551, [%rd1051];
	add.f32 	%f15552, %f15550, %f15551;
	ld.global.f32 	%f15553, [%rd1053];
	add.f32 	%f15554, %f15552, %f15553;
	ld.global.f32 	%f15555, [%rd1055];
	add.f32 	%f15556, %f15554, %f15555;
	ld.global.f32 	%f15557, [%rd1057];
	add.f32 	%f15558, %f15556, %f15557;
	ld.global.f32 	%f15559, [%rd1059];
	add.f32 	%f15560, %f15558, %f15559;
	ld.global.f32 	%f15561, [%rd1061];
	add.f32 	%f15562, %f15560, %f15561;
	ld.global.f32 	%f15563, [%rd1063];
	add.f32 	%f15564, %f15562, %f15563;
	ld.global.f32 	%f15565, [%rd1065];
	add.f32 	%f15566, %f15564, %f15565;
	// begin inline asm
	mov.u64 	%rd978, %clock64;
	// end inline asm
	// begin inline asm
	mov.u64 	%rd979, %clock64;
	// end inline asm
	ld.global.f32 	%f15567, [%rd1035];
	add.f32 	%f15568, %f15566, %f15567;
	ld.global.f32 	%f15569, [%rd1037];
	add.f32 	%f15570, %f15568, %f15569;
	ld.global.f32 	%f15571, [%rd1039];
	add.f32 	%f15572, %f15570, %f15571;
	ld.global.f32 	%f15573, [%rd1041];
	add.f32 	%f15574, %f15572, %f15573;
	ld.global.f32 	%f15575, [%rd1043];
	add.f32 	%f15576, %f15574, %f15575;
	ld.global.f32 	%f15577, [%rd1045];
	add.f32 	%f15578, %f15576, %f15577;
	ld.global.f32 	%f15579, [%rd1047];
	add.f32 	%f15580, %f15578, %f15579;
	ld.global.f32 	%f15581, [%rd1049];
	add.f32 	%f15582, %f15580, %f15581;
	ld.global.f32 	%f15583, [%rd1051];
	add.f32 	%f15584, %f15582, %f15583;
	ld.global.f32 	%f15585, [%rd1053];
	add.f32 	%f15586, %f15584, %f15585;
	ld.global.f32 	%f15587, [%rd1055];
	add.f32 	%f15588, %f15586, %f15587;
	ld.global.f32 	%f15589, [%rd1057];
	add.f32 	%f15590, %f15588, %f15589;
	ld.global.f32 	%f15591, [%rd1059];
	add.f32 	%f15592, %f15590, %f15591;
	ld.global.f32 	%f15593, [%rd1061];
	add.f32 	%f15594, %f15592, %f15593;
	ld.global.f32 	%f15595, [%rd1063];
	add.f32 	%f15596, %f15594, %f15595;
	ld.global.f32 	%f15597, [%rd1065];
	add.f32 	%f15598, %f15596, %f15597;
	// begin inline asm
	mov.u64 	%rd980, %clock64;
	// end inline asm
	ld.global.f32 	%f15599, [%rd1066+230528];
	add.f32 	%f15600, %f15598, %f15599;
	// begin inline asm
	mov.u64 	%rd981, %clock64;
	// end inline asm
	ld.global.f32 	%f15601, [%rd1035];
	add.f32 	%f15602, %f15600, %f15601;
	ld.global.f32 	%f15603, [%rd1037];
	add.f32 	%f15604, %f15602, %f15603;
	ld.global.f32 	%f15605, [%rd1039];
	add.f32 	%f15606, %f15604, %f15605;
	ld.global.f32 	%f15607, [%rd1041];
	add.f32 	%f15608, %f15606, %f15607;
	ld.global.f32 	%f15609, [%rd1043];
	add.f32 	%f15610, %f15608, %f15609;
	ld.global.f32 	%f15611, [%rd1045];
	add.f32 	%f15612, %f15610, %f15611;
	ld.global.f32 	%f15613, [%rd1047];
	add.f32 	%f15614, %f15612, %f15613;
	ld.global.f32 	%f15615, [%rd1049];
	add.f32 	%f15616, %f15614, %f15615;
	ld.global.f32 	%f15617, [%rd1051];
	add.f32 	%f15618, %f15616, %f15617;
	ld.global.f32 	%f15619, [%rd1053];
	add.f32 	%f15620, %f15618, %f15619;
	ld.global.f32 	%f15621, [%rd1055];
	add.f32 	%f15622, %f15620, %f15621;
	ld.global.f32 	%f15623, [%rd1057];
	add.f32 	%f15624, %f15622, %f15623;
	ld.global.f32 	%f15625, [%rd1059];
	add.f32 	%f15626, %f15624, %f15625;
	ld.global.f32 	%f15627, [%rd1061];
	add.f32 	%f15628, %f15626, %f15627;
	ld.global.f32 	%f15629, [%rd1063];
	add.f32 	%f15630, %f15628, %f15629;
	ld.global.f32 	%f15631, [%rd1065];
	add.f32 	%f15632, %f15630, %f15631;
	// begin inline asm
	mov.u64 	%rd982, %clock64;
	// end inline asm
	sub.s64 	%rd1304, %rd982, %rd981;
	cvt.rn.f32.s64 	%f15633, %rd1304;
	cvt.f64.f32 	%fd236, %f15633;
	st.local.f64 	[%rd1033], %fd236;
	{ // callseq 235, 0
	.param .b64 param0;
	st.param.b64 	[param0], %rd1069;
	.param .b64 param1;
	st.param.b64 	[param1], %rd1032;
	.param .b32 retval0;
	call.uni (retval0), 
	vprintf, 
	(
	param0, 
	param1
	);
	ld.param.b32 	%r1386, [retval0];
	} // callseq 235
	// begin inline asm
	mov.u64 	%rd983, %clock64;
	// end inline asm
	ld.global.f32 	%f15634, [%rd1035];
	add.f32 	%f15635, %f15632, %f15634;
	ld.global.f32 	%f15636, [%rd1037];
	add.f32 	%f15637, %f15635, %f15636;
	ld.global.f32 	%f15638, [%rd1039];
	add.f32 	%f15639, %f15637, %f15638;
	ld.global.f32 	%f15640, [%rd1041];
	add.f32 	%f15641, %f15639, %f15640;
	ld.global.f32 	%f15642, [%rd1043];
	add.f32 	%f15643, %f15641, %f15642;
	ld.global.f32 	%f15644, [%rd1045];
	add.f32 	%f15645, %f15643, %f15644;
	ld.global.f32 	%f15646, [%rd1047];
	add.f32 	%f15647, %f15645, %f15646;
	ld.global.f32 	%f15648, [%rd1049];
	add.f32 	%f15649, %f15647, %f15648;
	ld.global.f32 	%f15650, [%rd1051];
	add.f32 	%f15651, %f15649, %f15650;
	ld.global.f32 	%f15652, [%rd1053];
	add.f32 	%f15653, %f15651, %f15652;
	ld.global.f32 	%f15654, [%rd1055];
	add.f32 	%f15655, %f15653, %f15654;
	ld.global.f32 	%f15656, [%rd1057];
	add.f32 	%f15657, %f15655, %f15656;
	ld.global.f32 	%f15658, [%rd1059];
	add.f32 	%f15659, %f15657, %f15658;
	ld.global.f32 	%f15660, [%rd1061];
	add.f32 	%f15661, %f15659, %f15660;
	ld.global.f32 	%f15662, [%rd1063];
	add.f32 	%f15663, %f15661, %f15662;
	ld.global.f32 	%f15664, [%rd1065];
	add.f32 	%f15665, %f15663, %f15664;
	// begin inline asm
	mov.u64 	%rd984, %clock64;
	// end inline asm
	sub.s64 	%rd1305, %rd984, %rd983;
	cvt.rn.f32.s64 	%f15666, %rd1305;
	cvt.f64.f32 	%fd237, %f15666;
	st.local.f64 	[%rd1033], %fd237;
	{ // callseq 236, 0
	.param .b64 param0;
	st.param.b64 	[param0], %rd1069;
	.param .b64 param1;
	st.param.b64 	[param1], %rd1032;
	.param .b32 retval0;
	call.uni (retval0), 
	vprintf, 
	(
	param0, 
	param1
	);
	ld.param.b32 	%r1388, [retval0];
	} // callseq 236
	// begin inline asm
	mov.u64 	%rd985, %clock64;
	// end inline asm
	ld.global.f32 	%f15667, [%rd1035];
	add.f32 	%f15668, %f15665, %f15667;
	ld.global.f32 	%f15669, [%rd1037];
	add.f32 	%f15670, %f15668, %f15669;
	ld.global.f32 	%f15671, [%rd1039];
	add.f32 	%f15672, %f15670, %f15671;
	ld.global.f32 	%f15673, [%rd1041];
	add.f32 	%f15674, %f15672, %f15673;
	ld.global.f32 	%f15675, [%rd1043];
	add.f32 	%f15676, %f15674, %f15675;
	ld.global.f32 	%f15677, [%rd1045];
	add.f32 	%f15678, %f15676, %f15677;
	ld.global.f32 	%f15679, [%rd1047];
	add.f32 	%f15680, %f15678, %f15679;
	ld.global.f32 	%f15681, [%rd1049];
	add.f32 	%f15682, %f15680, %f15681;
	ld.global.f32 	%f15683, [%rd1051];
	add.f32 	%f15684, %f15682, %f15683;
	ld.global.f32 	%f15685, [%rd1053];
	add.f32 	%f15686, %f15684, %f15685;
	ld.global.f32 	%f15687, [%rd1055];
	add.f32 	%f15688, %f15686, %f15687;
	ld.global.f32 	%f15689, [%rd1057];
	add.f32 	%f15690, %f15688, %f15689;
	ld.global.f32 	%f15691, [%rd1059];
	add.f32 	%f15692, %f15690, %f15691;
	ld.global.f32 	%f15693, [%rd1061];
	add.f32 	%f15694, %f15692, %f15693;
	ld.global.f32 	%f15695, [%rd1063];
	add.f32 	%f15696, %f15694, %f15695;
	ld.global.f32 	%f15697, [%rd1065];
	add.f32 	%f15698, %f15696, %f15697;
	// begin inline asm
	mov.u64 	%rd986, %clock64;
	// end inline asm
	sub.s64 	%rd1306, %rd986, %rd985;
	cvt.rn.f32.s64 	%f15699, %rd1306;
	cvt.f64.f32 	%fd238, %f15699;
	st.local.f64 	[%rd1033], %fd238;
	{ // callseq 237, 0
	.param .b64 param0;
	st.param.b64 	[param0], %rd1069;
	.param .b64 param1;
	st.param.b64 	[param1], %rd1032;
	.param .b32 retval0;
	call.uni (retval0), 
	vprintf, 
	(
	param0, 
	param1
	);
	ld.param.b32 	%r1390, [retval0];
	} // callseq 237
	// begin inline asm
	mov.u64 	%rd987, %clock64;
	// end inline asm
	ld.global.f32 	%f15700, [%rd1035];
	add.f32 	%f15701, %f15698, %f15700;
	ld.global.f32 	%f15702, [%rd1037];
	add.f32 	%f15703, %f15701, %f15702;
	ld.global.f32 	%f15704, [%rd1039];
	add.f32 	%f15705, %f15703, %f15704;
	ld.global.f32 	%f15706, [%rd1041];
	add.f32 	%f15707, %f15705, %f15706;
	ld.global.f32 	%f15708, [%rd1043];
	add.f32 	%f15709, %f15707, %f15708;
	ld.global.f32 	%f15710, [%rd1045];
	add.f32 	%f15711, %f15709, %f15710;
	ld.global.f32 	%f15712, [%rd1047];
	add.f32 	%f15713, %f15711, %f15712;
	ld.global.f32 	%f15714, [%rd1049];
	add.f32 	%f15715, %f15713, %f15714;
	ld.global.f32 	%f15716, [%rd1051];
	add.f32 	%f15717, %f15715, %f15716;
	ld.global.f32 	%f15718, [%rd1053];
	add.f32 	%f15719, %f15717, %f15718;
	ld.global.f32 	%f15720, [%rd1055];
	add.f32 	%f15721, %f15719, %f15720;
	ld.global.f32 	%f15722, [%rd1057];
	add.f32 	%f15723, %f15721, %f15722;
	ld.global.f32 	%f15724, [%rd1059];
	add.f32 	%f15725, %f15723, %f15724;
	ld.global.f32 	%f15726, [%rd1061];
	add.f32 	%f15727, %f15725, %f15726;
	ld.global.f32 	%f15728, [%rd1063];
	add.f32 	%f15729, %f15727, %f15728;
	ld.global.f32 	%f15730, [%rd1065];
	add.f32 	%f15731, %f15729, %f15730;
	// begin inline asm
	mov.u64 	%rd988, %clock64;
	// end inline asm
	sub.s64 	%rd1307, %rd988, %rd987;
	cvt.rn.f32.s64 	%f15732, %rd1307;
	cvt.f64.f32 	%fd239, %f15732;
	st.local.f64 	[%rd1033], %fd239;
	{ // callseq 238, 0
	.param .b64 param0;
	st.param.b64 	[param0], %rd1069;
	.param .b64 param1;
	st.param.b64 	[param1], %rd1032;
	.param .b32 retval0;
	call.uni (retval0), 
	vprintf, 
	(
	param0, 
	param1
	);
	ld.param.b32 	%r1392, [retval0];
	} // callseq 238
	// begin inline asm
	mov.u64 	%rd989, %clock64;
	// end inline asm
	ld.global.f32 	%f15733, [%rd1035];
	add.f32 	%f15734, %f15731, %f15733;
	ld.global.f32 	%f15735, [%rd1037];
	add.f32 	%f15736, %f15734, %f15735;
	ld.global.f32 	%f15737, [%rd1039];
	add.f32 	%f15738, %f15736, %f15737;
	ld.global.f32 	%f15739, [%rd1041];
	add.f32 	%f15740, %f15738, %f15739;
	ld.global.f32 	%f15741, [%rd1043];
	add.f32 	%f15742, %f15740, %f15741;
	ld.global.f32 	%f15743, [%rd1045];
	add.f32 	%f15744, %f15742, %f15743;
	ld.global.f32 	%f15745, [%rd1047];
	add.f32 	%f15746, %f15744, %f15745;
	ld.global.f32 	%f15747, [%rd1049];
	add.f32 	%f15748, %f15746, %f15747;
	ld.global.f32 	%f15749, [%rd1051];
	add.f32 	%f15750, %f15748, %f15749;
	ld.global.f32 	%f15751, [%rd1053];
	add.f32 	%f15752, %f15750, %f15751;
	ld.global.f32 	%f15753, [%rd1055];
	add.f32 	%f15754, %f15752, %f15753;
	ld.global.f32 	%f15755, [%rd1057];
	add.f32 	%f15756, %f15754, %f15755;
	ld.global.f32 	%f15757, [%rd1059];
	add.f32 	%f15758, %f15756, %f15757;
	ld.global.f32 	%f15759, [%rd1061];
	add.f32 	%f15760, %f15758, %f15759;
	ld.global.f32 	%f15761, [%rd1063];
	add.f32 	%f15762, %f15760, %f15761;
	ld.global.f32 	%f15763, [%rd1065];
	add.f32 	%f15764, %f15762, %f15763;
	// begin inline asm
	mov.u64 	%rd990, %clock64;
	// end inline asm
	sub.s64 	%rd1308, %rd990, %rd989;
	cvt.rn.f32.s64 	%f15765, %rd1308;
	cvt.f64.f32 	%fd240, %f15765;
	st.local.f64 	[%rd1033], %fd240;
	{ // callseq 239, 0
	.param .b64 param0;
	st.param.b64 	[param0], %rd1069;
	.param .b64 param1;
	st.param.b64 	[param1], %rd1032;
	.param .b32 retval0;
	call.uni (retval0), 
	vprintf, 
	(
	param0, 
	param1
	);
	ld.param.b32 	%r1394, [retval0];
	} // callseq 239
	// begin inline asm
	mov.u64 	%rd991, %clock64;
	// end inline asm
	ld.global.f32 	%f15766, [%rd1035];
	add.f32 	%f15767, %f15764, %f15766;
	ld.global.f32 	%f15768, [%rd1037];
	add.f32 	%f15769, %f15767, %f15768;
	ld.global.f32 	%f15770, [%rd1039];
	add.f32 	%f15771, %f15769, %f15770;
	ld.global.f32 	%f15772, [%rd1041];
	add.f32 	%f15773, %f15771, %f15772;
	ld.global.f32 	%f15774, [%rd1043];
	add.f32 	%f15775, %f15773, %f15774;
	ld.global.f32 	%f15776, [%rd1045];
	add.f32 	%f15777, %f15775, %f15776;
	ld.global.f32 	%f15778, [%rd1047];
	add.f32 	%f15779, %f15777, %f15778;
	ld.global.f32 	%f15780, [%rd1049];
	add.f32 	%f15781, %f15779, %f15780;
	ld.global.f32 	%f15782, [%rd1051];
	add.f32 	%f15783, %f15781, %f15782;
	ld.global.f32 	%f15784, [%rd1053];
	add.f32 	%f15785, %f15783, %f15784;
	ld.global.f32 	%f15786, [%rd1055];
	add.f32 	%f15787, %f15785, %f15786;
	ld.global.f32 	%f15788, [%rd1057];
	add.f32 	%f15789, %f15787, %f15788;
	ld.global.f32 	%f15790, [%rd1059];
	add.f32 	%f15791, %f15789, %f15790;
	ld.global.f32 	%f15792, [%rd1061];
	add.f32 	%f15793, %f15791, %f15792;
	ld.global.f32 	%f15794, [%rd1063];
	add.f32 	%f15795, %f15793, %f15794;
	ld.global.f32 	%f15796, [%rd1065];
	add.f32 	%f15797, %f15795, %f15796;
	// begin inline asm
	mov.u64 	%rd992, %clock64;
	// end inline asm
	// begin inline asm
	mov.u64 	%rd993, %clock64;
	// end inline asm
	ld.global.f32 	%f15798, [%rd1035];
	add.f32 	%f15799, %f15797, %f15798;
	ld.global.f32 	%f15800, [%rd1037];
	add.f32 	%f15801, %f15799, %f15800;
	ld.global.f32 	%f15802, [%rd1039];
	add.f32 	%f15803, %f15801, %f15802;
	ld.global.f32 	%f15804, [%rd1041];
	add.f32 	%f15805, %f15803, %f15804;
	ld.global.f32 	%f15806, [%rd1043];
	add.f32 	%f15807, %f15805, %f15806;
	ld.global.f32 	%f15808, [%rd1045];
	add.f32 	%f15809, %f15807, %f15808;
	ld.global.f32 	%f15810, [%rd1047];
	add.f32 	%f15811, %f15809, %f15810;
	ld.global.f32 	%f15812, [%rd1049];
	add.f32 	%f15813, %f15811, %f15812;
	ld.global.f32 	%f15814, [%rd1051];
	add.f32 	%f15815, %f15813, %f15814;
	ld.global.f32 	%f15816, [%rd1053];
	add.f32 	%f15817, %f15815, %f15816;
	ld.global.f32 	%f15818, [%rd1055];
	add.f32 	%f15819, %f15817, %f15818;
	ld.global.f32 	%f15820, [%rd1057];
	add.f32 	%f15821, %f15819, %f15820;
	ld.global.f32 	%f15822, [%rd1059];
	add.f32 	%f15823, %f15821, %f15822;
	ld.global.f32 	%f15824, [%rd1061];
	add.f32 	%f15825, %f15823, %f15824;
	ld.global.f32 	%f15826, [%rd1063];
	add.f32 	%f15827, %f15825, %f15826;
	ld.global.f32 	%f15828, [%rd1065];
	add.f32 	%f15829, %f15827, %f15828;
	// begin inline asm
	mov.u64 	%rd994, %clock64;
	// end inline asm
	// begin inline asm
	mov.u64 	%rd995, %clock64;
	// end inline asm
	ld.global.f32 	%f15830, [%rd1035];
	add.f32 	%f15831, %f15829, %f15830;
	ld.global.f32 	%f15832, [%rd1037];
	add.f32 	%f15833, %f15831, %f15832;
	ld.global.f32 	%f15834, [%rd1039];
	add.f32 	%f15835, %f15833, %f15834;
	ld.global.f32 	%f15836, [%rd1041];
	add.f32 	%f15837, %f15835, %f15836;
	ld.global.f32 	%f15838, [%rd1043];
	add.f32 	%f15839, %f15837, %f15838;
	ld.global.f32 	%f15840, [%rd1045];
	add.f32 	%f15841, %f15839, %f15840;
	ld.global.f32 	%f15842, [%rd1047];
	add.f32 	%f15843, %f15841, %f15842;
	ld.global.f32 	%f15844, [%rd1049];
	add.f32 	%f15845, %f15843, %f15844;
	ld.global.f32 	%f15846, [%rd1051];
	add.f32 	%f15847, %f15845, %f15846;
	ld.global.f32 	%f15848, [%rd1053];
	add.f32 	%f15849, %f15847, %f15848;
	ld.global.f32 	%f15850, [%rd1055];
	add.f32 	%f15851, %f15849, %f15850;
	ld.global.f32 	%f15852, [%rd1057];
	add.f32 	%f15853, %f15851, %f15852;
	ld.global.f32 	%f15854, [%rd1059];
	add.f32 	%f15855, %f15853, %f15854;
	ld.global.f32 	%f15856, [%rd1061];
	add.f32 	%f15857, %f15855, %f15856;
	ld.global.f32 	%f15858, [%rd1063];
	add.f32 	%f15859, %f15857, %f15858;
	ld.global.f32 	%f15860, [%rd1065];
	add.f32 	%f15861, %f15859, %f15860;
	// begin inline asm
	mov.u64 	%rd996, %clock64;
	// end inline asm
	// begin inline asm
	mov.u64 	%rd997, %clock64;
	// end inline asm
	ld.global.f32 	%f15862, [%rd1035];
	add.f32 	%f15863, %f15861, %f15862;
	ld.global.f32 	%f15864, [%rd1037];
	add.f32 	%f15865, %f15863, %f15864;
	ld.global.f32 	%f15866, [%rd1039];
	add.f32 	%f15867, %f15865, %f15866;
	ld.global.f32 	%f15868, [%rd1041];
	add.f32 	%f15869, %f15867, %f15868;
	ld.global.f32 	%f15870, [%rd1043];
	add.f32 	%f15871, %f15869, %f15870;
	ld.global.f32 	%f15872, [%rd1045];
	add.f32 	%f15873, %f15871, %f15872;
	ld.global.f32 	%f15874, [%rd1047];
	add.f32 	%f15875, %f15873, %f15874;
	ld.global.f32 	%f15876, [%rd1049];
	add.f32 	%f15877, %f15875, %f15876;
	ld.global.f32 	%f15878, [%rd1051];
	add.f32 	%f15879, %f15877, %f15878;
	ld.global.f32 	%f15880, [%rd1053];
	add.f32 	%f15881, %f15879, %f15880;
	ld.global.f32 	%f15882, [%rd1055];
	add.f32 	%f15883, %f15881, %f15882;
	ld.global.f32 	%f15884, [%rd1057];
	add.f32 	%f15885, %f15883, %f15884;
	ld.global.f32 	%f15886, [%rd1059];
	add.f32 	%f15887, %f15885, %f15886;
	ld.global.f32 	%f15888, [%rd1061];
	add.f32 	%f15889, %f15887, %f15888;
	ld.global.f32 	%f15890, [%rd1063];
	add.f32 	%f15891, %f15889, %f15890;
	ld.global.f32 	%f15892, [%rd1065];
	add.f32 	%f15893, %f15891, %f15892;
	// begin inline asm
	mov.u64 	%rd998, %clock64;
	// end inline asm
	// begin inline asm
	mov.u64 	%rd999, %clock64;
	// end inline asm
	ld.global.f32 	%f15894, [%rd1035];
	add.f32 	%f15895, %f15893, %f15894;
	ld.global.f32 	%f15896, [%rd1037];
	add.f32 	%f15897, %f15895, %f15896;
	ld.global.f32 	%f15898, [%rd1039];
	add.f32 	%f15899, %f15897, %f15898;
	ld.global.f32 	%f15900, [%rd1041];
	add.f32 	%f15901, %f15899, %f15900;
	ld.global.f32 	%f15902, [%rd1043];
	add.f32 	%f15903, %f15901, %f15902;
	ld.global.f32 	%f15904, [%rd1045];
	add.f32 	%f15905, %f15903, %f15904;
	ld.global.f32 	%f15906, [%rd1047];
	add.f32 	%f15907, %f15905, %f15906;
	ld.global.f32 	%f15908, [%rd1049];
	add.f32 	%f15909, %f15907, %f15908;
	ld.global.f32 	%f15910, [%rd1051];
	add.f32 	%f15911, %f15909, %f15910;
	ld.global.f32 	%f15912, [%rd1053];
	add.f32 	%f15913, %f15911, %f15912;
	ld.global.f32 	%f15914, [%rd1055];
	add.f32 	%f15915, %f15913, %f15914;
	ld.global.f32 	%f15916, [%rd1057];
	add.f32 	%f15917, %f15915, %f15916;
	ld.global.f32 	%f15918, [%rd1059];
	add.f32 	%f15919, %f15917, %f15918;
	ld.global.f32 	%f15920, [%rd1061];
	add.f32 	%f15921, %f15919, %f15920;
	ld.global.f32 	%f15922, [%rd1063];
	add.f32 	%f15923, %f15921, %f15922;
	ld.global.f32 	%f15924, [%rd1065];
	add.f32 	%f15925, %f15923, %f15924;
	// begin inline asm
	mov.u64 	%rd1000, %clock64;
	// end inline asm
	ld.global.f32 	%f15926, [%rd1066+230528];
	add.f32 	%f15927, %f15925, %f15926;
	// begin inline asm
	mov.u64 	%rd1001, %clock64;
	// end inline asm
	ld.global.f32 	%f15928, [%rd1035];
	add.f32 	%f15929, %f15927, %f15928;
	ld.global.f32 	%f15930, [%rd1037];
	add.f32 	%f15931, %f15929, %f15930;
	ld.global.f32 	%f15932, [%rd1039];
	add.f32 	%f15933, %f15931, %f15932;
	ld.global.f32 	%f15934, [%rd1041];
	add.f32 	%f15935, %f15933, %f15934;
	ld.global.f32 	%f15936, [%rd1043];
	add.f32 	%f15937, %f15935, %f15936;
	ld.global.f32 	%f15938, [%rd1045];
	add.f32 	%f15939, %f15937, %f15938;
	ld.global.f32 	%f15940, [%rd1047];
	add.f32 	%f15941, %f15939, %f15940;
	ld.global.f32 	%f15942, [%rd1049];
	add.f32 	%f15943, %f15941, %f15942;
	ld.global.f32 	%f15944, [%rd1051];
	add.f32 	%f15945, %f15943, %f15944;
	ld.global.f32 	%f15946, [%rd1053];
	add.f32 	%f15947, %f15945, %f15946;
	ld.global.f32 	%f15948, [%rd1055];
	add.f32 	%f15949, %f15947, %f15948;
	ld.global.f32 	%f15950, [%rd1057];
	add.f32 	%f15951, %f15949, %f15950;
	ld.global.f32 	%f15952, [%rd1059];
	add.f32 	%f15953, %f15951, %f15952;
	ld.global.f32 	%f15954, [%rd1061];
	add.f32 	%f15955, %f15953, %f15954;
	ld.global.f32 	%f15956, [%rd1063];
	add.f32 	%f15957, %f15955, %f15956;
	ld.global.f32 	%f15958, [%rd1065];
	add.f32 	%f15959, %f15957, %f15958;
	// begin inline asm
	mov.u64 	%rd1002, %clock64;
	// end inline asm
	sub.s64 	%rd1309, %rd1002, %rd1001;
	cvt.rn.f32.s64 	%f15960, %rd1309;
	cvt.f64.f32 	%fd241, %f15960;
	st.local.f64 	[%rd1033], %fd241;
	{ // callseq 240, 0
	.param .b64 param0;
	st.param.b64 	[param0], %rd1069;
	.param .b64 param1;
	st.param.b64 	[param1], %rd1032;
	.param .b32 retval0;
	call.uni (retval0), 
	vprintf, 
	(
	param0, 
	param1
	);
	ld.param.b32 	%r1396, [retval0];
	} // callseq 240
	// begin inline asm
	mov.u64 	%rd1003, %clock64;
	// end inline asm
	ld.global.f32 	%f15961, [%rd1035];
	add.f32 	%f15962, %f15959, %f15961;
	ld.global.f32 	%f15963, [%rd1037];
	add.f32 	%f15964, %f15962, %f15963;
	ld.global.f32 	%f15965, [%rd1039];
	add.f32 	%f15966, %f15964, %f15965;
	ld.global.f32 	%f15967, [%rd1041];
	add.f32 	%f15968, %f15966, %f15967;
	ld.global.f32 	%f15969, [%rd1043];
	add.f32 	%f15970, %f15968, %f15969;
	ld.global.f32 	%f15971, [%rd1045];
	add.f32 	%f15972, %f15970, %f15971;
	ld.global.f32 	%f15973, [%rd1047];
	add.f32 	%f15974, %f15972, %f15973;
	ld.global.f32 	%f15975, [%rd1049];
	add.f32 	%f15976, %f15974, %f15975;
	ld.global.f32 	%f15977, [%rd1051];
	add.f32 	%f15978, %f15976, %f15977;
	ld.global.f32 	%f15979, [%rd1053];
	add.f32 	%f15980, %f15978, %f15979;
	ld.global.f32 	%f15981, [%rd1055];
	add.f32 	%f15982, %f15980, %f15981;
	ld.global.f32 	%f15983, [%rd1057];
	add.f32 	%f15984, %f15982, %f15983;
	ld.global.f32 	%f15985, [%rd1059];
	add.f32 	%f15986, %f15984, %f15985;
	ld.global.f32 	%f15987, [%rd1061];
	add.f32 	%f15988, %f15986, %f15987;
	ld.global.f32 	%f15989, [%rd1063];
	add.f32 	%f15990, %f15988, %f15989;
	ld.global.f32 	%f15991, [%rd1065];
	add.f32 	%f15992, %f15990, %f15991;
	// begin inline asm
	mov.u64 	%rd1004, %clock64;
	// end inline asm
	sub.s64 	%rd1310, %rd1004, %rd1003;
	cvt.rn.f32.s64 	%f15993, %rd1310;
	cvt.f64.f32 	%fd242, %f15993;
	st.local.f64 	[%rd1033], %fd242;
	{ // callseq 241, 0
	.param .b64 param0;
	st.param.b64 	[param0], %rd1069;
	.param .b64 param1;
	st.param.b64 	[param1], %rd1032;
	.param .b32 retval0;
	call.uni (retval0), 
	vprintf, 
	(
	param0, 
	param1
	);
	ld.param.b32 	%r1398, [retval0];
	} // callseq 241
	// begin inline asm
	mov.u64 	%rd1005, %clock64;
	// end inline asm
	ld.global.f32 	%f15994, [%rd1035];
	add.f32 	%f15995, %f15992, %f15994;
	ld.global.f32 	%f15996, [%rd1037];
	add.f32 	%f15997, %f15995, %f15996;
	ld.global.f32 	%f15998, [%rd1039];
	add.f32 	%f15999, %f15997, %f15998;
	ld.global.f32 	%f16000, [%rd1041];
	add.f32 	%f16001, %f15999, %f16000;
	ld.global.f32 	%f16002, [%rd1043];
	add.f32 	%f16003, %f16001, %f16002;
	ld.global.f32 	%f16004, [%rd1045];
	add.f32 	%f16005, %f16003, %f16004;
	ld.global.f32 	%f16006, [%rd1047];
	add.f32 	%f16007, %f16005, %f16006;
	ld.global.f32 	%f16008, [%rd1049];
	add.f32 	%f16009, %f16007, %f16008;
	ld.global.f32 	%f16010, [%rd1051];
	add.f32 	%f16011, %f16009, %f16010;
	ld.global.f32 	%f16012, [%rd1053];
	add.f32 	%f16013, %f16011, %f16012;
	ld.global.f32 	%f16014, [%rd1055];
	add.f32 	%f16015, %f16013, %f16014;
	ld.global.f32 	%f16016, [%rd1057];
	add.f32 	%f16017, %f16015, %f16016;
	ld.global.f32 	%f16018, [%rd1059];
	add.f32 	%f16019, %f16017, %f16018;
	ld.global.f32 	%f16020, [%rd1061];
	add.f32 	%f16021, %f16019, %f16020;
	ld.global.f32 	%f16022, [%rd1063];
	add.f32 	%f16023, %f16021, %f16022;
	ld.global.f32 	%f16024, [%rd1065];
	add.f32 	%f16025, %f16023, %f16024;
	// begin inline asm
	mov.u64 	%rd1006, %clock64;
	// end inline asm
	sub.s64 	%rd1311, %rd1006, %rd1005;
	cvt.rn.f32.s64 	%f16026, %rd1311;
	cvt.f64.f32 	%fd243, %f16026;
	st.local.f64 	[%rd1033], %fd243;
	{ // callseq 242, 0
	.param .b64 param0;
	st.param.b64 	[param0], %rd1069;
	.param .b64 param1;
	st.param.b64 	[param1], %rd1032;
	.param .b32 retval0;
	call.uni (retval0), 
	vprintf, 
	(
	param0, 
	param1
	);
	ld.param.b32 	%r1400, [retval0];
	} // callseq 242
	// begin inline asm
	mov.u64 	%rd1007, %clock64;
	// end inline asm
	ld.global.f32 	%f16027, [%rd1035];
	add.f32 	%f16028, %f16025, %f16027;
	ld.global.f32 	%f16029, [%rd1037];
	add.f32 	%f16030, %f16028, %f16029;
	ld.global.f32 	%f16031, [%rd1039];
	add.f32 	%f16032, %f16030, %f16031;
	ld.global.f32 	%f16033, [%rd1041];
	add.f32 	%f16034, %f16032, %f16033;
	ld.global.f32 	%f16035, [%rd1043];
	add.f32 	%f16036, %f16034, %f16035;
	ld.global.f32 	%f16037, [%rd1045];
	add.f32 	%f16038, %f16036, %f16037;
	ld.global.f32 	%f16039, [%rd1047];
	add.f32 	%f16040, %f16038, %f16039;
	ld.global.f32 	%f16041, [%rd1049];
	add.f32 	%f16042, %f16040, %f16041;
	ld.global.f32 	%f16043, [%rd1051];
	add.f32 	%f16044, %f16042, %f16043;
	ld.global.f32 	%f16045, [%rd1053];
	add.f32 	%f16046, %f16044, %f16045;
	ld.global.f32 	%f16047, [%rd1055];
	add.f32 	%f16048, %f16046, %f16047;
	ld.global.f32 	%f16049, [%rd1057];
	add.f32 	%f16050, %f16048, %f16049;
	ld.global.f32 	%f16051, [%rd1059];
	add.f32 	%f16052, %f16050, %f16051;
	ld.global.f32 	%f16053, [%rd1061];
	add.f32 	%f16054, %f16052, %f16053;
	ld.global.f32 	%f16055, [%rd1063];
	add.f32 	%f16056, %f16054, %f16055;
	ld.global.f32 	%f16057, [%rd1065];
	add.f32 	%f16058, %f16056, %f16057;
	// begin inline asm
	mov.u64 	%rd1008, %clock64;
	// end inline asm
	sub.s64 	%rd1312, %rd1008, %rd1007;
	cvt.rn.f32.s64 	%f16059, %rd1312;
	cvt.f64.f32 	%fd244, %f16059;
	st.local.f64 	[%rd1033], %fd244;
	{ // callseq 243, 0
	.param .b64 param0;
	st.param.b64 	[param0], %rd1069;
	.param .b64 param1;
	st.param.b64 	[param1], %rd1032;
	.param .b32 retval0;
	call.uni (retval0), 
	vprintf, 
	(
	param0, 
	param1
	);
	ld.param.b32 	%r1402, [retval0];
	} // callseq 243
	// begin inline asm
	mov.u64 	%rd1009, %clock64;
	// end inline asm
	ld.global.f32 	%f16060, [%rd1035];
	add.f32 	%f16061, %f16058, %f16060;
	ld.global.f32 	%f16062, [%rd1037];
	add.f32 	%f16063, %f16061, %f16062;
	ld.global.f32 	%f16064, [%rd1039];
	add.f32 	%f16065, %f16063, %f16064;
	ld.global.f32 	%f16066, [%rd1041];
	add.f32 	%f16067, %f16065, %f16066;
	ld.global.f32 	%f16068, [%rd1043];
	add.f32 	%f16069, %f16067, %f16068;
	ld.global.f32 	%f16070, [%rd1045];
	add.f32 	%f16071, %f16069, %f16070;
	ld.global.f32 	%f16072, [%rd1047];
	add.f32 	%f16073, %f16071, %f16072;
	ld.global.f32 	%f16074, [%rd1049];
	add.f32 	%f16075, %f16073, %f16074;
	ld.global.f32 	%f16076, [%rd1051];
	add.f32 	%f16077, %f16075, %f16076;
	ld.global.f32 	%f16078, [%rd1053];
	add.f32 	%f16079, %f16077, %f16078;
	ld.global.f32 	%f16080, [%rd1055];
	add.f32 	%f16081, %f16079, %f16080;
	ld.global.f32 	%f16082, [%rd1057];
	add.f32 	%f16083, %f16081, %f16082;
	ld.global.f32 	%f16084, [%rd1059];
	add.f32 	%f16085, %f16083, %f16084;
	ld.global.f32 	%f16086, [%rd1061];
	add.f32 	%f16087, %f16085, %f16086;
	ld.global.f32 	%f16088, [%rd1063];
	add.f32 	%f16089, %f16087, %f16088;
	ld.global.f32 	%f16090, [%rd1065];
	add.f32 	%f16091, %f16089, %f16090;
	// begin inline asm
	mov.u64 	%rd1010, %clock64;
	// end inline asm
	sub.s64 	%rd1313, %rd1010, %rd1009;
	cvt.rn.f32.s64 	%f16092, %rd1313;
	cvt.f64.f32 	%fd245, %f16092;
	st.local.f64 	[%rd1033], %fd245;
	{ // callseq 244, 0
	.param .b64 param0;
	st.param.b64 	[param0], %rd1069;
	.param .b64 param1;
	st.param.b64 	[param1], %rd1032;
	.param .b32 retval0;
	call.uni (retval0), 
	vprintf, 
	(
	param0, 
	param1
	);
	ld.param.b32 	%r1404, [retval0];
	} // callseq 244
	// begin inline asm
	mov.u64 	%rd1011, %clock64;
	// end inline asm
	ld.global.f32 	%f16093, [%rd1035];
	add.f32 	%f16094, %f16091, %f16093;
	ld.global.f32 	%f16095, [%rd1037];
	add.f32 	%f16096, %f16094, %f16095;
	ld.global.f32 	%f16097, [%rd1039];
	add.f32 	%f16098, %f16096, %f16097;
	ld.global.f32 	%f16099, [%rd1041];
	add.f32 	%f16100, %f16098, %f16099;
	ld.global.f32 	%f16101, [%rd1043];
	add.f32 	%f16102, %f16100, %f16101;
	ld.global.f32 	%f16103, [%rd1045];
	add.f32 	%f16104, %f16102, %f16103;
	ld.global.f32 	%f16105, [%rd1047];
	add.f32 	%f16106, %f16104, %f16105;
	ld.global.f32 	%f16107, [%rd1049];
	add.f32 	%f16108, %f16106, %f16107;
	ld.global.f32 	%f16109, [%rd1051];
	add.f32 	%f16110, %f16108, %f16109;
	ld.global.f32 	%f16111, [%rd1053];
	add.f32 	%f16112, %f16110, %f16111;
	ld.global.f32 	%f16113, [%rd1055];
	add.f32 	%f16114, %f16112, %f16113;
	ld.global.f32 	%f16115, [%rd1057];
	add.f32 	%f16116, %f16114, %f16115;
	ld.global.f32 	%f16117, [%rd1059];
	add.f32 	%f16118, %f16116, %f16117;
	ld.global.f32 	%f16119, [%rd1061];
	add.f32 	%f16120, %f16118, %f16119;
	ld.global.f32 	%f16121, [%rd1063];
	add.f32 	%f16122, %f16120, %f16121;
	ld.global.f32 	%f16123, [%rd1065];
	add.f32 	%f16124, %f16122, %f16123;
	// begin inline asm
	mov.u64 	%rd1012, %clock64;
	// end inline asm
	// begin inline asm
	mov.u64 	%rd1013, %clock64;
	// end inline asm
	ld.global.f32 	%f16125, [%rd1035];
	add.f32 	%f16126, %f16124, %f16125;
	ld.global.f32 	%f16127, [%rd1037];
	add.f32 	%f16128, %f16126, %f16127;
	ld.global.f32 	%f16129, [%rd1039];
	add.f32 	%f16130, %f16128, %f16129;
	ld.global.f32 	%f16131, [%rd1041];
	add.f32 	%f16132, %f16130, %f16131;
	ld.global.f32 	%f16133, [%rd1043];
	add.f32 	%f16134, %f16132, %f16133;
	ld.global.f32 	%f16135, [%rd1045];
	add.f32 	%f16136, %f16134, %f16135;
	ld.global.f32 	%f16137, [%rd1047];
	add.f32 	%f16138, %f16136, %f16137;
	ld.global.f32 	%f16139, [%rd1049];
	add.f32 	%f16140, %f16138, %f16139;
	ld.global.f32 	%f16141, [%rd1051];
	add.f32 	%f16142, %f16140, %f16141;
	ld.global.f32 	%f16143, [%rd1053];
	add.f32 	%f16144, %f16142, %f16143;
	ld.global.f32 	%f16145, [%rd1055];
	add.f32 	%f16146, %f16144, %f16145;
	ld.global.f32 	%f16147, [%rd1057];
	add.f32 	%f16148, %f16146, %f16147;
	ld.global.f32 	%f16149, [%rd1059];
	add.f32 	%f16150, %f16148, %f16149;
	ld.global.f32 	%f16151, [%rd1061];
	add.f32 	%f16152, %f16150, %f16151;
	ld.global.f32 	%f16153, [%rd1063];
	add.f32 	%f16154, %f16152, %f16153;
	ld.global.f32 	%f16155, [%rd1065];
	add.f32 	%f16156, %f16154, %f16155;
	// begin inline asm
	mov.u64 	%rd1014, %clock64;
	// end inline asm
	// begin inline asm
	mov.u64 	%rd1015, %clock64;
	// end inline asm
	ld.global.f32 	%f16157, [%rd1035];
	add.f32 	%f16158, %f16156, %f16157;
	ld.global.f32 	%f16159, [%rd1037];
	add.f32 	%f16160, %f16158, %f16159;
	ld.global.f32 	%f16161, [%rd1039];
	add.f32 	%f16162, %f16160, %f16161;
	ld.global.f32 	%f16163, [%rd1041];
	add.f32 	%f16164, %f16162, %f16163;
	ld.global.f32 	%f16165, [%rd1043];
	add.f32 	%f16166, %f16164, %f16165;
	ld.global.f32 	%f16167, [%rd1045];
	add.f32 	%f16168, %f16166, %f16167;
	ld.global.f32 	%f16169, [%rd1047];
	add.f32 	%f16170, %f16168, %f16169;
	ld.global.f32 	%f16171, [%rd1049];
	add.f32 	%f16172, %f16170, %f16171;
	ld.global.f32 	%f16173, [%rd1051];
	add.f32 	%f16174, %f16172, %f16173;
	ld.global.f32 	%f16175, [%rd1053];
	add.f32 	%f16176, %f16174, %f16175;
	ld.global.f32 	%f16177, [%rd1055];
	add.f32 	%f16178, %f16176, %f16177;
	ld.global.f32 	%f16179, [%rd1057];
	add.f32 	%f16180, %f16178, %f16179;
	ld.global.f32 	%f16181, [%rd1059];
	add.f32 	%f16182, %f16180, %f16181;
	ld.global.f32 	%f16183, [%rd1061];
	add.f32 	%f16184, %f16182, %f16183;
	ld.global.f32 	%f16185, [%rd1063];
	add.f32 	%f16186, %f16184, %f16185;
	ld.global.f32 	%f16187, [%rd1065];
	add.f32 	%f16188, %f16186, %f16187;
	// begin inline asm
	mov.u64 	%rd1016, %clock64;
	// end inline asm
	// begin inline asm
	mov.u64 	%rd1017, %clock64;
	// end inline asm
	ld.global.f32 	%f16189, [%rd1035];
	add.f32 	%f16190, %f16188, %f16189;
	ld.global.f32 	%f16191, [%rd1037];
	add.f32 	%f16192, %f16190, %f16191;
	ld.global.f32 	%f16193, [%rd1039];
	add.f32 	%f16194, %f16192, %f16193;
	ld.global.f32 	%f16195, [%rd1041];
	add.f32 	%f16196, %f16194, %f16195;
	ld.global.f32 	%f16197, [%rd1043];
	add.f32 	%f16198, %f16196, %f16197;
	ld.global.f32 	%f16199, [%rd1045];
	add.f32 	%f16200, %f16198, %f16199;
	ld.global.f32 	%f16201, [%rd1047];
	add.f32 	%f16202, %f16200, %f16201;
	ld.global.f32 	%f16203, [%rd1049];
	add.f32 	%f16204, %f16202, %f16203;
	ld.global.f32 	%f16205, [%rd1051];
	add.f32 	%f16206, %f16204, %f16205;
	ld.global.f32 	%f16207, [%rd1053];
	add.f32 	%f16208, %f16206, %f16207;
	ld.global.f32 	%f16209, [%rd1055];
	add.f32 	%f16210, %f16208, %f16209;
	ld.global.f32 	%f16211, [%rd1057];
	add.f32 	%f16212, %f16210, %f16211;
	ld.global.f32 	%f16213, [%rd1059];
	add.f32 	%f16214, %f16212, %f16213;
	ld.global.f32 	%f16215, [%rd1061];
	add.f32 	%f16216, %f16214, %f16215;
	ld.global.f32 	%f16217, [%rd1063];
	add.f32 	%f16218, %f16216, %f16217;
	ld.global.f32 	%f16219, [%rd1065];
	add.f32 	%f16220, %f16218, %f16219;
	// begin inline asm
	mov.u64 	%rd1018, %clock64;
	// end inline asm
	// begin inline asm
	mov.u64 	%rd1019, %clock64;
	// end inline asm
	ld.global.f32 	%f16221, [%rd1035];
	add.f32 	%f16222, %f16220, %f16221;
	ld.global.f32 	%f16223, [%rd1037];
	add.f32 	%f16224, %f16222, %f16223;
	ld.global.f32 	%f16225, [%rd1039];
	add.f32 	%f16226, %f16224, %f16225;
	ld.global.f32 	%f16227, [%rd1041];
	add.f32 	%f16228, %f16226, %f16227;
	ld.global.f32 	%f16229, [%rd1043];
	add.f32 	%f16230, %f16228, %f16229;
	ld.global.f32 	%f16231, [%rd1045];
	add.f32 	%f16232, %f16230, %f16231;
	ld.global.f32 	%f16233, [%rd1047];
	add.f32 	%f16234, %f16232, %f16233;
	ld.global.f32 	%f16235, [%rd1049];
	add.f32 	%f16236, %f16234, %f16235;
	ld.global.f32 	%f16237, [%rd1051];
	add.f32 	%f16238, %f16236, %f16237;
	ld.global.f32 	%f16239, [%rd1053];
	add.f32 	%f16240, %f16238, %f16239;
	ld.global.f32 	%f16241, [%rd1055];
	add.f32 	%f16242, %f16240, %f16241;
	ld.global.f32 	%f16243, [%rd1057];
	add.f32 	%f16244, %f16242, %f16243;
	ld.global.f32 	%f16245, [%rd1059];
	add.f32 	%f16246, %f16244, %f16245;
	ld.global.f32 	%f16247, [%rd1061];
	add.f32 	%f16248, %f16246, %f16247;
	ld.global.f32 	%f16249, [%rd1063];
	add.f32 	%f16250, %f16248, %f16249;
	ld.global.f32 	%f16251, [%rd1065];
	add.f32 	%f16252, %f16250, %f16251;
	// begin inline asm
	mov.u64 	%rd1020, %clock64;
	// end inline asm
	ld.global.f32 	%f16253, [%rd1066+230528];
	add.f32 	%f16254, %f16252, %f16253;
	// begin inline asm
	mov.u64 	%rd1021, %clock64;
	// end inline asm
	ld.global.f32 	%f16255, [%rd1035];
	add.f32 	%f16256, %f16254, %f16255;
	ld.global.f32 	%f16257, [%rd1037];
	add.f32 	%f16258, %f16256, %f16257;
	ld.global.f32 	%f16259, [%rd1039];
	add.f32 	%f16260, %f16258, %f16259;
	ld.global.f32 	%f16261, [%rd1041];
	add.f32 	%f16262, %f16260, %f16261;
	ld.global.f32 	%f16263, [%rd1043];
	add.f32 	%f16264, %f16262, %f16263;
	ld.global.f32 	%f16265, [%rd1045];
	add.f32 	%f16266, %f16264, %f16265;
	ld.global.f32 	%f16267, [%rd1047];
	add.f32 	%f16268, %f16266, %f16267;
	ld.global.f32 	%f16269, [%rd1049];
	add.f32 	%f16270, %f16268, %f16269;
	ld.global.f32 	%f16271, [%rd1051];
	add.f32 	%f16272, %f16270, %f16271;
	ld.global.f32 	%f16273, [%rd1053];
	add.f32 	%f16274, %f16272, %f16273;
	ld.global.f32 	%f16275, [%rd1055];
	add.f32 	%f16276, %f16274, %f16275;
	ld.global.f32 	%f16277, [%rd1057];
	add.f32 	%f16278, %f16276, %f16277;
	ld.global.f32 	%f16279, [%rd1059];
	add.f32 	%f16280, %f16278, %f16279;
	ld.global.f32 	%f16281, [%rd1061];
	add.f32 	%f16282, %f16280, %f16281;
	ld.global.f32 	%f16283, [%rd1063];
	add.f32 	%f16284, %f16282, %f16283;
	ld.global.f32 	%f16285, [%rd1065];
	add.f32 	%f16286, %f16284, %f16285;
	// begin inline asm
	mov.u64 	%rd1022, %clock64;
	// end inline asm
	sub.s64 	%rd1314, %rd1022, %rd1021;
	cvt.rn.f32.s64 	%f16287, %rd1314;
	cvt.f64.f32 	%fd246, %f16287;
	st.local.f64 	[%rd1033], %fd246;
	{ // callseq 245, 0
	.param .b64 param0;
	st.param.b64 	[param0], %rd1069;
	.param .b64 param1;
	st.param.b64 	[param1], %rd1032;
	.param .b32 retval0;
	call.uni (retval0), 
	vprintf, 
	(
	param0, 
	param1
	);
	ld.param.b32 	%r1406, [retval0];
	} // callseq 245
	// begin inline asm
	mov.u64 	%rd1023, %clock64;
	// end inline asm
	ld.global.f32 	%f16288, [%rd1035];
	add.f32 	%f16289, %f16286, %f16288;
	ld.global.f32 	%f16290, [%rd1037];
	add.f32 	%f16291, %f16289, %f16290;
	ld.global.f32 	%f16292, [%rd1039];
	add.f32 	%f16293, %f16291, %f16292;
	ld.global.f32 	%f16294, [%rd1041];
	add.f32 	%f16295, %f16293, %f16294;
	ld.global.f32 	%f16296, [%rd1043];
	add.f32 	%f16297, %f16295, %f16296;
	ld.global.f32 	%f16298, [%rd1045];
	add.f32 	%f16299, %f16297, %f16298;
	ld.global.f32 	%f16300, [%rd1047];
	add.f32 	%f16301, %f16299, %f16300;
	ld.global.f32 	%f16302, [%rd1049];
	add.f32 	%f16303, %f16301, %f16302;
	ld.global.f32 	%f16304, [%rd1051];
	add.f32 	%f16305, %f16303, %f16304;
	ld.global.f32 	%f16306, [%rd1053];
	add.f32 	%f16307, %f16305, %f16306;
	ld.global.f32 	%f16308, [%rd1055];
	add.f32 	%f16309, %f16307, %f16308;
	ld.global.f32 	%f16310, [%rd1057];
	add.f32 	%f16311, %f16309, %f16310;
	ld.global.f32 	%f16312, [%rd1059];
	add.f32 	%f16313, %f16311, %f16312;
	ld.global.f32 	%f16314, [%rd1061];
	add.f32 	%f16315, %f16313, %f16314;
	ld.global.f32 	%f16316, [%rd1063];
	add.f32 	%f16317, %f16315, %f16316;
	ld.global.f32 	%f16318, [%rd1065];
	add.f32 	%f16319, %f16317, %f16318;
	// begin inline asm
	mov.u64 	%rd1024, %clock64;
	// end inline asm
	sub.s64 	%rd1315, %rd1024, %rd1023;
	cvt.rn.f32.s64 	%f16320, %rd1315;
	cvt.f64.f32 	%fd247, %f16320;
	st.local.f64 	[%rd1033], %fd247;
	{ // callseq 246, 0
	.param .b64 param0;
	st.param.b64 	[param0], %rd1069;
	.param .b64 param1;
	st.param.b64 	[param1], %rd1032;
	.param .b32 retval0;
	call.uni (retval0), 
	vprintf, 
	(
	param0, 
	param1
	);
	ld.param.b32 	%r1408, [retval0];
	} // callseq 246
	// begin inline asm
	mov.u64 	%rd1025, %clock64;
	// end inline asm
	ld.global.f32 	%f16321, [%rd1035];
	add.f32 	%f16322, %f16319, %f16321;
	ld.global.f32 	%f16323, [%rd1037];
	add.f32 	%f16324, %f16322, %f16323;
	ld.global.f32 	%f16325, [%rd1039];
	add.f32 	%f16326, %f16324, %f16325;
	ld.global.f32 	%f16327, [%rd1041];
	add.f32 	%f16328, %f16326, %f16327;
	ld.global.f32 	%f16329, [%rd1043];
	add.f32 	%f16330, %f16328, %f16329;
	ld.global.f32 	%f16331, [%rd1045];
	add.f32 	%f16332, %f16330, %f16331;
	ld.global.f32 	%f16333, [%rd1047];
	add.f32 	%f16334, %f16332, %f16333;
	ld.global.f32 	%f16335, [%rd1049];
	add.f32 	%f16336, %f16334, %f16335;
	ld.global.f32 	%f16337, [%rd1051];
	add.f32 	%f16338, %f16336, %f16337;
	ld.global.f32 	%f16339, [%rd1053];
	add.f32 	%f16340, %f16338, %f16339;
	ld.global.f32 	%f16341, [%rd1055];
	add.f32 	%f16342, %f16340, %f16341;
	ld.global.f32 	%f16343, [%rd1057];
	add.f32 	%f16344, %f16342, %f16343;
	ld.global.f32 	%f16345, [%rd1059];
	add.f32 	%f16346, %f16344, %f16345;
	ld.global.f32 	%f16347, [%rd1061];
	add.f32 	%f16348, %f16346, %f16347;
	ld.global.f32 	%f16349, [%rd1063];
	add.f32 	%f16350, %f16348, %f16349;
	ld.global.f32 	%f16351, [%rd1065];
	add.f32 	%f16352, %f16350, %f16351;
	// begin inline asm
	mov.u64 	%rd1026, %clock64;
	// end inline asm
	sub.s64 	%rd1316, %rd1026, %rd1025;
	cvt.rn.f32.s64 	%f16353, %rd1316;
	cvt.f64.f32 	%fd248, %f16353;
	st.local.f64 	[%rd1033], %fd248;
	{ // callseq 247, 0
	.param .b64 param0;
	st.param.b64 	[param0], %rd1069;
	.param .b64 param1;
	st.param.b64 	[param1], %rd1032;
	.param .b32 retval0;
	call.uni (retval0), 
	vprintf, 
	(
	param0, 
	param1
	);
	ld.param.b32 	%r1410, [retval0];
	} // callseq 247
	// begin inline asm
	mov.u64 	%rd1027, %clock64;
	// end inline asm
	ld.global.f32 	%f16354, [%rd1035];
	add.f32 	%f16355, %f16352, %f16354;
	ld.global.f32 	%f16356, [%rd1037];
	add.f32 	%f16357, %f16355, %f16356;
	ld.global.f32 	%f16358, [%rd1039];
	add.f32 	%f16359, %f16357, %f16358;
	ld.global.f32 	%f16360, [%rd1041];
	add.f32 	%f16361, %f16359, %f16360;
	ld.global.f32 	%f16362, [%rd1043];
	add.f32 	%f16363, %f16361, %f16362;
	ld.global.f32 	%f16364, [%rd1045];
	add.f32 	%f16365, %f16363, %f16364;
	ld.global.f32 	%f16366, [%rd1047];
	add.f32 	%f16367, %f16365, %f16366;
	ld.global.f32 	%f16368, [%rd1049];
	add.f32 	%f16369, %f16367, %f16368;
	ld.global.f32 	%f16370, [%rd1051];
	add.f32 	%f16371, %f16369, %f16370;
	ld.global.f32 	%f16372, [%rd1053];
	add.f32 	%f16373, %f16371, %f16372;
	ld.global.f32 	%f16374, [%rd1055];
	add.f32 	%f16375, %f16373, %f16374;
	ld.global.f32 	%f16376, [%rd1057];
	add.f32 	%f16377, %f16375, %f16376;
	ld.global.f32 	%f16378, [%rd1059];
	add.f32 	%f16379, %f16377, %f16378;
	ld.global.f32 	%f16380, [%rd1061];
	add.f32 	%f16381, %f16379, %f16380;
	ld.global.f32 	%f16382, [%rd1063];
	add.f32 	%f16383, %f16381, %f16382;
	ld.global.f32 	%f16384, [%rd1065];
	add.f32 	%f16385, %f16383, %f16384;
	// begin inline asm
	mov.u64 	%rd1028, %clock64;
	// end inline asm
	sub.s64 	%rd1317, %rd1028, %rd1027;
	cvt.rn.f32.s64 	%f16386, %rd1317;
	cvt.f64.f32 	%fd249, %f16386;
	st.local.f64 	[%rd1033], %fd249;
	{ // callseq 248, 0
	.param .b64 param0;
	st.param.b64 	[param0], %rd1069;
	.param .b64 param1;
	st.param.b64 	[param1], %rd1032;
	.param .b32 retval0;
	call.uni (retval0), 
	vprintf, 
	(
	param0, 
	param1
	);
	ld.param.b32 	%r1412, [retval0];
	} // callseq 248
	// begin inline asm
	mov.u64 	%rd1029, %clock64;
	// end inline asm
	ld.global.f32 	%f16387, [%rd1035];
	add.f32 	%f16388, %f16385, %f16387;
	ld.global.f32 	%f16389, [%rd1037];
	add.f32 	%f16390, %f16388, %f16389;
	ld.global.f32 	%f16391, [%rd1039];
	add.f32 	%f16392, %f16390, %f16391;
	ld.global.f32 	%f16393, [%rd1041];
	add.f32 	%f16394, %f16392, %f16393;
	ld.global.f32 	%f16395, [%rd1043];
	add.f32 	%f16396, %f16394, %f16395;
	ld.global.f32 	%f16397, [%rd1045];
	add.f32 	%f16398, %f16396, %f16397;
	ld.global.f32 	%f16399, [%rd1047];
	add.f32 	%f16400, %f16398, %f16399;
	ld.global.f32 	%f16401, [%rd1049];
	add.f32 	%f16402, %f16400, %f16401;
	ld.global.f32 	%f16403, [%rd1051];
	add.f32 	%f16404, %f16402, %f16403;
	ld.global.f32 	%f16405, [%rd1053];
	add.f32 	%f16406, %f16404, %f16405;
	ld.global.f32 	%f16407, [%rd1055];
	add.f32 	%f16408, %f16406, %f16407;
	ld.global.f32 	%f16409, [%rd1057];
	add.f32 	%f16410, %f16408, %f16409;
	ld.global.f32 	%f16411, [%rd1059];
	add.f32 	%f16412, %f16410, %f16411;
	ld.global.f32 	%f16413, [%rd1061];
	add.f32 	%f16414, %f16412, %f16413;
	ld.global.f32 	%f16415, [%rd1063];
	add.f32 	%f16416, %f16414, %f16415;
	ld.global.f32 	%f16417, [%rd1065];
	add.f32 	%f16418, %f16416, %f16417;
	// begin inline asm
	mov.u64 	%rd1030, %clock64;
	// end inline asm
	sub.s64 	%rd1318, %rd1030, %rd1029;
	cvt.rn.f32.s64 	%f16419, %rd1318;
	cvt.f64.f32 	%fd250, %f16419;
	st.local.f64 	[%rd1033], %fd250;
	{ // callseq 249, 0
	.param .b64 param0;
	st.param.b64 	[param0], %rd1069;
	.param .b64 param1;
	st.param.b64 	[param1], %rd1032;
	.param .b32 retval0;
	call.uni (retval0), 
	vprintf, 
	(
	param0, 
	param1
	);
	ld.param.b32 	%r1414, [retval0];
	} // callseq 249
	st.global.f32 	[%rd1066], %f16418;
	st.global.f32 	[%rd1066+4], %f16421;
	mov.b32 	%r1416, 0;
	st.global.u32 	[%rd1066+8], %r1416;
$L__BB0_122:
	ret;

}


// ===== COMPILED SASS (sm_100) =====

	.target	sm_100

	.elftype	@"ET_EXEC"


//--------------------- .note.nv.tkinfo           --------------------------
	.section	.note.nv.tkinfo,"",@"SHT_NOTE"
	.sectionflags	@"SHF_NOTE_NV_TKINFO"
	.tkinfo
        /*0018*/ 	.word	0x00000002
        /*0030*/ 	.string	""
        /*0030*/ 	.string	"ptxas"
        /*0030*/ 	.string	"Cuda compilation tools, release 13.0, V13.0.88"
        /*0030*/ 	.string	"Build cuda_13.0.r13.0/compiler.36424714_0"
        /*0030*/ 	.string	"-arch sm_100 -m 64 "



//--------------------- .note.nv.cuinfo           --------------------------
	.section	.note.nv.cuinfo,"",@"SHT_NOTE"
	.sectionflags	@"SHF_NOTE_NV_CUINFO"
        /*0018*/ 	.short	0x0002
        /*001a*/ 	.short	0x0064
        /*001c*/ 	.short	0x0082
	.zero		2


//--------------------- .nv.info                  --------------------------
	.section	.nv.info,"",@"SHT_CUDA_INFO"
	.align	4


	//----- nvinfo : EIATTR_REGCOUNT
	.align		4
        /*0000*/ 	.byte	0x04, 0x2f
        /*0002*/ 	.short	(.L_11 - .L_10)
	.align		4
.L_10:
        /*0004*/ 	.word	index@(_Z7monitorPfPiS_)
        /*0008*/ 	.word	0x00000038


	//----- nvinfo : EIATTR_FRAME_SIZE
	.align		4
.L_11:
        /*000c*/ 	.byte	0x04, 0x11
        /*000e*/ 	.short	(.L_13 - .L_12)
	.align		4
.L_12:
        /*0010*/ 	.word	index@(_Z7monitorPfPiS_)
        /*0014*/ 	.word	0x00000038


	//----- nvinfo : EIATTR_MIN_STACK_SIZE
	.align		4
.L_13:
        /*0018*/ 	.byte	0x04, 0x12
        /*001a*/ 	.short	(.L_15 - .L_14)
	.align		4
.L_14:
        /*001c*/ 	.word	index@(_Z7monitorPfPiS_)
        /*0020*/ 	.word	0x00000038
.L_15:


//--------------------- .nv.compat                --------------------------
	.section	.nv.compat,"",@"SHT_CUDA_COMPAT_INFO"
	.align	4
        /*0000*/ 	.byte	0x02, 0x09, 0x00, 0x00, 0x02, 0x02, 0x01, 0x00, 0x02, 0x05, 0x05, 0x00, 0x03, 0x07, 0x01, 0x01
        /*0010*/ 	.byte	0x02, 0x03, 0x00, 0x00, 0x02, 0x06, 0x01, 0x00, 0x04, 0x0b, 0x08, 0x00, 0x09, 0x00, 0x00, 0x00
        /*0020*/ 	.byte	0x00, 0x00, 0x00, 0x00


//--------------------- .nv.info._Z7monitorPfPiS_ --------------------------
	.section	.nv.info._Z7monitorPfPiS_,"",@"SHT_CUDA_INFO"
	.sectionflags	@""
	.align	4


	//----- nvinfo : EIATTR_CUDA_API_VERSION
	.align		4
        /*0000*/ 	.byte	0x04, 0x37
        /*0002*/ 	.short	(.L_17 - .L_16)
.L_16:
        /*0004*/ 	.word	0x00000082


	//----- nvinfo : EIATTR_KPARAM_INFO
	.align		4
.L_17:
        /*0008*/ 	.byte	0x04, 0x17
        /*000a*/ 	.short	(.L_19 - .L_18)
.L_18:
        /*000c*/ 	.word	0x00000000
        /*0010*/ 	.short	0x0002
        /*0012*/ 	.short	0x0010
        /*0014*/ 	.byte	0x00, 0xf5, 0x21, 0x00


	//----- nvinfo : EIATTR_KPARAM_INFO
	.align		4
.L_19:
        /*0018*/ 	.byte	0x04, 0x17
        /*001a*/ 	.short	(.L_21 - .L_20)
.L_20:
        /*001c*/ 	.word	0x00000000
        /*0020*/ 	.short	0x0001
        /*0022*/ 	.short	0x0008
        /*0024*/ 	.byte	0x00, 0xf5, 0x21, 0x00


	//----- nvinfo : EIATTR_KPARAM_INFO
	.align		4
.L_21:
        /*0028*/ 	.byte	0x04, 0x17
        /*002a*/ 	.short	(.L_23 - .L_22)
.L_22:
        /*002c*/ 	.word	0x00000000
        /*0030*/ 	.short	0x0000
        /*0032*/ 	.short	0x0000
        /*0034*/ 	.byte	0x00, 0xf5, 0x21, 0x00


	//----- nvinfo : EIATTR_SPARSE_MMA_MASK
	.align		4
.L_23:
        /*0038*/ 	.byte	0x03, 0x50
        /*003a*/ 	.short	0x0000


	//----- nvinfo : EIATTR_MAXREG_COUNT
	.align		4
        /*003c*/ 	.byte	0x03, 0x1b
        /*003e*/ 	.short	0x00ff


	//----- nvinfo : EIATTR_EXTERNS
	.align		4
        /*0040*/ 	.byte	0x04, 0x0f
        /*0042*/ 	.short	(.L_25 - .L_24)


	//   ....[0]....
	.align		4
.L_24:
        /*0044*/ 	.word	index@(vprintf)


	//----- nvinfo : EIATTR_MERCURY_ISA_VERSION
	.align		4
.L_25:
        /*0048*/ 	.byte	0x03, 0x5f
        /*004a*/ 	.short	0x0101


	//----- nvinfo : EIATTR_VRC_CTA_INIT_COUNT
	.align		4
        /*004c*/ 	.byte	0x02, 0x4a
	.zero		1
	.zero		1


	//----- nvinfo : EIATTR_SYSCALL_OFFSETS
	.align		4
        /*0050*/ 	.byte	0x04, 0x46
        /*0052*/ 	.short	(.L_27 - .L_26)


	//   ....[0]....
.L_26:
        /*0054*/ 	.word	0x00003630


	//   ....[1]....
        /*0058*/ 	.word	0x00003990


	//   ....[2]....
        /*005c*/ 	.word	0x00003ce0


	//   ....[3]....
        /*0060*/ 	.word	0x00004030


	//   ....[4]....
        /*0064*/ 	.word	0x00004380


	//   ....[5]....
        /*0068*/ 	.word	0x00004c10


	//   ....[6]....
        /*006c*/ 	.word	0x00004f60


	//   ....[7]....
        /*0070*/ 	.word	0x000052b0


	//   ....[8]....
        /*0074*/ 	.word	0x00005600


	//   ....[9]....
        /*0078*/ 	.word	0x00005950


	//   ....[10]....
        /*007c*/ 	.word	0x000061e0


	//   ....[11]....
        /*0080*/ 	.word	0x00006530


	//   ....[12]....
        /*0084*/ 	.word	0x00006880


	//   ....[13]....
        /*0088*/ 	.word	0x00006bd0


	//   ....[14]....
        /*008c*/ 	.word	0x00006f20


	//   ....[15]....
        /*0090*/ 	.word	0x000077b0


	//   ....[16]....
        /*0094*/ 	.word	0x00007b00


	//   ....[17]....
        /*0098*/ 	.word	0x00007e50


	//   ....[18]....
        /*009c*/ 	.word	0x000081a0


	//   ....[19]....
        /*00a0*/ 	.word	0x000084f0


	//   ....[20]....
        /*00a4*/ 	.word	0x00008d80


	//   ....[21]....
        /*00a8*/ 	.word	0x000090d0


	//   ....[22]....
        /*00ac*/ 	.word	0x00009420


	//   ....[23]....
        /*00b0*/ 	.word	0x00009770


	//   ....[24]....
        /*00b4*/ 	.word	0x00009ac0


	//   ....[25]....
        /*00b8*/ 	.word	0x0000a350


	//   ....[26]....
        /*00bc*/ 	.word	0x0000a6a0


	//   ....[27]....
        /*00c0*/ 	.word	0x0000a9f0


	//   ....[28]....
        /*00c4*/ 	.word	0x0000ad40


	//   ....[29]....
        /*00c8*/ 	.word	0x0000b090


	//   ....[30]....
        /*00cc*/ 	.word	0x0000b920


	//   ....[31]....
        /*00d0*/ 	.word	0x0000bc70


	//   ....[32]....
        /*00d4*/ 	.word	0x0000bfc0


	//   ....[33]....
        /*00d8*/ 	.word	0x0000c310


	//   ....[34]....
        /*00dc*/ 	.word	0x0000c660


	//   ....[35]....
        /*00e0*/ 	.word	0x0000cef0


	//   ....[36]....
        /*00e4*/ 	.word	0x0000d240


	//   ....[37]....
        /*00e8*/ 	.word	0x0000d590


	//   ....[38]....
        /*00ec*/ 	.word	0x0000d8e0


	//   ....[39]....
        /*00f0*/ 	.word	0x0000dc30


	//   ....[40]....
        /*00f4*/ 	.word	0x0000e4c0


	//   ....[41]....
        /*00f8*/ 	.word	0x0000e810


	//   ....[42]....
        /*00fc*/ 	.word	0x0000eb60


	//   ....[43]....
        /*0100*/ 	.word	0x0000eeb0


	//   ....[44]....
        /*0104*/ 	.word	0x0000f200


	//   ....[45]....
        /*0108*/ 	.word	0x0000fa90


	//   ....[46]....
        /*010c*/ 	.word	0x0000fde0


	//   ....[47]....
        /*0110*/ 	.word	0x00010130


	//   ....[48]....
        /*0114*/ 	.word	0x00010480


	//   ....[49]....
        /*0118*/ 	.word	0x000107d0


	//   ....[50]....
        /*011c*/ 	.word	0x00011060


	//   ....[51]....
        /*0120*/ 	.word	0x000113b0


	//   ....[52]....
        /*0124*/ 	.word	0x00011700


	//   ....[53]....
        /*0128*/ 	.word	0x00011a50


	//   ....[54]....
        /*012c*/ 	.word	0x00011da0


	//   ....[55]....
        /*0130*/ 	.word	0x00012630


	//   ....[56]....
        /*0134*/ 	.word	0x00012980


	//   ....[57]....
        /*0138*/ 	.word	0x00012cd0


	//   ....[58]....
        /*013c*/ 	.word	0x00013020


	//   ....[59]....
        /*0140*/ 	.word	0x00013370


	//   ....[60]....
        /*0144*/ 	.word	0x00013c00


	//   ....[61]....
        /*0148*/ 	.word	0x00013f50


	//   ....[62]....
        /*014c*/ 	.word	0x000142a0


	//   ....[63]....
        /*0150*/ 	.word	0x000145f0


	//   ....[64]....
        /*0154*/ 	.word	0x00014940


	//   ....[65]....
        /*0158*/ 	.word	0x000151d0


	//   ....[66]....
        /*015c*/ 	.word	0x00015520


	//   ....[67]....
        /*0160*/ 	.word	0x00015870


	//   ....[68]....
        /*0164*/ 	.word	0x00015bc0


	//   ....[69]....
        /*0168*/ 	.word	0x00015f10


	//   ....[70]....
        /*016c*/ 	.word	0x000167a0


	//   ....[71]....
        /*0170*/ 	.word	0x00016af0


	//   ....[72]....
        /*0174*/ 	.word	0x00016e40


	//   ....[73]....
        /*0178*/ 	.word	0x00017190


	//   ....[74]....
        /*017c*/ 	.word	0x000174e0


	//   ....[75]....
        /*0180*/ 	.word	0x00017d70


	//   ....[76]....
        /*0184*/ 	.word	0x000180c0


	//   ....[77]....
        /*0188*/ 	.word	0x00018410


	//   ....[78]....
        /*018c*/ 	.word	0x00018760


	//   ....[79]....
        /*0190*/ 	.word	0x00018ab0


	//   ....[80]....
        /*0194*/ 	.word	0x00019340


	//   ....[81]....
        /*0198*/ 	.word	0x00019690


	//   ....[82]....
        /*019c*/ 	.word	0x000199e0


	//   ....[83]....
        /*01a0*/ 	.word	0x00019d30


	//   ....[84]....
        /*01a4*/ 	.word	0x0001a080


	//   ....[85]....
        /*01a8*/ 	.word	0x0001a910


	//   ....[86]....
        /*01ac*/ 	.word	0x0001ac60


	//   ....[87]....
        /*01b0*/ 	.word	0x0001afb0


	//   ....[88]....
        /*01b4*/ 	.word	0x0001b300


	//   ....[89]....
        /*01b8*/ 	.word	0x0001b650


	//   ....[90]....
        /*01bc*/ 	.word	0x0001bee0


	//   ....[91]....
        /*01c0*/ 	.word	0x0001c230


	//   ....[92]....
        /*01c4*/ 	.word	0x0001c580


	//   ....[93]....
        /*01c8*/ 	.word	0x0001c8d0


	//   ....[94]....
        /*01cc*/ 	.word	0x0001cc20


	//   ....[95]....
        /*01d0*/ 	.word	0x0001d4b0


	//   ....[96]....
        /*01d4*/ 	.word	0x0001d800


	//   ....[97]....
        /*01d8*/ 	.word	0x0001db50


	//   ....[98]....
        /*01dc*/ 	.word	0x0001dea0


	//   ....[99]....
        /*01e0*/ 	.word	0x0001e1f0


	//   ....[100]....
        /*01e4*/ 	.word	0x0001ea80


	//   ....[101]....
        /*01e8*/ 	.word	0x0001edd0


	//   ....[102]....
        /*01ec*/ 	.word	0x0001f120


	//   ....[103]....
        /*01f0*/ 	.word	0x0001f470


	//   ....[104]....
        /*01f4*/ 	.word	0x0001f7c0


	//   ....[105]....
        /*01f8*/ 	.word	0x00020050


	//   ....[106]....
        /*01fc*/ 	.word	0x000203a0


	//   ....[107]....
        /*0200*/ 	.word	0x000206f0


	//   ....[108]....
        /*0204*/ 	.word	0x00020a40


	//   ....[109]....
        /*0208*/ 	.word	0x00020d90


	//   ....[110]....
        /*020c*/ 	.word	0x00021620


	//   ....[111]....
        /*0210*/ 	.word	0x00021970


	//   ....[112]....
        /*0214*/ 	.word	0x00021cc0


	//   ....[113]....
        /*0218*/ 	.word	0x00022010


	//   ....[114]....
        /*021c*/ 	.word	0x00022360


	//   ....[115]....
        /*0220*/ 	.word	0x00022bf0


	//   ....[116]....
        /*0224*/ 	.word	0x00022f40


	//   ....[117]....
        /*0228*/ 	.word	0x00023290


	//   ....[118]....
        /*022c*/ 	.word	0x000235e0


	//   ....[119]....
        /*0230*/ 	.word	0x00023930


	//   ....[120]....
        /*0234*/ 	.word	0x000241c0


	//   ....[121]....
        /*0238*/ 	.word	0x00024510


	//   ....[122]....
        /*023c*/ 	.word	0x00024860


	//   ....[123]....
        /*0240*/ 	.word	0x00024bb0


	//   ....[124]....
        /*0244*/ 	.word	0x00024f00


	//   ....[125]....
        /*0248*/ 	.word	0x00025790


	//   ....[126]....
        /*024c*/ 	.word	0x00025ae0


	//   ....[127]....
        /*0250*/ 	.word	0x00025e30


	//   ....[128]....
        /*0254*/ 	.word	0x00026180


	//   ....[129]....
        /*0258*/ 	.word	0x000264d0


	//   ....[130]....
        /*025c*/ 	.word	0x00026d60


	//   ....[131]....
        /*0260*/ 	.word	0x000270b0


	//   ....[132]....
        /*0264*/ 	.word	0x00027400


	//   ....[133]....
        /*0268*/ 	.word	0x00027750


	//   ....[134]....
        /*026c*/ 	.word	0x00027aa0


	//   ....[135]....
        /*0270*/ 	.word	0x00028330


	//   ....[136]....
        /*0274*/ 	.word	0x00028680


	//   ....[137]....
        /*0278*/ 	.word	0x000289d0


	//   ....[138]....
        /*027c*/ 	.word	0x00028d20


	//   ....[139]....
        /*0280*/ 	.word	0x00029070


	//   ....[140]....
        /*0284*/ 	.word	0x00029900


	//   ....[141]....
        /*0288*/ 	.word	0x00029c50


	//   ....[142]....
        /*028c*/ 	.word	0x00029fa0


	//   ....[143]....
        /*0290*/ 	.word	0x0002a2f0


	//   ....[144]....
        /*0294*/ 	.word	0x0002a640


	//   ....[145]....
        /*0298*/ 	.word	0x0002aed0


	//   ....[146]....
        /*029c*/ 	.word	0x0002b220


	//   ....[147]....
        /*02a0*/ 	.word	0x0002b570


	//   ....[148]....
        /*02a4*/ 	.word	0x0002b8c0


	//   ....[149]....
        /*02a8*/ 	.word	0x0002bc10


	//   ....[150]....
        /*02ac*/ 	.word	0x0002c4a0


	//   ....[151]....
        /*02b0*/ 	.word	0x0002c7f0


	//   ....[152]....
        /*02b4*/ 	.word	0x0002cb40


	//   ....[153]....
        /*02b8*/ 	.word	0x0002ce90


	//   ....[154]....
        /*02bc*/ 	.word	0x0002d1e0


	//   ....[155]....
        /*02c0*/ 	.word	0x0002da70


	//   ....[156]....
        /*02c4*/ 	.word	0x0002ddc0


	//   ....[157]....
        /*02c8*/ 	.word	0x0002e110


	//   ....[158]....
        /*02cc*/ 	.word	0x0002e460


	//   ....[159]....
        /*02d0*/ 	.word	0x0002e7b0


	//   ....[160]....
        /*02d4*/ 	.word	0x0002f040


	//   ....[161]....
        /*02d8*/ 	.word	0x0002f390


	//   ....[162]....
        /*02dc*/ 	.word	0x0002f6e0


	//   ....[163]....
        /*02e0*/ 	.word	0x0002fa30


	//   ....[164]....
        /*02e4*/ 	.word	0x0002fd80


	//   ....[165]....
        /*02e8*/ 	.word	0x00030610


	//   ....[166]....
        /*02ec*/ 	.word	0x00030960


	//   ....[167]....
        /*02f0*/ 	.word	0x00030cb0


	//   ....[168]....
        /*02f4*/ 	.word	0x00031000


	//   ....[169]....
        /*02f8*/ 	.word	0x00031350


	//   ....[170]....
        /*02fc*/ 	.word	0x00031be0


	//   ....[171]....
        /*0300*/ 	.word	0x00031f30


	//   ....[172]....
        /*0304*/ 	.word	0x00032280


	//   ....[173]....
        /*0308*/ 	.word	0x000325d0


	//   ....[174]....
        /*030c*/ 	.word	0x00032920


	//   ....[175]....
        /*0310*/ 	.word	0x000331b0


	//   ....[176]....
        /*0314*/ 	.word	0x00033500


	//   ....[177]....
        /*0318*/ 	.word	0x00033850


	//   ....[178]....
        /*031c*/ 	.word	0x00033ba0


	//   ....[179]....
        /*0320*/ 	.word	0x00033ef0


	//   ....[180]....
        /*0324*/ 	.word	0x00034780


	//   ....[181]....
        /*0328*/ 	.word	0x00034ad0


	//   ....[182]....
        /*032c*/ 	.word	0x00034e20


	//   ....[183]....
        /*0330*/ 	.word	0x00035170


	//   ....[184]....
        /*0334*/ 	.word	0x000354c0


	//   ....[185]....
        /*0338*/ 	.word	0x00035d50


	//   ....[186]....
        /*033c*/ 	.word	0x000360a0


	//   ....[187]....
        /*0340*/ 	.word	0x000363f0


	//   ....[188]....
        /*0344*/ 	.word	0x00036740


	//   ....[189]....
        /*0348*/ 	.word	0x00036a90


	//   ....[190]....
        /*034c*/ 	.word	0x00037320


	//   ....[191]....
        /*0350*/ 	.word	0x00037670


	//   ....[192]....
        /*0354*/ 	.word	0x000379c0


	//   ....[193]....
        /*0358*/ 	.word	0x00037d10


	//   ....[194]....
        /*035c*/ 	.word	0x00038060


	//   ....[195]....
        /*0360*/ 	.word	0x000388f0


	//   ....[196]....
        /*0364*/ 	.word	0x00038c40


	//   ....[197]....
        /*0368*/ 	.word	0x00038f90


	//   ....[198]....
        /*036c*/ 	.word	0x000392e0


	//   ....[199]....
        /*0370*/ 	.word	0x00039630


	//   ....[200]....
        /*0374*/ 	.word	0x00039ec0


	//   ....[201]....
        /*0378*/ 	.word	0x0003a210


	//   ....[202]....
        /*037c*/ 	.word	0x0003a560


	//   ....[203]....
        /*0380*/ 	.word	0x0003a8b0


	//   ....[204]....
        /*0384*/ 	.word	0x0003ac00


	//   ....[205]....
        /*0388*/ 	.word	0x0003b490


	//   ....[206]....
        /*038c*/ 	.word	0x0003b7e0


	//   ....[207]....
        /*0390*/ 	.word	0x0003bb30


	//   ....[208]....
        /*0394*/ 	.word	0x0003be80


	//   ....[209]....
        /*0398*/ 	.word	0x0003c1d0


	//   ....[210]....
        /*039c*/ 	.word	0x0003ca60


	//   ....[211]....
        /*03a0*/ 	.word	0x0003cdb0


	//   ....[212]....
        /*03a4*/ 	.word	0x0003d100


	//   ....[213]....
        /*03a8*/ 	.word	0x0003d450


	//   ....[214]....
        /*03ac*/ 	.word	0x0003d7a0


	//   ....[215]....
        /*03b0*/ 	.word	0x0003e030


	//   ....[216]....
        /*03b4*/ 	.word	0x0003e380


	//   ....[217]....
        /*03b8*/ 	.word	0x0003e6d0


	//   ....[218]....
        /*03bc*/ 	.word	0x0003ea20


	//   ....[219]....
        /*03c0*/ 	.word	0x0003ed70


	//   ....[220]....
        /*03c4*/ 	.word	0x0003f600


	//   ....[221]....
        /*03c8*/ 	.word	0x0003f950


	//   ....[222]....
        /*03cc*/ 	.word	0x0003fca0


	//   ....[223]....
        /*03d0*/ 	.word	0x0003fff0


	//   ....[224]....
        /*03d4*/ 	.word	0x00040340


	//   ....[225]....
        /*03d8*/ 	.word	0x00040bd0


	//   ....[226]....
        /*03dc*/ 	.word	0x00040f20


	//   ....[227]....
        /*03e0*/ 	.word	0x00041270


	//   ....[228]....
        /*03e4*/ 	.word	0x000415c0


	//   ....[229]....
        /*03e8*/ 	.word	0x00041910


	//   ....[230]....
        /*03ec*/ 	.word	0x000421a0


	//   ....[231]....
        /*03f0*/ 	.word	0x000424f0


	//   ....[232]....
        /*03f4*/ 	.word	0x00042840


	//   ....[233]....
        /*03f8*/ 	.word	0x00042b90


	//   ....[234]....
        /*03fc*/ 	.word	0x00042ee0


	//   ....[235]....
        /*0400*/ 	.word	0x00043770


	//   ....[236]....
        /*0404*/ 	.word	0x00043ac0


	//   ....[237]....
        /*0408*/ 	.word	0x00043e10


	//   ....[238]....
        /*040c*/ 	.word	0x00044160


	//   ....[239]....
        /*0410*/ 	.word	0x000444b0


	//   ....[240]....
        /*0414*/ 	.word	0x00044d40


	//   ....[241]....
        /*0418*/ 	.word	0x00045090


	//   ....[242]....
        /*041c*/ 	.word	0x000453e0


	//   ....[243]....
        /*0420*/ 	.word	0x00045730


	//   ....[244]....
        /*0424*/ 	.word	0x00045a80


	//   ....[245]....
        /*0428*/ 	.word	0x00046310


	//   ....[246]....
        /*042c*/ 	.word	0x00046660


	//   ....[247]....
        /*0430*/ 	.word	0x000469b0


	//   ....[248]....
        /*0434*/ 	.word	0x00046d00


	//   ....[249]....
        /*0438*/ 	.word	0x00047050


	//----- nvinfo : EIATTR_EXIT_INSTR_OFFSETS
	.align		4
.L_27:
        /*043c*/ 	.byte	0x04, 0x1c
        /*043e*/ 	.short	(.L_29 - .L_28)


	//   ....[0]....
.L_28:
        /*0440*/ 	.word	0x00002630


	//   ....[1]....
        /*0444*/ 	.word	0x000470a0


	//----- nvinfo : EIATTR_CRS_STACK_SIZE
	.align		4
.L_29:
        /*0448*/ 	.byte	0x04, 0x1e
        /*044a*/ 	.short	(.L_31 - .L_30)
.L_30:
        /*044c*/ 	.word	0x00000000


	//----- nvinfo : EIATTR_CBANK_PARAM_SIZE
	.align		4
.L_31:
        /*0450*/ 	.byte	0x03, 0x19
        /*0452*/ 	.short	0x0018


	//----- nvinfo : EIATTR_PARAM_CBANK
	.align		4
        /*0454*/ 	.byte	0x04, 0x0a
        /*0456*/ 	.short	(.L_33 - .L_32)
	.align		4
.L_32:
        /*0458*/ 	.word	index@(.nv.constant0._Z7monitorPfPiS_)
        /*045c*/ 	.short	0x0380
        /*045e*/ 	.short	0x0018


	//----- nvinfo : EIATTR_SW_WAR
	.align		4
.L_33:
        /*0460*/ 	.byte	0x04, 0x36
        /*0462*/ 	.short	(.L_35 - .L_34)
.L_34:
        /*0464*/ 	.word	0x00000008
.L_35:


//--------------------- .nv.callgraph             --------------------------
	.section	.nv.callgraph,"",@"SHT_CUDA_CALLGRAPH"
	.align	4
	.sectionentsize	8
	.align		4
        /*0000*/ 	.word	0x00000000
	.align		4
        /*0004*/ 	.word	0xffffffff
	.align		4
        /*0008*/ 	.word	index@(_Z7monitorPfPiS_)
	.align		4
        /*000c*/ 	.word	index@(vprintf)
	.align		4
        /*0010*/ 	.word	0x00000000
	.align		4
        /*0014*/ 	.word	0xfffffffe
	.align		4
        /*0018*/ 	.word	0x00000000
	.align		4
        /*001c*/ 	.word	0xfffffffd
	.align		4
        /*0020*/ 	.word	0x00000000
	.align		4
        /*0024*/ 	.word	0xfffffffc


//--------------------- .nv.constant4             --------------------------
	.section	.nv.constant4,"a",@progbits
	.align	8
	.align		8
.nv.constant4:
        /*0000*/ 	.dword	vprintf
	.align		8
        /*0008*/ 	.dword	precalc_xorwow_matrix
	.align		8
        /*0010*/ 	.dword	precalc_xorwow_offset_matrix
	.align		8
        /*0018*/ 	.dword	mrg32k3aM1
	.align		8
        /*0020*/ 	.dword	mrg32k3aM2
	.align		8
        /*0028*/ 	.dword	mrg32k3aM1SubSeq
	.align		8
        /*0030*/ 	.dword	mrg32k3aM2SubSeq
	.align		8
        /*0038*/ 	.dword	mrg32k3aM1Seq
	.align		8
        /*0040*/ 	.dword	mrg32k3aM2Seq
	.align		8
        /*0048*/ 	.dword	$str


//--------------------- .nv.constant3             --------------------------
	.section	.nv.constant3,"a",@progbits
	.align	8
.nv.constant3:
	.type		__cr_lgamma_table,@object
	.size		__cr_lgamma_table,(.L_8 - __cr_lgamma_table)
__cr_lgamma_table:
        /*0000*/ 	.byte	0x00, 0x00, 0x00, 0x00, 0x00, 0x00, 0x00, 0x00, 0x00, 0x00, 0x00, 0x00, 0x00, 0x00, 0x00, 0x00
        /*0010*/ 	.byte	0xef, 0x39, 0xfa, 0xfe, 0x42, 0x2e, 0xe6, 0x3f, 0x02, 0x20, 0x2a, 0xfa, 0x0b, 0xab, 0xfc, 0x3f
        /*0020*/ 	.byte	0xf9, 0x2c, 0x92, 0x7c, 0xa7, 0x6c, 0x09, 0x40, 0xc9, 0x79, 0x44, 0x3c, 0x64, 0x26, 0x13, 0x40
        /*0030*/ 	.byte	0xca, 0x01, 0xcf, 0x3a, 0x27, 0x51, 0x1a, 0x40, 0x30, 0xcc, 0x2d, 0xf3, 0xe1, 0x0c, 0x21, 0x40
        /*0040*/ 	.byte	0x0d, 0xb7, 0xfc, 0x82, 0x8e, 0x35, 0x25, 0x40
.L_8:


//--------------------- .text._Z7monitorPfPiS_    --------------------------
	.section	.text._Z7monitorPfPiS_,"ax",@progbits
	.align	128
        .global         _Z7monitorPfPiS_
        .type           _Z7monitorPfPiS_,@function
        .size           _Z7monitorPfPiS_,(.L_x_266 - _Z7monitorPfPiS_)
        .other          _Z7monitorPfPiS_,@"STO_CUDA_ENTRY STV_DEFAULT"
_Z7monitorPfPiS_:
.text._Z7monitorPfPiS_:
[----:B------:R-:W0:Y:S01]  /*0000*/  LDC R1, c[0x0][0x37c] ;  /* 0x0000df00ff017b82 */ /* 0x000e220000000800 */
[----:B------:R-:W1:Y:S01]  /*0010*/  S2R R0, SR_CTAID.X ;  /* 0x0000000000007919 */ /* 0x000e620000002500 */
[----:B------:R-:W2:Y:S01]  /*0020*/  LDCU UR39, c[0x0][0x2fc] ;  /* 0x00005f80ff2777ac */ /* 0x000ea20008000800 */
[----:B------:R-:W-:Y:S01]  /*0030*/  HFMA2 R2, -RZ, RZ, 67.125, 686.5 ;  /* 0x5432615dff027431 */ /* 0x000fe200000001ff */
[----:B0-----:R-:W-:Y:S01]  /*0040*/  IADD3 R1, PT, PT, R1, -0x38, RZ ;  /* 0xffffffc801017810 */ /* 0x001fe20007ffe0ff */
[----:B------:R-:W1:Y:S01]  /*0050*/  S2R R9, SR_TID.X ;  /* 0x0000000000097919 */ /* 0x000e620000002100 */
[----:B------:R-:W1:Y:S01]  /*0060*/  LDCU UR4, c[0x0][0x360] ;  /* 0x00006c00ff0477ac */ /* 0x000e620008000800 */
[----:B------:R-:W-:Y:S01]  /*0070*/  HFMA2 R4, -RZ, RZ, 7812, -37 ;  /* 0x6fa1d0a0ff047431 */ /* 0x000fe200000001ff */
[----:B------:R-:W-:Y:S01]  /*0080*/  MOV R3, 0x8197525a ;  /* 0x8197525a00037802 */ /* 0x000fe20000000f00 */
[----:B------:R-:W-:Y:S01]  /*0090*/  HFMA2 R6, -RZ, RZ, -310, -36736 ;  /* 0xdcd8f87cff067431 */ /* 0x000fe200000001ff */
[----:B------:R-:W-:Y:S01]  /*00a0*/  MOV R5, 0xf8a42704 ;  /* 0xf8a4270400057802 */ /* 0x000fe20000000f00 */
[----:B------:R-:W0:Y:S01]  /*00b0*/  LDCU.64 UR36, c[0x0][0x358] ;  /* 0x00006b00ff2477ac */ /* 0x000e220008000a00 */
[----:B------:R-:W-:Y:S01]  /*00c0*/  MOV R7, 0x7a93c45e ;  /* 0x7a93c45e00077802 */ /* 0x000fe20000000f00 */
[----:B------:R3:W-:Y:S01]  /*00d0*/  STL.64 [R1], R2 ;  /* 0x0000000201007387 */ /* 0x0007e20000100a00 */
[----:B------:R-:W-:Y:S01]  /*00e0*/  R2UR UR10, R1 ;  /* 0x00000000010a72ca */ /* 0x000fe200000e0000 */
[----:B------:R-:W4:Y:S01]  /*00f0*/  LDCU UR38, c[0x0][0x2f8] ;  /* 0x00005f00ff2677ac */ /* 0x000f220008000800 */
[----:B------:R-:W-:Y:S01]  /*0100*/  BSSY.RECONVERGENT B0, `(.L_x_0) ;  /* 0x000024e000007945 */ /* 0x000fe20003800200 */
[----:B------:R3:W-:Y:S04]  /*0110*/  STL.64 [R1+0x8], R4 ;  /* 0x0000080401007387 */ /* 0x0007e80000100a00 */
[----:B------:R3:W-:Y:S01]  /*0120*/  STL.64 [R1+0x10], R6 ;  /* 0x0000100601007387 */ /* 0x0007e20000100a00 */
[----:B-1----:R-:W-:-:S05]  /*0130*/  IMAD R0, R0, UR4, R9 ;  /* 0x0000000400007c24 */ /* 0x002fca000f8e0209 */
[----:B------:R-:W-:-:S13]  /*0140*/  ISETP.NE.AND P0, PT, R0, RZ, PT ;  /* 0x000000ff0000720c */ /* 0x000fda0003f05270 */
[----:B0-234-:R-:W-:Y:S05]  /*0150*/  @!P0 BRA `(.L_x_1) ;  /* 0x0000002400208947 */ /* 0x01dfea0003800000 */
[----:B------:R-:W-:Y:S02]  /*0160*/  SHF.R.S32.HI R7, RZ, 0x1f, R0 ;  /* 0x0000001fff077819 */ /* 0x000fe40000011400 */
[----:B------:R-:W-:Y:S02]  /*0170*/  MOV R10, R0 ;  /* 0x00000000000a7202 */ /* 0x000fe40000000f00 */
[----:B------:R-:W-:-:S07]  /*0180*/  MOV R11, RZ ;  /* 0x000000ff000b7202 */ /* 0x000fce0000000f00 */
.L_x_10:
[----:B------:R-:W-:Y:S01]  /*0190*/  LOP3.LUT R28, R10, 0x3, RZ, 0xc0, !PT ;  /* 0x000000030a1c7812 */ /* 0x000fe200078ec0ff */
[----:B------:R-:W-:Y:S03]  /*01a0*/  BSSY.RECONVERGENT B1, `(.L_x_2) ;  /* 0x000023d000017945 */ /* 0x000fe60003800200 */
[----:B------:R-:W-:-:S04]  /*01b0*/  ISETP.NE.U32.AND P0, PT, R28, RZ, PT ;  /* 0x000000ff1c00720c */ /* 0x000fc80003f05070 */
[----:B------:R-:W-:-:S13]  /*01c0*/  ISETP.NE.AND.EX P0, PT, RZ, RZ, PT, P0 ;  /* 0x000000ffff00720c */ /* 0x000fda0003f05300 */
[----:B0-----:R-:W-:Y:S05]  /*01d0*/  @!P0 BRA `(.L_x_3) ;  /* 0x0000002000e48947 */ /* 0x001fea0003800000 */
[----:B------:R-:W0:Y:S01]  /*01e0*/  LDC.64 R8, c[0x4][0x8] ;  /* 0x01000200ff087b82 */ /* 0x000e220000000a00 */
[----:B------:R-:W-:Y:S01]  /*01f0*/  HFMA2 R6, -RZ, RZ, 0, 0 ;  /* 0x00000000ff067431 */ /* 0x000fe200000001ff */
[----:B------:R-:W-:Y:S02]  /*0200*/  MOV R14, RZ ;  /* 0x000000ff000e7202 */ /* 0x000fe40000000f00 */
[----:B------:R-:W-:Y:S02]  /*0210*/  CS2R R4, SRZ ;  /* 0x0000000000047805 */ /* 0x000fe4000001ff00 */
[----:B------:R-:W-:Y:S01]  /*0220*/  CS2R R2, SRZ ;  /* 0x0000000000027805 */ /* 0x000fe2000001ff00 */
[----:B0-----:R-:W-:-:S07]  /*0230*/  IMAD.WIDE.U32 R8, R11, 0xc80, R8 ;  /* 0x00000c800b087825 */ /* 0x001fce00078e0008 */
.L_x_5:
[----:B------:R-:W-:-:S06]  /*0240*/  LEA R15, R14, R1, 0x2 ;  /* 0x000000010e0f7211 */ /* 0x000fcc00078e10ff */
[----:B------:R-:W5:Y:S01]  /*0250*/  LDL R15, [R15+0x4] ;  /* 0x000004000f0f7983 */ /* 0x000f620000100800 */
[----:B------:R-:W-:Y:S01]  /*0260*/  SHF.L.U32 R16, R14, 0x5, RZ ;  /* 0x000000050e107819 */ /* 0x000fe200000006ff */
[----:B------:R-:W-:-:S06]  /*0270*/  UMOV UR4, URZ ;  /* 0x000000ff00047c82 */ /* 0x000fcc0008000000 */
.L_x_4:
[----:B-----5:R-:W-:Y:S02]  /*0280*/  SHF.R.U32.HI R40, RZ, UR4, R15 ;  /* 0x00000004ff287c19 */ /* 0x020fe4000801160f */
[----:B------:R-:W-:Y:S02]  /*0290*/  IADD3 R12, PT, PT, R16, UR4, RZ ;  /* 0x00000004100c7c10 */ /* 0x000fe4000fffe0ff */
[----:B------:R-:W-:-:S04]  /*02a0*/  LOP3.LUT R13, R40, 0x1, RZ, 0xc0, !PT ;  /* 0x00000001280d7812 */ /* 0x000fc800078ec0ff */
[----:B------:R-:W-:Y:S02]  /*02b0*/  ISETP.NE.U32.AND P0, PT, R13, 0x1, PT ;  /* 0x000000010d00780c */ /* 0x000fe40003f05070 */
[----:B------:R-:W-:Y:S02]  /*02c0*/  LEA R13, R12, R12, 0x2 ;  /* 0x0000000c0c0d7211 */ /* 0x000fe400078e10ff */
[----:B------:R-:W-:-:S03]  /*02d0*/  R2P PR, R40, 0x7e ;  /* 0x0000007e28007804 */ /* 0x000fc60000000000 */
[----:B------:R-:W-:-:S06]  /*02e0*/  IMAD.WIDE.U32 R12, R13, 0x4, R8 ;  /* 0x000000040d0c7825 */ /* 0x000fcc00078e0008 */
[----:B------:R-:W2:Y:S04]  /*02f0*/  @!P0 LDG.E R17, desc[UR36][R12.64] ;  /* 0x000000240c118981 */ /* 0x000ea8000c1e1900 */
[----:B------:R-:W3:Y:S04]  /*0300*/  @P1 LDG.E R23, desc[UR36][R12.64+0x14] ;  /* 0x000014240c171981 */ /* 0x000ee8000c1e1900 */
[----:B------:R-:W4:Y:S04]  /*0310*/  @!P0 LDG.E R19, desc[UR36][R12.64+0x4] ;  /* 0x000004240c138981 */ /* 0x000f28000c1e1900 */
[----:B------:R-:W4:Y:S04]  /*0320*/  @!P0 LDG.E R18, desc[UR36][R12.64+0x8] ;  /* 0x000008240c128981 */ /* 0x000f28000c1e1900 */
[----:B------:R-:W4:Y:S04]  /*0330*/  @!P0 LDG.E R20, desc[UR36][R12.64+0x10] ;  /* 0x000010240c148981 */ /* 0x000f28000c1e1900 */
[----:B------:R-:W4:Y:S04]  /*0340*/  @P2 LDG.E R25, desc[UR36][R12.64+0x28] ;  /* 0x000028240c192981 */ /* 0x000f28000c1e1900 */
[----:B------:R-:W4:Y:S04]  /*0350*/  @!P0 LDG.E R21, desc[UR36][R12.64+0xc] ;  /* 0x00000c240c158981 */ /* 0x000f28000c1e1900 */
[----:B------:R-:W4:Y:S04]  /*0360*/  @P3 LDG.E R27, desc[UR36][R12.64+0x3c] ;  /* 0x00003c240c1b3981 */ /* 0x000f28000c1e1900 */
        /* <DEDUP_REMOVED lines=17> */
[----:B------:R-:W4:Y:S01]  /*0480*/  @P6 LDG.E R44, desc[UR36][R12.64+0x88] ;  /* 0x000088240c2c6981 */ /* 0x000f22000c1e1900 */
[----:B--2---:R-:W-:-:S03]  /*0490*/  @!P0 LOP3.LUT R6, R6, R17, RZ, 0x3c, !PT ;  /* 0x0000001106068212 */ /* 0x004fc600078e3cff */
[----:B------:R-:W2:Y:S01]  /*04a0*/  @P1 LDG.E R17, desc[UR36][R12.64+0x18] ;  /* 0x000018240c111981 */ /* 0x000ea2000c1e1900 */
[----:B---3--:R-:W-:-:S03]  /*04b0*/  @P1 LOP3.LUT R6, R6, R23, RZ, 0x3c, !PT ;  /* 0x0000001706061212 */ /* 0x008fc600078e3cff */
[----:B------:R-:W3:Y:S01]  /*04c0*/  @P2 LDG.E R23, desc[UR36][R12.64+0x34] ;  /* 0x000034240c172981 */ /* 0x000ee2000c1e1900 */
[----:B----4-:R-:W-:-:S03]  /*04d0*/  @!P0 LOP3.LUT R2, R2, R19, RZ, 0x3c, !PT ;  /* 0x0000001302028212 */ /* 0x010fc600078e3cff */
[----:B------:R-:W4:Y:S01]  /*04e0*/  @P1 LDG.E R19, desc[UR36][R12.64+0x20] ;  /* 0x000020240c131981 */ /* 0x000f22000c1e1900 */
[----:B------:R-:W-:-:S03]  /*04f0*/  @!P0 LOP3.LUT R3, R3, R18, RZ, 0x3c, !PT ;  /* 0x0000001203038212 */ /* 0x000fc600078e3cff */
[----:B------:R-:W3:Y:S01]  /*0500*/  @P1 LDG.E R18, desc[UR36][R12.64+0x1c] ;  /* 0x00001c240c121981 */ /* 0x000ee2000c1e1900 */
[----:B------:R-:W-:-:S03]  /*0510*/  @!P0 LOP3.LUT R5, R5, R20, RZ, 0x3c, !PT ;  /* 0x0000001405058212 */ /* 0x000fc600078e3cff */
[----:B------:R-:W3:Y:S01]  /*0520*/  @P1 LDG.E R20, desc[UR36][R12.64+0x24] ;  /* 0x000024240c141981 */ /* 0x000ee2000c1e1900 */
[----:B------:R-:W-:-:S03]  /*0530*/  @P2 LOP3.LUT R6, R6, R25, RZ, 0x3c, !PT ;  /* 0x0000001906062212 */ /* 0x000fc600078e3cff */
[----:B------:R-:W3:Y:S01]  /*0540*/  @P3 LDG.E R25, desc[UR36][R12.64+0x40] ;  /* 0x000040240c193981 */ /* 0x000ee2000c1e1900 */
[----:B------:R-:W-:-:S03]  /*0550*/  @!P0 LOP3.LUT R4, R4, R21, RZ, 0x3c, !PT ;  /* 0x0000001504048212 */ /* 0x000fc600078e3cff */
[----:B------:R-:W3:Y:S01]  /*0560*/  @P2 LDG.E R21, desc[UR36][R12.64+0x2c] ;  /* 0x00002c240c152981 */ /* 0x000ee2000c1e1900 */
[----:B------:R-:W-:-:S03]  /*0570*/  @P3 LOP3.LUT R6, R6, R27, RZ, 0x3c, !PT ;  /* 0x0000001b06063212 */ /* 0x000fc600078e3cff */
[----:B------:R-:W3:Y:S01]  /*0580*/  @P3 LDG.E R27, desc[UR36][R12.64+0x48] ;  /* 0x000048240c1b3981 */ /* 0x000ee2000c1e1900 */
[----:B------:R-:W-:Y:S02]  /*0590*/  LOP3.LUT P0, RZ, R40, 0x80, RZ, 0xc0, !PT ;  /* 0x0000008028ff7812 */ /* 0x000fe4000780c0ff */
[----:B------:R-:W-:Y:S02]  /*05a0*/  @P4 LOP3.LUT R6, R6, R29, RZ, 0x3c, !PT ;  /* 0x0000001d06064212 */ /* 0x000fe400078e3cff */
[----:B------:R-:W3:Y:S09]  /*05b0*/  @P4 LDG.E R29, desc[UR36][R12.64+0x54] ;  /* 0x000054240c1d4981 */ /* 0x000ef2000c1e1900 */
[----:B------:R-:W3:Y:S04]  /*05c0*/  @P0 LDG.E R45, desc[UR36][R12.64+0x8c] ;  /* 0x00008c240c2d0981 */ /* 0x000ee8000c1e1900 */
[----:B------:R-:W3:Y:S04]  /*05d0*/  @P0 LDG.E R47, desc[UR36][R12.64+0x90] ;  /* 0x000090240c2f0981 */ /* 0x000ee8000c1e1900 */
[----:B------:R-:W3:Y:S04]  /*05e0*/  @P0 LDG.E R46, desc[UR36][R12.64+0x94] ;  /* 0x000094240c2e0981 */ /* 0x000ee8000c1e1900 */
[----:B------:R-:W3:Y:S04]  /*05f0*/  @P0 LDG.E R49, desc[UR36][R12.64+0x98] ;  /* 0x000098240c310981 */ /* 0x000ee8000c1e1900 */
[----:B------:R-:W3:Y:S01]  /*0600*/  @P0 LDG.E R48, desc[UR36][R12.64+0x9c] ;  /* 0x00009c240c300981 */ /* 0x000ee2000c1e1900 */
[----:B------:R-:W-:-:S04]  /*0610*/  @P5 LOP3.LUT R6, R6, R33, RZ, 0x3c, !PT ;  /* 0x0000002106065212 */ /* 0x000fc800078e3cff */
[----:B------:R-:W-:Y:S02]  /*0620*/  @P6 LOP3.LUT R6, R6, R39, RZ, 0x3c, !PT ;  /* 0x0000002706066212 */ /* 0x000fe400078e3cff */
[----:B--2---:R-:W-:Y:S02]  /*0630*/  @P1 LOP3.LUT R2, R2, R17, RZ, 0x3c, !PT ;  /* 0x0000001102021212 */ /* 0x004fe400078e3cff */
[----:B----4-:R-:W-:Y:S02]  /*0640*/  @P1 LOP3.LUT R4, R4, R19, RZ, 0x3c, !PT ;  /* 0x0000001304041212 */ /* 0x010fe400078e3cff */
[----:B---3--:R-:W-:Y:S02]  /*0650*/  @P1 LOP3.LUT R3, R3, R18, RZ, 0x3c, !PT ;  /* 0x0000001203031212 */ /* 0x008fe400078e3cff */
[----:B------:R-:W-:Y:S02]  /*0660*/  @P1 LOP3.LUT R5, R5, R20, RZ, 0x3c, !PT ;  /* 0x0000001405051212 */ /* 0x000fe400078e3cff */
[----:B------:R-:W-:-:S02]  /*0670*/  @P2 LOP3.LUT R3, R3, R22, RZ, 0x3c, !PT ;  /* 0x0000001603032212 */ /* 0x000fc400078e3cff */
[----:B------:R-:W-:Y:S02]  /*0680*/  @P2 LOP3.LUT R4, R4, R23, RZ, 0x3c, !PT ;  /* 0x0000001704042212 */ /* 0x000fe400078e3cff */
[----:B------:R-:W-:Y:S02]  /*0690*/  @P2 LOP3.LUT R5, R5, R24, RZ, 0x3c, !PT ;  /* 0x0000001805052212 */ /* 0x000fe400078e3cff */
[----:B------:R-:W-:Y:S02]  /*06a0*/  @P2 LOP3.LUT R2, R2, R21, RZ, 0x3c, !PT ;  /* 0x0000001502022212 */ /* 0x000fe400078e3cff */
[----:B------:R-:W-:Y:S02]  /*06b0*/  @P3 LOP3.LUT R3, R3, R26, RZ, 0x3c, !PT ;  /* 0x0000001a03033212 */ /* 0x000fe400078e3cff */
        /* <DEDUP_REMOVED lines=20> */
[----:B------:R-:W-:-:S13]  /*0800*/  R2P PR, R40.B1, 0x7f ;  /* 0x0000007f28007804 */ /* 0x000fda0000001000 */
[----:B------:R-:W2:Y:S04]  /*0810*/  @P0 LDG.E R17, desc[UR36][R12.64+0xa0] ;  /* 0x0000a0240c110981 */ /* 0x000ea8000c1e1900 */
[----:B------:R-:W3:Y:S04]  /*0820*/  @P0 LDG.E R19, desc[UR36][R12.64+0xa4] ;  /* 0x0000a4240c130981 */ /* 0x000ee8000c1e1900 */
        /* <DEDUP_REMOVED lines=25> */
[----:B--2---:R-:W-:-:S03]  /*09c0*/  @P0 LOP3.LUT R6, R6, R17, RZ, 0x3c, !PT ;  /* 0x0000001106060212 */ /* 0x004fc600078e3cff */
[----:B------:R-:W2:Y:S01]  /*09d0*/  @P3 LDG.E R17, desc[UR36][R12.64+0xdc] ;  /* 0x0000dc240c113981 */ /* 0x000ea2000c1e1900 */
[----:B---3--:R-:W-:-:S03]  /*09e0*/  @P0 LOP3.LUT R2, R2, R19, RZ, 0x3c, !PT ;  /* 0x0000001302020212 */ /* 0x008fc600078e3cff */
[----:B------:R-:W3:Y:S01]  /*09f0*/  @P1 LDG.E R19, desc[UR36][R12.64+0xb8] ;  /* 0x0000b8240c131981 */ /* 0x000ee2000c1e1900 */
[----:B----4-:R-:W-:-:S03]  /*0a00*/  @P0 LOP3.LUT R3, R3, R18, RZ, 0x3c, !PT ;  /* 0x0000001203030212 */ /* 0x010fc600078e3cff */
[----:B------:R-:W4:Y:S01]  /*0a10*/  @P1 LDG.E R18, desc[UR36][R12.64+0xbc] ;  /* 0x0000bc240c121981 */ /* 0x000f22000c1e1900 */
[----:B------:R-:W-:-:S03]  /*0a20*/  @P0 LOP3.LUT R4, R4, R21, RZ, 0x3c, !PT ;  /* 0x0000001504040212 */ /* 0x000fc600078e3cff */
[----:B------:R-:W2:Y:S01]  /*0a30*/  @P1 LDG.E R21, desc[UR36][R12.64+0xc0] ;  /* 0x0000c0240c151981 */ /* 0x000ea2000c1e1900 */
[----:B------:R-:W-:-:S03]  /*0a40*/  @P0 LOP3.LUT R5, R5, R20, RZ, 0x3c, !PT ;  /* 0x0000001405050212 */ /* 0x000fc600078e3cff */
[----:B------:R-:W2:Y:S01]  /*0a50*/  @P1 LDG.E R20, desc[UR36][R12.64+0xc4] ;  /* 0x0000c4240c141981 */ /* 0x000ea2000c1e1900 */
[----:B------:R-:W-:-:S03]  /*0a60*/  @P1 LOP3.LUT R6, R6, R23, RZ, 0x3c, !PT ;  /* 0x0000001706061212 */ /* 0x000fc600078e3cff */
[----:B------:R-:W2:Y:S01]  /*0a70*/  @P2 LDG.E R23, desc[UR36][R12.64+0xcc] ;  /* 0x0000cc240c172981 */ /* 0x000ea2000c1e1900 */
[----:B------:R-:W-:Y:S02]  /*0a80*/  LOP3.LUT P0, RZ, R40, 0x8000, RZ, 0xc0, !PT ;  /* 0x0000800028ff7812 */ /* 0x000fe4000780c0ff */
[----:B------:R-:W-:Y:S01]  /*0a90*/  @P2 LOP3.LUT R6, R6, R25, RZ, 0x3c, !PT ;  /* 0x0000001906062212 */ /* 0x000fe200078e3cff */
[----:B------:R-:W2:Y:S04]  /*0aa0*/  @P6 LDG.E R40, desc[UR36][R12.64+0x120] ;  /* 0x000120240c286981 */ /* 0x000ea8000c1e1900 */
[----:B------:R-:W2:Y:S06]  /*0ab0*/  @P6 LDG.E R25, desc[UR36][R12.64+0x124] ;  /* 0x000124240c196981 */ /* 0x000eac000c1e1900 */
[----:B------:R-:W2:Y:S04]  /*0ac0*/  @P0 LDG.E R49, desc[UR36][R12.64+0x12c] ;  /* 0x00012c240c310981 */ /* 0x000ea8000c1e1900 */
[----:B------:R-:W2:Y:S04]  /*0ad0*/  @P0 LDG.E R51, desc[UR36][R12.64+0x130] ;  /* 0x000130240c330981 */ /* 0x000ea8000c1e1900 */
[----:B------:R-:W2:Y:S04]  /*0ae0*/  @P0 LDG.E R44, desc[UR36][R12.64+0x134] ;  /* 0x000134240c2c0981 */ /* 0x000ea8000c1e1900 */
[----:B------:R-:W2:Y:S04]  /*0af0*/  @P0 LDG.E R46, desc[UR36][R12.64+0x13c] ;  /* 0x00013c240c2e0981 */ /* 0x000ea8000c1e1900 */
[----:B------:R-:W2:Y:S01]  /*0b00*/  @P0 LDG.E R53, desc[UR36][R12.64+0x138] ;  /* 0x000138240c350981 */ /* 0x000ea2000c1e1900 */
[----:B------:R-:W-:-:S04]  /*0b10*/  UIADD3 UR4, UPT, UPT, UR4, 0x10, URZ ;  /* 0x0000001004047890 */ /* 0x000fc8000fffe0ff */
[----:B------:R-:W-:Y:S01]  /*0b20*/  UISETP.NE.AND UP0, UPT, UR4, 0x20, UPT ;  /* 0x000000200400788c */ /* 0x000fe2000bf05270 */
[----:B---3--:R-:W-:Y:S02]  /*0b30*/  @P1 LOP3.LUT R2, R2, R19, RZ, 0x3c, !PT ;  /* 0x0000001302021212 */ /* 0x008fe400078e3cff */
[----:B----4-:R-:W-:Y:S02]  /*0b40*/  @P1 LOP3.LUT R3, R3, R18, RZ, 0x3c, !PT ;  /* 0x0000001203031212 */ /* 0x010fe400078e3cff */
[----:B--2---:R-:W-:Y:S02]  /*0b50*/  @P1 LOP3.LUT R4, R4, R21, RZ, 0x3c, !PT ;  /* 0x0000001504041212 */ /* 0x004fe400078e3cff */
        /* <DEDUP_REMOVED lines=29> */
[----:B------:R-:W-:Y:S01]  /*0d30*/  @P0 LOP3.LUT R4, R4, R53, RZ, 0x3c, !PT ;  /* 0x0000003504040212 */ /* 0x000fe200078e3cff */
[----:B------:R-:W-:Y:S06]  /*0d40*/  BRA.U UP0, `(.L_x_4) ;  /* 0xfffffff5004c7547 */ /* 0x000fec000b83ffff */
[----:B------:R-:W-:-:S04]  /*0d50*/  IADD3 R14, PT, PT, R14, 0x1, RZ ;  /* 0x000000010e0e7810 */ /* 0x000fc80007ffe0ff */
[----:B------:R-:W-:-:S13]  /*0d60*/  ISETP.NE.AND P0, PT, R14, 0x5, PT ;  /* 0x000000050e00780c */ /* 0x000fda0003f05270 */
[----:B------:R-:W-:Y:S05]  /*0d70*/  @P0 BRA `(.L_x_5) ;  /* 0xfffffff400300947 */ /* 0x000fea000383ffff */
[----:B------:R0:W-:Y:S01]  /*0d80*/  STL.64 [R1+0x8], R2 ;  /* 0x0000080201007387 */ /* 0x0001e20000100a00 */
[----:B------:R-:W-:-:S03]  /*0d90*/  ISETP.NE.U32.AND P0, PT, R28, 0x1, PT ;  /* 0x000000011c00780c */ /* 0x000fc60003f05070 */
[----:B------:R0:W-:Y:S01]  /*0da0*/  STL.64 [R1+0x10], R4 ;  /* 0x0000100401007387 */ /* 0x0001e20000100a00 */
[----:B------:R-:W-:-:S03]  /*0db0*/  ISETP.NE.AND.EX P0, PT, RZ, RZ, PT, P0 ;  /* 0x000000ffff00720c */ /* 0x000fc60003f05300 */
[----:B------:R0:W-:Y:S10]  /*0dc0*/  STL [R1+0x4], R6 ;  /* 0x0000040601007387 */ /* 0x0001f40000100800 */
[----:B0-----:R-:W-:Y:S05]  /*0dd0*/  @!P0 BRA `(.L_x_3) ;  /* 0x0000001400e48947 */ /* 0x001fea0003800000 */
[----:B------:R-:W-:Y:S01]  /*0de0*/  HFMA2 R6, -RZ, RZ, 0, 0 ;  /* 0x00000000ff067431 */ /* 0x000fe200000001ff */
[----:B------:R-:W-:Y:S02]  /*0df0*/  MOV R14, RZ ;  /* 0x000000ff000e7202 */ /* 0x000fe40000000f00 */
[----:B------:R-:W-:Y:S02]  /*0e00*/  CS2R R4, SRZ ;  /* 0x0000000000047805 */ /* 0x000fe4000001ff00 */
[----:B------:R-:W-:-:S07]  /*0e10*/  CS2R R2, SRZ ;  /* 0x0000000000027805 */ /* 0x000fce000001ff00 */
.L_x_7:
[----:B------:R-:W-:-:S06]  /*0e20*/  LEA R15, R14, R1, 0x2 ;  /* 0x000000010e0f7211 */ /* 0x000fcc00078e10ff */
[----:B------:R-:W5:Y:S01]  /*0e30*/  LDL R15, [R15+0x4] ;  /* 0x000004000f0f7983 */ /* 0x000f620000100800 */
[----:B------:R-:W-:Y:S01]  /*0e40*/  SHF.L.U32 R16, R14, 0x5, RZ ;  /* 0x000000050e107819 */ /* 0x000fe200000006ff */
[----:B------:R-:W-:-:S06]  /*0e50*/  UMOV UR4, URZ ;  /* 0x000000ff00047c82 */ /* 0x000fcc0008000000 */
.L_x_6:
        /* <DEDUP_REMOVED lines=181> */
[----:B0-----:R-:W-:Y:S05]  /*19b0*/  @P0 BRA `(.L_x_3) ;  /* 0x0000000800ec0947 */ /* 0x001fea0003800000 */
[----:B------:R-:W-:Y:S01]  /*19c0*/  HFMA2 R6, -RZ, RZ, 0, 0 ;  /* 0x00000000ff067431 */ /* 0x000fe200000001ff */
[----:B------:R-:W-:Y:S02]  /*19d0*/  MOV R14, RZ ;  /* 0x000000ff000e7202 */ /* 0x000fe40000000f00 */
[----:B------:R-:W-:Y:S02]  /*19e0*/  CS2R R4, SRZ ;  /* 0x0000000000047805 */ /* 0x000fe4000001ff00 */
[----:B------:R-:W-:-:S07]  /*19f0*/  CS2R R2, SRZ ;  /* 0x0000000000027805 */ /* 0x000fce000001ff00 */
.L_x_9:
[----:B------:R-:W-:-:S06]  /*1a00*/  LEA R15, R14, R1, 0x2 ;  /* 0x000000010e0f7211 */ /* 0x000fcc00078e10ff */
[----:B------:R-:W5:Y:S01]  /*1a10*/  LDL R15, [R15+0x4] ;  /* 0x000004000f0f7983 */ /* 0x000f620000100800 */
[----:B------:R-:W-:Y:S01]  /*1a20*/  SHF.L.U32 R16, R14, 0x5, RZ ;  /* 0x000000050e107819 */ /* 0x000fe200000006ff */
[----:B------:R-:W-:-:S06]  /*1a30*/  UMOV UR4, URZ ;  /* 0x000000ff00047c82 */ /* 0x000fcc0008000000 */
.L_x_8:
        /* <DEDUP_REMOVED lines=44> */
[----:B------:R-:W-:-:S03]  /*1d00*/  @!P0 LOP3.LUT R4, R4, R21, RZ, 0x3c, !PT ;  /* 0x0000001504048212 */ /* 0x000fc600078e3cff */
[----:B------:R-:W3:Y:S01]  /*1d10*/  @P2 LDG.E R21, desc[UR36][R12.64+0x2c] ;  /* 0x00002c240c152981 */ /* 0x000ee2000c1e1900 */
[----:B------:R-:W-:-:S03]  /*1d20*/  @P2 LOP3.LUT R6, R6, R25, RZ, 0x3c, !PT ;  /* 0x0000001906062212 */ /* 0x000fc600078e3cff */
[----:B------:R-:W3:Y:S01]  /*1d30*/  @P3 LDG.E R25, desc[UR36][R12.64+0x40] ;  /* 0x000040240c193981 */ /* 0x000ee2000c1e1900 */
[----:B------:R-:W-:-:S03]  /*1d40*/  @P3 LOP3.LUT R6, R6, R27, RZ, 0x3c, !PT ;  /* 0x0000001b06063212 */ /* 0x000fc600078e3cff */
[----:B------:R-:W3:Y:S01]  /*1d50*/  @P3 LDG.E R27, desc[UR36][R12.64+0x48] ;  /* 0x000048240c1b3981 */ /* 0x000ee2000c1e1900 */
[----:B------:R-:W-:-:S13]  /*1d60*/  LOP3.LUT P0, RZ, R38, 0x80, RZ, 0xc0, !PT ;  /* 0x0000008026ff7812 */ /* 0x000fda000780c0ff */
[----:B------:R-:W3:Y:S04]  /*1d70*/  @P0 LDG.E R47, desc[UR36][R12.64+0x8c] ;  /* 0x00008c240c2f0981 */ /* 0x000ee8000c1e1900 */
[----:B------:R-:W3:Y:S04]  /*1d80*/  @P0 LDG.E R49, desc[UR36][R12.64+0x90] ;  /* 0x000090240c310981 */ /* 0x000ee8000c1e1900 */
[----:B------:R-:W3:Y:S04]  /*1d90*/  @P0 LDG.E R44, desc[UR36][R12.64+0x94] ;  /* 0x000094240c2c0981 */ /* 0x000ee8000c1e1900 */
[----:B------:R-:W3:Y:S04]  /*1da0*/  @P0 LDG.E R51, desc[UR36][R12.64+0x98] ;  /* 0x000098240c330981 */ /* 0x000ee8000c1e1900 */
[----:B------:R-:W3:Y:S01]  /*1db0*/  @P0 LDG.E R46, desc[UR36][R12.64+0x9c] ;  /* 0x00009c240c2e0981 */ /* 0x000ee2000c1e1900 */
[----:B------:R-:W-:-:S04]  /*1dc0*/  @P4 LOP3.LUT R6, R6, R29, RZ, 0x3c, !PT ;  /* 0x0000001d06064212 */ /* 0x000fc800078e3cff */
        /* <DEDUP_REMOVED lines=67> */
[----:B------:R-:W4:Y:S01]  /*2200*/  @P1 LDG.E R20, desc[UR36][R12.64+0xc4] ;  /* 0x0000c4240c141981 */ /* 0x000f22000c1e1900 */
[----:B------:R-:W-:-:S03]  /*2210*/  @P0 LOP3.LUT R6, R6, R19, RZ, 0x3c, !PT ;  /* 0x0000001306060212 */ /* 0x000fc600078e3cff */
[----:B------:R-:W4:Y:S01]  /*2220*/  @P3 LDG.E R19, desc[UR36][R12.64+0xdc] ;  /* 0x0000dc240c133981 */ /* 0x000f22000c1e1900 */
[----:B------:R-:W-:Y:S02]  /*2230*/  LOP3.LUT P0, RZ, R38, 0x8000, RZ, 0xc0, !PT ;  /* 0x0000800026ff7812 */ /* 0x000fe4000780c0ff */
[----:B------:R-:W-:Y:S01]  /*2240*/  @P1 LOP3.LUT R6, R6, R25, RZ, 0x3c, !PT ;  /* 0x0000001906061212 */ /* 0x000fe200078e3cff */
[----:B------:R-:W4:Y:S04]  /*2250*/  @P6 LDG.E R38, desc[UR36][R12.64+0x120] ;  /* 0x000120240c266981 */ /* 0x000f28000c1e1900 */
[----:B------:R-:W4:Y:S06]  /*2260*/  @P6 LDG.E R25, desc[UR36][R12.64+0x124] ;  /* 0x000124240c196981 */ /* 0x000f2c000c1e1900 */
[----:B------:R-:W4:Y:S04]  /*2270*/  @P0 LDG.E R51, desc[UR36][R12.64+0x12c] ;  /* 0x00012c240c330981 */ /* 0x000f28000c1e1900 */
[----:B------:R-:W4:Y:S04]  /*2280*/  @P0 LDG.E R53, desc[UR36][R12.64+0x130] ;  /* 0x000130240c350981 */ /* 0x000f28000c1e1900 */
[----:B------:R-:W4:Y:S04]  /*2290*/  @P0 LDG.E R42, desc[UR36][R12.64+0x134] ;  /* 0x000134240c2a0981 */ /* 0x000f28000c1e1900 */
[----:B------:R-:W4:Y:S04]  /*22a0*/  @P0 LDG.E R46, desc[UR36][R12.64+0x13c] ;  /* 0x00013c240c2e0981 */ /* 0x000f28000c1e1900 */
[----:B------:R-:W4:Y:S01]  /*22b0*/  @P0 LDG.E R44, desc[UR36][R12.64+0x138] ;  /* 0x000138240c2c0981 */ /* 0x000f22000c1e1900 */
[----:B------:R-:W-:Y:S01]  /*22c0*/  @P2 LOP3.LUT R6, R6, R17, RZ, 0x3c, !PT ;  /* 0x0000001106062212 */ /* 0x000fe200078e3cff */
[----:B------:R-:W-:-:S04]  /*22d0*/  UIADD3 UR4, UPT, UPT, UR4, 0x10, URZ ;  /* 0x0000001004047890 */ /* 0x000fc8000fffe0ff */
[----:B------:R-:W-:Y:S01]  /*22e0*/  UISETP.NE.AND UP0, UPT, UR4, 0x20, UPT ;  /* 0x000000200400788c */ /* 0x000fe2000bf05270 */
[----:B--2---:R-:W-:Y:S02]  /*22f0*/  @P1 LOP3.LUT R2, R2, R21, RZ, 0x3c, !PT ;  /* 0x0000001502021212 */ /* 0x004fe400078e3cff */
[----:B---3--:R-:W-:Y:S02]  /*2300*/  @P1 LOP3.LUT R3, R3, R18, RZ, 0x3c, !PT ;  /* 0x0000001203031212 */ /* 0x008fe400078e3cff */
[----:B----4-:R-:W-:Y:S02]  /*2310*/  @P1 LOP3.LUT R4, R4, R23, RZ, 0x3c, !PT ;  /* 0x0000001704041212 */ /* 0x010fe400078e3cff */
        /* <DEDUP_REMOVED lines=34> */
[----:B------:R0:W-:Y:S04]  /*2540*/  STL.64 [R1+0x8], R2 ;  /* 0x0000080201007387 */ /* 0x0001e80000100a00 */
[----:B------:R0:W-:Y:S04]  /*2550*/  STL.64 [R1+0x10], R4 ;  /* 0x0000100401007387 */ /* 0x0001e80000100a00 */
[----:B------:R0:W-:Y:S02]  /*2560*/  STL [R1+0x4], R6 ;  /* 0x0000040601007387 */ /* 0x0001e40000100800 */
.L_x_3:
[----:B------:R-:W-:Y:S05]  /*2570*/  BSYNC.RECONVERGENT B1 ;  /* 0x0000000000017941 */ /* 0x000fea0003800200 */
.L_x_2:
[C---:B------:R-:W-:Y:S02]  /*2580*/  ISETP.GT.U32.AND P0, PT, R10.reuse, 0x3, PT ;  /* 0x000000030a00780c */ /* 0x040fe40003f04070 */
[--C-:B------:R-:W-:Y:S02]  /*2590*/  SHF.R.U64 R10, R10, 0x2, R7.reuse ;  /* 0x000000020a0a7819 */ /* 0x100fe40000001207 */
[----:B------:R-:W-:Y:S02]  /*25a0*/  ISETP.GT.U32.AND.EX P0, PT, R7, RZ, PT, P0 ;  /* 0x000000ff0700720c */ /* 0x000fe40003f04100 */
[----:B------:R-:W-:Y:S02]  /*25b0*/  SHF.R.U32.HI R7, RZ, 0x2, R7 ;  /* 0x00000002ff077819 */ /* 0x000fe40000011607 */
[----:B------:R-:W-:-:S09]  /*25c0*/  IADD3 R11, PT, PT, R11, 0x1, RZ ;  /* 0x000000010b0b7810 */ /* 0x000fd20007ffe0ff */
[----:B------:R-:W-:Y:S05]  /*25d0*/  @P0 BRA `(.L_x_10) ;  /* 0xffffffd800ec0947 */ /* 0x000fea000383ffff */
.L_x_1:
[----:B------:R-:W-:Y:S05]  /*25e0*/  BSYNC.RECONVERGENT B0 ;  /* 0x0000000000007941 */ /* 0x000fea0003800200 */
.L_x_0:
[----:B------:R-:W-:Y:S01]  /*25f0*/  ISETP.GT.AND P0, PT, R0, RZ, PT ;  /* 0x000000ff0000720c */ /* 0x000fe20003f04270 */
[----:B------:R1:W-:Y:S04]  /*2600*/  STL.64 [R1+0x18], RZ ;  /* 0x000018ff01007387 */ /* 0x0003e80000100a00 */
[----:B------:R1:W-:Y:S04]  /*2610*/  STL [R1+0x20], RZ ;  /* 0x000020ff01007387 */ /* 0x0003e80000100800 */
[----:B------:R1:W-:Y:S04]  /*2620*/  STL.64 [R1+0x28], RZ ;  /* 0x000028ff01007387 */ /* 0x0003e80000100a00 */
[----:B------:R-:W-:Y:S05]  /*2630*/  @P0 EXIT ;  /* 0x000000000000094d */ /* 0x000fea0003800000 */
[----:B0-----:R-:W0:Y:S01]  /*2640*/  LDC.64 R4, c[0x0][0x388] ;  /* 0x0000e200ff047b82 */ /* 0x001e220000000a00 */
[----:B------:R-:W2:Y:S01]  /*2650*/  LDCU.64 UR8, c[0x0][0x380] ;  /* 0x00007000ff0877ac */ /* 0x000ea20008000a00 */
[----:B0-----:R0:W5:Y:S04]  /*2660*/  LDG.E R45, desc[UR36][R4.64+0x80] ;  /* 0x00008024042d7981 */ /* 0x001168000c1e1900 */
[----:B------:R0:W5:Y:S04]  /*2670*/  LDG.E R44, desc[UR36][R4.64+0x84] ;  /* 0x00008424042c7981 */ /* 0x000168000c1e1900 */
        /* <DEDUP_REMOVED lines=13> */
[----:B------:R0:W5:Y:S01]  /*2750*/  LDG.E R3, desc[UR36][R4.64+0xbc] ;  /* 0x0000bc2404037981 */ /* 0x000162000c1e1900 */
[----:B------:R-:W-:Y:S01]  /*2760*/  ISETP.NE.AND P0, PT, R0, RZ, PT ;  /* 0x000000ff0000720c */ /* 0x000fe20003f05270 */
[----:B------:R-:W-:Y:S01]  /*2770*/  UMOV UR6, 0x400 ;  /* 0x0000040000067882 */ /* 0x000fe20000000000 */
[----:B------:R-:W-:Y:S01]  /*2780*/  UMOV UR7, 0x0 ;  /* 0x0000000000077882 */ /* 0x000fe20000000000 */
[----:B------:R-:W-:Y:S01]  /*2790*/  BSSY.RECONVERGENT B0, `(.L_x_11) ;  /* 0x0000054000007945 */ /* 0x000fe20003800200 */
[----:B--2---:R-:W-:Y:S01]  /*27a0*/  UIMAD.WIDE.U32 UR6, UR8, 0x1, UR6 ;  /* 0x00000001080678a5 */ /* 0x004fe2000f8e0006 */
[----:B------:R-:W-:-:S08]  /*27b0*/  HFMA2 R40, -RZ, RZ, 0, 0 ;  /* 0x00000000ff287431 */ /* 0x000fd000000001ff */
[----:B0-----:R-:W-:Y:S05]  /*27c0*/  @P0 BRA `(.L_x_12) ;  /* 0x0000000400400947 */ /* 0x001fea0003800000 */
[----:B------:R-:W-:Y:S01]  /*27d0*/  MOV R40, RZ ;  /* 0x000000ff00287202 */ /* 0x000fe20000000f00 */
[----:B------:R-:W-:Y:S01]  /*27e0*/  UIADD3 UR11, UPT, UPT, UR7, UR9, URZ ;  /* 0x00000009070b7290 */ /* 0x000fe2000fffe0ff */
[----:B------:R-:W-:-:S11]  /*27f0*/  UMOV UR4, URZ ;  /* 0x000000ff00047c82 */ /* 0x000fd60008000000 */
.L_x_14:
[----:B------:R-:W-:Y:S01]  /*2800*/  UIADD3 UR4, UPT, UPT, UR4, 0x1, URZ ;  /* 0x0000000104047890 */ /* 0x000fe2000fffe0ff */
[----:B------:R-:W-:Y:S01]  /*2810*/  MOV R5, UR7 ;  /* 0x0000000700057c02 */ /* 0x000fe20008000f00 */
[----:B------:R-:W-:Y:S01]  /*2820*/  UMOV UR5, URZ ;  /* 0x000000ff00057c82 */ /* 0x000fe20008000000 */
[----:B------:R-:W-:Y:S01]  /*2830*/  MOV R4, UR6 ;  /* 0x0000000600047c02 */ /* 0x000fe20008000f00 */
[----:B------:R-:W-:Y:S01]  /*2840*/  UISETP.NE.AND UP1, UPT, UR4, 0x3, UPT ;  /* 0x000000030400788c */ /* 0x000fe2000bf25270 */
[----:B------:R-:W-:-:S10]  /*2850*/  MOV R5, UR11 ;  /* 0x0000000b00057c02 */ /* 0x000fd40008000f00 */
.L_x_13:
[----:B------:R-:W2:Y:S04]  /*2860*/  LDG.E R49, desc[UR36][R4.64+-0x400] ;  /* 0xfffc002404317981 */ /* 0x000ea8000c1e1900 */
[----:B------:R-:W3:Y:S04]  /*2870*/  LDG.E R48, desc[UR36][R4.64+-0x3c0] ;  /* 0xfffc402404307981 */ /* 0x000ee8000c1e1900 */
[----:B------:R-:W4:Y:S04]  /*2880*/  LDG.E R51, desc[UR36][R4.64+-0x380] ;  /* 0xfffc802404337981 */ /* 0x000f28000c1e1900 */
        /* <DEDUP_REMOVED lines=27> */
[----:B------:R-:W4:Y:S01]  /*2a40*/  LDG.E R0, desc[UR36][R4.64+0x380] ;  /* 0x0003802404007981 */ /* 0x000f22000c1e1900 */
[----:B--2---:R-:W-:-:S03]  /*2a50*/  FADD R49, R49, R40 ;  /* 0x0000002831317221 */ /* 0x004fc60000000000 */
[----:B------:R0:W2:Y:S01]  /*2a60*/  LDG.E R40, desc[UR36][R4.64+0x3c0] ;  /* 0x0003c02404287981 */ /* 0x0000a2000c1e1900 */
[----:B------:R-:W-:Y:S01]  /*2a70*/  UISETP.GE.U32.AND UP0, UPT, UR5, 0x17fe00, UPT ;  /* 0x0017fe000500788c */ /* 0x000fe2000bf06070 */
[----:B---3--:R-:W-:Y:S01]  /*2a80*/  FADD R48, R49, R48 ;  /* 0x0000003031307221 */ /* 0x008fe20000000000 */
[----:B------:R-:W-:-:S03]  /*2a90*/  UIADD3 UR8, UPT, UPT, UR5, 0x200, URZ ;  /* 0x0000020005087890 */ /* 0x000fc6000fffe0ff */
[----:B----4-:R-:W-:-:S04]  /*2aa0*/  FADD R48, R48, R51 ;  /* 0x0000003330307221 */ /* 0x010fc80000000000 */
[----:B------:R-:W-:Y:S01]  /*2ab0*/  FADD R47, R48, R47 ;  /* 0x0000002f302f7221 */ /* 0x000fe20000000000 */
[----:B0-----:R-:W-:Y:S01]  /*2ac0*/  IADD3 R4, P0, PT, R4, 0x800, RZ ;  /* 0x0000080004047810 */ /* 0x001fe20007f1e0ff */
[----:B------:R-:W-:Y:S02]  /*2ad0*/  UMOV UR5, UR8 ;  /* 0x0000000800057c82 */ /* 0x000fe40008000000 */
[----:B------:R-:W-:Y:S01]  /*2ae0*/  FADD R47, R47, R46 ;  /* 0x0000002e2f2f7221 */ /* 0x000fe20000000000 */
[----:B------:R-:W-:-:S03]  /*2af0*/  IADD3.X R5, PT, PT, RZ, R5, RZ, P0, !PT ;  /* 0x00000005ff057210 */ /* 0x000fc600007fe4ff */
[----:B------:R-:W-:-:S04]  /*2b00*/  FADD R47, R47, R38 ;  /* 0x000000262f2f7221 */ /* 0x000fc80000000000 */
        /* <DEDUP_REMOVED lines=25> */
[----:B--2---:R-:W-:Y:S01]  /*2ca0*/  FADD R40, R7, R40 ;  /* 0x0000002807287221 */ /* 0x004fe20000000000 */
[----:B------:R-:W-:Y:S06]  /*2cb0*/  BRA.U !UP0, `(.L_x_13) ;  /* 0xfffffff908e87547 */ /* 0x000fec000b83ffff */
[----:B------:R-:W-:Y:S05]  /*2cc0*/  BRA.U UP1, `(.L_x_14) ;  /* 0xfffffff901cc7547 */ /* 0x000fea000b83ffff */
.L_x_12:
[----:B------:R-:W-:Y:S05]  /*2cd0*/  BSYNC.RECONVERGENT B0 ;  /* 0x0000000000007941 */ /* 0x000fea0003800200 */
.L_x_11:
[----:B------:R-:W0:Y:S02]  /*2ce0*/  LDC.64 R34, c[0x0][0x390] ;  /* 0x0000e400ff227b82 */ /* 0x000e240000000a00 */
[----:B0----5:R-:W-:-:S04]  /*2cf0*/  IMAD.WIDE R10, R45, 0x4, R34 ;  /* 0x000000042d0a7825 */ /* 0x021fc800078e0222 */
[--C-:B------:R-:W-:Y:S01]  /*2d00*/  IMAD.WIDE R12, R44, 0x4, R34.reuse ;  /* 0x000000042c0c7825 */ /* 0x100fe200078e0222 */
[----:B------:R-:W2:Y:S03]  /*2d10*/  LDG.E R6, desc[UR36][R10.64] ;  /* 0x000000240a067981 */ /* 0x000ea6000c1e1900 */
[--C-:B------:R-:W-:Y:S01]  /*2d20*/  IMAD.WIDE R14, R43, 0x4, R34.reuse ;  /* 0x000000042b0e7825 */ /* 0x100fe200078e0222 */
[----:B------:R-:W3:Y:S03]  /*2d30*/  LDG.E R5, desc[UR36][R12.64] ;  /* 0x000000240c057981 */ /* 0x000ee6000c1e1900 */
[--C-:B------:R-:W-:Y:S01]  /*2d40*/  IMAD.WIDE R20, R42, 0x4, R34.reuse ;  /* 0x000000042a147825 */ /* 0x100fe200078e0222 */
[----:B------:R-:W4:Y:S03]  /*2d50*/  LDG.E R4, desc[UR36][R14.64] ;  /* 0x000000240e047981 */ /* 0x000f26000c1e1900 */
[--C-:B------:R-:W-:Y:S01]  /*2d60*/  IMAD.WIDE R46, R41, 0x4, R34.reuse ;  /* 0x00000004292e7825 */ /* 0x100fe200078e0222 */
[----:B------:R-:W4:Y:S03]  /*2d70*/  LDG.E R0, desc[UR36][R20.64] ;  /* 0x0000002414007981 */ /* 0x000f26000c1e1900 */
[--C-:B------:R-:W-:Y:S01]  /*2d80*/  IMAD.WIDE R38, R39, 0x4, R34.reuse ;  /* 0x0000000427267825 */ /* 0x100fe200078e0222 */
[----:B------:R3:W4:Y:S03]  /*2d90*/  LDG.E R7, desc[UR36][R46.64] ;  /* 0x000000242e077981 */ /* 0x000726000c1e1900 */
[--C-:B------:R-:W-:Y:S01]  /*2da0*/  IMAD.WIDE R36, R37, 0x4, R34.reuse ;  /* 0x0000000425247825 */ /* 0x100fe200078e0222 */
[----:B------:R-:W4:Y:S03]  /*2db0*/  LDG.E R8, desc[UR36][R38.64] ;  /* 0x0000002426087981 */ /* 0x000f26000c1e1900 */
        /* <DEDUP_REMOVED lines=16> */
[----:B------:R-:W-:Y:S01]  /*2ec0*/  IMAD.WIDE R34, R3, 0x4, R34 ;  /* 0x0000000403227825 */ /* 0x000fe200078e0222 */
[----:B------:R-:W4:Y:S04]  /*2ed0*/  LDG.E R21, desc[UR36][R32.64] ;  /* 0x0000002420157981 */ /* 0x000f28000c1e1900 */
[----:B------:R-:W4:Y:S01]  /*2ee0*/  LDG.E R46, desc[UR36][R34.64] ;  /* 0x00000024222e7981 */ /* 0x000f22000c1e1900 */
[----:B------:R-:W0:Y:S03]  /*2ef0*/  LDC.64 R2, c[0x0][0x380] ;  /* 0x0000e000ff027b82 */ /* 0x000e260000000a00 */
[----:B0-----:R0:W4:Y:S01]  /*2f00*/  LDG.E R2, desc[UR36][R2.64+0x38480] ;  /* 0x0384802402027981 */ /* 0x001122000c1e1900 */
[----:B--2---:R-:W-:-:S04]  /*2f10*/  FADD R48, RZ, R6 ;  /* 0x00000006ff307221 */ /* 0x004fc80000000000 */
[----:B---3--:R-:W-:-:S04]  /*2f20*/  FADD R47, R48, R5 ;  /* 0x00000005302f7221 */ /* 0x008fc80000000000 */
[----:B----4-:R-:W-:-:S04]  /*2f30*/  FADD R47, R47, R4 ;  /* 0x000000042f2f7221 */ /* 0x010fc80000000000 */
        /* <DEDUP_REMOVED lines=14> */
[----:B0-----:R-:W-:-:S04]  /*3020*/  FADD R3, R5, R48 ;  /* 0x0000003005037221 */ /* 0x001fc80000000000 */
        /* <DEDUP_REMOVED lines=60> */
[----:B------:R-:W-:Y:S01]  /*33f0*/  FADD R3, R21, R48 ;  /* 0x0000003015037221 */ /* 0x000fe20000000000 */
[----:B------:R-:W-:-:S03]  /*3400*/  UIADD3 UR38, UP0, UP1, UR10, 0x30, UR38 ;  /* 0x000000300a267890 */ /* 0x000fc6000f91e026 */
[----:B------:R-:W-:Y:S01]  /*3410*/  FADD R3, R46, R3 ;  /* 0x000000032e037221 */ /* 0x000fe20000000000 */
[----:B------:R-:W-:-:S03]  /*3420*/  UIADD3.X UR39, UPT, UPT, URZ, URZ, UR39, UP0, UP1 ;  /* 0x000000ffff277290 */ /* 0x000fc600087e2427 */
[----:B------:R-:W-:Y:S01]  /*3430*/  FADD R47, R3, R2 ;  /* 0x00000002032f7221 */ /* 0x000fe20000000000 */
[----:B------:R-:W-:-:S03]  /*3440*/  CS2R R2, SR_CLOCKLO ;  /* 0x0000000000027805 */ /* 0x000fc60000015000 */
        /* <DEDUP_REMOVED lines=16> */
[----:B------:R-:W-:-:S06]  /*3550*/  CS2R R4, SR_CLOCKLO ;  /* 0x0000000000047805 */ /* 0x000fcc0000015000 */
[----:B------:R-:W-:Y:S01]  /*3560*/  IADD3 R10, P0, PT, -R2, R4, RZ ;  /* 0x00000004020a7210 */ /* 0x000fe20007f1e1ff */
[----:B------:R-:W0:Y:S01]  /*3570*/  LDCU.64 UR4, c[0x4][0x48] ;  /* 0x01000900ff0477ac */ /* 0x000e220008000a00 */
[----:B------:R-:W-:Y:S02]  /*3580*/  MOV R2, 0x0 ;  /* 0x0000000000027802 */ /* 0x000fe40000000f00 */
[----:B------:R-:W-:Y:S02]  /*3590*/  IADD3.X R11, PT, PT, ~R3, R5, RZ, P0, !PT ;  /* 0x00000005030b7210 */ /* 0x000fe400007fe5ff */
[----:B------:R-:W-:Y:S02]  /*35a0*/  MOV R6, UR38 ;  /* 0x0000002600067c02 */ /* 0x000fe40008000f00 */
[----:B------:R-:W2:Y:S01]  /*35b0*/  I2F.S64 R0, R10 ;  /* 0x0000000a00007312 */ /* 0x000ea20000301400 */
[----:B------:R-:W3:Y:S01]  /*35c0*/  LDC.64 R2, c[0x4][R2] ;  /* 0x0100000002027b82 */ /* 0x000ee20000000a00 */
[----:B------:R-:W-:-:S02]  /*35d0*/  MOV R7, UR39 ;  /* 0x0000002700077c02 */ /* 0x000fc40008000f00 */
[----:B0-----:R-:W-:Y:S02]  /*35e0*/  MOV R4, UR4 ;  /* 0x0000000400047c02 */ /* 0x001fe40008000f00 */
[----:B------:R-:W-:Y:S02]  /*35f0*/  MOV R5, UR5 ;  /* 0x0000000500057c02 */ /* 0x000fe40008000f00 */
[----:B--2---:R-:W0:Y:S02]  /*3600*/  F2F.F64.F32 R8, R0 ;  /* 0x0000000000087310 */ /* 0x004e240000201800 */
[----:B0-----:R0:W-:Y:S03]  /*3610*/  STL.64 [R1+0x30], R8 ;  /* 0x0000300801007387 */ /* 0x0011e60000100a00 */
[----:B------:R-:W-:-:S07]  /*3620*/  LEPC R20, `(.L_x_15) ;  /* 0x000000001014794e */ /* 0x000fce0000000000 */
[----:B01-3--:R-:W-:Y:S05]  /*3630*/  CALL.ABS.NOINC R2 ;  /* 0x0000000002007343 */ /* 0x00bfea0003c00000 */
.L_x_15:
[----:B------:R-:W0:Y:S01]  /*3640*/  LDC.64 R6, c[0x0][0x390] ;  /* 0x0000e400ff067b82 */ /* 0x000e220000000a00 */
[----:B------:R-:W-:Y:S01]  /*3650*/  MOV R2, 0x0 ;  /* 0x0000000000027802 */ /* 0x000fe20000000f00 */
[----:B0-----:R-:W-:-:S04]  /*3660*/  IMAD.WIDE R10, R43, 0x4, R6 ;  /* 0x000000042b0a7825 */ /* 0x001fc800078e0206 */
[----:B------:R-:W-:-:S04]  /*3670*/  IMAD.WIDE R50, R45, 0x4, R6 ;  /* 0x000000042d327825 */ /* 0x000fc800078e0206 */
[----:B------:R-:W-:-:S04]  /*3680*/  IMAD.WIDE R12, R44, 0x4, R6 ;  /* 0x000000042c0c7825 */ /* 0x000fc800078e0206 */
[----:B------:R-:W-:-:S04]  /*3690*/  IMAD.WIDE R8, R42, 0x4, R6 ;  /* 0x000000042a087825 */ /* 0x000fc800078e0206 */
[----:B------:R-:W-:Y:S01]  /*36a0*/  IMAD.WIDE R6, R41, 0x4, R6 ;  /* 0x0000000429067825 */ /* 0x000fe200078e0206 */
[----:B------:R-:W-:Y:S01]  /*36b0*/  CS2R R4, SR_CLOCKLO ;  /* 0x0000000000047805 */ /* 0x000fe20000015000 */
[----:B------:R-:W2:Y:S04]  /*36c0*/  LDG.E R3, desc[UR36][R50.64] ;  /* 0x0000002432037981 */ /* 0x000ea8000c1e1900 */
[----:B------:R-:W3:Y:S04]  /*36d0*/  LDG.E R12, desc[UR36][R12.64] ;  /* 0x000000240c0c7981 */ /* 0x000ee8000c1e1900 */
[----:B------:R-:W4:Y:S04]  /*36e0*/  LDG.E R10, desc[UR36][R10.64] ;  /* 0x000000240a0a7981 */ /* 0x000f28000c1e1900 */
[----:B------:R-:W5:Y:S04]  /*36f0*/  LDG.E R52, desc[UR36][R8.64] ;  /* 0x0000002408347981 */ /* 0x000f68000c1e1900 */
        /* <DEDUP_REMOVED lines=11> */
[----:B------:R-:W5:Y:S01]  /*37b0*/  LDG.E R0, desc[UR36][R34.64] ;  /* 0x0000002422007981 */ /* 0x000f62000c1e1900 */
[----:B--2---:R-:W-:-:S04]  /*37c0*/  FADD R3, R46, R3 ;  /* 0x000000032e037221 */ /* 0x004fc80000000000 */
[----:B---3--:R-:W-:-:S04]  /*37d0*/  FADD R3, R3, R12 ;  /* 0x0000000c03037221 */ /* 0x008fc80000000000 */
[----:B----4-:R-:W-:-:S04]  /*37e0*/  FADD R3, R3, R10 ;  /* 0x0000000a03037221 */ /* 0x010fc80000000000 */
[----:B-----5:R-:W-:-:S04]  /*37f0*/  FADD R3, R3, R52 ;  /* 0x0000003403037221 */ /* 0x020fc80000000000 */
        /* <DEDUP_REMOVED lines=14> */
[----:B------:R0:W1:Y:S01]  /*38e0*/  LDC.64 R8, c[0x4][R2] ;  /* 0x0100000002087b82 */ /* 0x0000620000000a00 */
[----:B------:R-:W2:Y:S01]  /*38f0*/  LDCU.64 UR4, c[0x4][0x48] ;  /* 0x01000900ff0477ac */ /* 0x000ea20008000a00 */
[----:B------:R-:W-:Y:S02]  /*3900*/  MOV R6, UR38 ;  /* 0x0000002600067c02 */ /* 0x000fe40008000f00 */
[----:B------:R-:W-:Y:S02]  /*3910*/  IADD3.X R13, PT, PT, ~R5, R7, RZ, P0, !PT ;  /* 0x00000007050d7210 */ /* 0x000fe400007fe5ff */
[----:B------:R-:W-:Y:S02]  /*3920*/  MOV R7, UR39 ;  /* 0x0000002700077c02 */ /* 0x000fe40008000f00 */
[----:B------:R-:W3:Y:S01]  /*3930*/  I2F.S64 R0, R12 ;  /* 0x0000000c00007312 */ /* 0x000ee20000301400 */
[----:B--2---:R-:W-:-:S02]  /*3940*/  MOV R4, UR4 ;  /* 0x0000000400047c02 */ /* 0x004fc40008000f00 */
[----:B------:R-:W-:-:S05]  /*3950*/  MOV R5, UR5 ;  /* 0x0000000500057c02 */ /* 0x000fca0008000f00 */
[----:B---3--:R-:W2:Y:S02]  /*3960*/  F2F.F64.F32 R10, R0 ;  /* 0x00000000000a7310 */ /* 0x008ea40000201800 */
[----:B--2---:R0:W-:Y:S02]  /*3970*/  STL.64 [R1+0x30], R10 ;  /* 0x0000300a01007387 */ /* 0x0041e40000100a00 */
[----:B------:R-:W-:-:S07]  /*3980*/  LEPC R20, `(.L_x_16) ;  /* 0x000000001014794e */ /* 0x000fce0000000000 */
[----:B01----:R-:W-:Y:S05]  /*3990*/  CALL.ABS.NOINC R8 ;  /* 0x0000000008007343 */ /* 0x003fea0003c00000 */
.L_x_16:
[----:B------:R-:W0:Y:S02]  /*39a0*/  LDC.64 R12, c[0x0][0x390] ;  /* 0x0000e400ff0c7b82 */ /* 0x000e240000000a00 */
        /* <DEDUP_REMOVED lines=52> */
.L_x_17:
        /* <DEDUP_REMOVED lines=53> */
.L_x_18:
[----:B------:R-:W0:Y:S02]  /*4040*/  LDC.64 R4, c[0x0][0x390] ;  /* 0x0000e400ff047b82 */ /* 0x000e240000000a00 */
[----:B0-----:R-:W-:-:S04]  /*4050*/  IMAD.WIDE R12, R44, 0x4, R4 ;  /* 0x000000042c0c7825 */ /* 0x001fc800078e0204 */
[----:B------:R-:W-:-:S04]  /*4060*/  IMAD.WIDE R10, R43, 0x4, R4 ;  /* 0x000000042b0a7825 */ /* 0x000fc800078e0204 */
[----:B------:R-:W-:-:S04]  /*4070*/  IMAD.WIDE R8, R42, 0x4, R4 ;  /* 0x000000042a087825 */ /* 0x000fc800078e0204 */
[----:B------:R-:W-:-:S04]  /*4080*/  IMAD.WIDE R6, R41, 0x4, R4 ;  /* 0x0000000429067825 */ /* 0x000fc800078e0204 */
[----:B------:R-:W-:Y:S01]  /*4090*/  IMAD.WIDE R50, R45, 0x4, R4 ;  /* 0x000000042d327825 */ /* 0x000fe200078e0204 */
[----:B------:R-:W-:-:S04]  /*40a0*/  CS2R R4, SR_CLOCKLO ;  /* 0x0000000000047805 */ /* 0x000fc80000015000 */
        /* <DEDUP_REMOVED lines=34> */
[----:B------:R-:W0:Y:S01]  /*42d0*/  LDC.64 R2, c[0x4][R2] ;  /* 0x0100000002027b82 */ /* 0x000e220000000a00 */
[----:B------:R-:W1:Y:S01]  /*42e0*/  LDCU.64 UR4, c[0x4][0x48] ;  /* 0x01000900ff0477ac */ /* 0x000e620008000a00 */
[----:B------:R-:W-:Y:S02]  /*42f0*/  MOV R6, UR38 ;  /* 0x0000002600067c02 */ /* 0x000fe40008000f00 */
[----:B------:R-:W-:Y:S02]  /*4300*/  IADD3.X R11, PT, PT, ~R5, R7, RZ, P0, !PT ;  /* 0x00000007050b7210 */ /* 0x000fe400007fe5ff */
[----:B------:R-:W-:Y:S02]  /*4310*/  MOV R7, UR39 ;  /* 0x0000002700077c02 */ /* 0x000fe40008000f00 */
[----:B------:R-:W2:Y:S01]  /*4320*/  I2F.S64 R0, R10 ;  /* 0x0000000a00007312 */ /* 0x000ea20000301400 */
[----:B-1----:R-:W-:-:S02]  /*4330*/  MOV R4, UR4 ;  /* 0x0000000400047c02 */ /* 0x002fc40008000f00 */
[----:B------:R-:W-:-:S05]  /*4340*/  MOV R5, UR5 ;  /* 0x0000000500057c02 */ /* 0x000fca0008000f00 */
[----:B--2---:R-:W1:Y:S02]  /*4350*/  F2F.F64.F32 R8, R0 ;  /* 0x0000000000087310 */ /* 0x004e640000201800 */
[----:B-1----:R1:W-:Y:S02]  /*4360*/  STL.64 [R1+0x30], R8 ;  /* 0x0000300801007387 */ /* 0x0023e40000100a00 */
[----:B------:R-:W-:-:S07]  /*4370*/  LEPC R20, `(.L_x_19) ;  /* 0x000000001014794e */ /* 0x000fce0000000000 */
[----:B01----:R-:W-:Y:S05]  /*4380*/  CALL.ABS.NOINC R2 ;  /* 0x0000000002007343 */ /* 0x003fea0003c00000 */
.L_x_19:
[----:B------:R-:W0:Y:S01]  /*4390*/  LDC.64 R2, c[0x0][0x390] ;  /* 0x0000e400ff027b82 */ /* 0x000e220000000a00 */
[----:B------:R-:W2:Y:S04]  /*43a0*/  LDG.E R11, desc[UR36][R38.64] ;  /* 0x00000024260b7981 */ /* 0x000ea8000c1e1900 */
[----:B------:R-:W3:Y:S04]  /*43b0*/  LDG.E R12, desc[UR36][R36.64] ;  /* 0x00000024240c7981 */ /* 0x000ee8000c1e1900 */
[----:B------:R-:W4:Y:S04]  /*43c0*/  LDG.E R13, desc[UR36][R16.64] ;  /* 0x00000024100d7981 */ /* 0x000f28000c1e1900 */
[----:B------:R-:W5:Y:S04]  /*43d0*/  LDG.E R14, desc[UR36][R18.64] ;  /* 0x00000024120e7981 */ /* 0x000f68000c1e1900 */
[----:B------:R-:W5:Y:S04]  /*43e0*/  LDG.E R15, desc[UR36][R22.64] ;  /* 0x00000024160f7981 */ /* 0x000f68000c1e1900 */
[----:B------:R-:W5:Y:S01]  /*43f0*/  LDG.E R47, desc[UR36][R28.64] ;  /* 0x000000241c2f7981 */ /* 0x000f62000c1e1900 */
[----:B0-----:R-:W-:-:S04]  /*4400*/  IMAD.WIDE R4, R45, 0x4, R2 ;  /* 0x000000042d047825 */ /* 0x001fc800078e0202 */
[--C-:B------:R-:W-:Y:S01]  /*4410*/  IMAD.WIDE R20, R44, 0x4, R2.reuse ;  /* 0x000000042c147825 */ /* 0x100fe200078e0202 */
[----:B------:R-:W2:Y:S03]  /*4420*/  LDG.E R7, desc[UR36][R4.64] ;  /* 0x0000002404077981 */ /* 0x000ea6000c1e1900 */
[--C-:B------:R-:W-:Y:S01]  /*4430*/  IMAD.WIDE R48, R43, 0x4, R2.reuse ;  /* 0x000000042b307825 */ /* 0x100fe200078e0202 */
[----:B------:R-:W3:Y:S03]  /*4440*/  LDG.E R6, desc[UR36][R20.64] ;  /* 0x0000002414067981 */ /* 0x000ee6000c1e1900 */
[--C-:B------:R-:W-:Y:S01]  /*4450*/  IMAD.WIDE R8, R42, 0x4, R2.reuse ;  /* 0x000000042a087825 */ /* 0x100fe200078e0202 */
[----:B------:R-:W4:Y:S03]  /*4460*/  LDG.E R0, desc[UR36][R48.64] ;  /* 0x0000002430007981 */ /* 0x000f26000c1e1900 */
[----:B------:R-:W-:-:S02]  /*4470*/  IMAD.WIDE R2, R41, 0x4, R2 ;  /* 0x0000000429027825 */ /* 0x000fc400078e0202 */
[----:B------:R-:W5:Y:S04]  /*4480*/  LDG.E R8, desc[UR36][R8.64] ;  /* 0x0000002408087981 */ /* 0x000f68000c1e1900 */
[----:B------:R0:W5:Y:S04]  /*4490*/  LDG.E R10, desc[UR36][R2.64] ;  /* 0x00000024020a7981 */ /* 0x000168000c1e1900 */
[----:B------:R-:W5:Y:S04]  /*44a0*/  LDG.E R20, desc[UR36][R24.64] ;  /* 0x0000002418147981 */ /* 0x000f68000c1e1900 */
[----:B------:R-:W5:Y:S04]  /*44b0*/  LDG.E R21, desc[UR36][R26.64] ;  /* 0x000000241a157981 */ /* 0x000f68000c1e1900 */
[----:B------:R-:W5:Y:S04]  /*44c0*/  LDG.E R48, desc[UR36][R30.64] ;  /* 0x000000241e307981 */ /* 0x000f68000c1e1900 */
[----:B------:R-:W5:Y:S04]  /*44d0*/  LDG.E R49, desc[UR36][R32.64] ;  /* 0x0000002420317981 */ /* 0x000f68000c1e1900 */
[----:B------:R-:W5:Y:S01]  /*44e0*/  LDG.E R9, desc[UR36][R34.64] ;  /* 0x0000002422097981 */ /* 0x000f62000c1e1900 */
[----:B0-----:R-:W0:Y:S03]  /*44f0*/  LDC.64 R2, c[0x0][0x380] ;  /* 0x0000e000ff027b82 */ /* 0x001e260000000a00 */
[----:B0-----:R0:W5:Y:S01]  /*4500*/  LDG.E R2, desc[UR36][R2.64+0x38480] ;  /* 0x0384802402027981 */ /* 0x001162000c1e1900 */
        /* <DEDUP_REMOVED lines=81> */
[----:B------:R-:W-:-:S03]  /*4a20*/  CS2R R4, SR_CLOCKLO ;  /* 0x0000000000047805 */ /* 0x000fc60000015000 */
[----:B------:R-:W-:Y:S01]  /*4a30*/  FADD R7, R7, R2 ;  /* 0x0000000207077221 */ /* 0x000fe20000000000 */
[----:B------:R-:W-:-:S03]  /*4a40*/  MOV R2, 0x0 ;  /* 0x0000000000027802 */ /* 0x000fc60000000f00 */
        /* <DEDUP_REMOVED lines=29> */
.L_x_20:
        /* <DEDUP_REMOVED lines=53> */
.L_x_21:
        /* <DEDUP_REMOVED lines=53> */
.L_x_22:
        /* <DEDUP_REMOVED lines=53> */
.L_x_23:
        /* <DEDUP_REMOVED lines=53> */
.L_x_24:
        /* <DEDUP_REMOVED lines=14> */
[----:B------:R-:W-:Y:S01]  /*5a40*/  IMAD.WIDE R2, R41, 0x4, R2 ;  /* 0x0000000429027825 */ /* 0x000fe200078e0202 */
[----:B------:R-:W5:Y:S04]  /*5a50*/  LDG.E R14, desc[UR36][R18.64] ;  /* 0x00000024120e7981 */ /* 0x000f68000c1e1900 */
[----:B------:R-:W5:Y:S04]  /*5a60*/  LDG.E R8, desc[UR36][R8.64] ;  /* 0x0000002408087981 */ /* 0x000f68000c1e1900 */
[----:B------:R0:W5:Y:S04]  /*5a70*/  LDG.E R10, desc[UR36][R2.64] ;  /* 0x00000024020a7981 */ /* 0x000168000c1e1900 */
        /* <DEDUP_REMOVED lines=119> */
.L_x_25:
        /* <DEDUP_REMOVED lines=53> */
.L_x_26:
        /* <DEDUP_REMOVED lines=53> */
.L_x_27:
        /* <DEDUP_REMOVED lines=53> */
.L_x_28:
        /* <DEDUP_REMOVED lines=53> */
.L_x_29:
        /* <DEDUP_REMOVED lines=137> */
.L_x_30:
        /* <DEDUP_REMOVED lines=53> */
.L_x_31:
        /* <DEDUP_REMOVED lines=53> */
.L_x_32:
        /* <DEDUP_REMOVED lines=53> */
.L_x_33:
        /* <DEDUP_REMOVED lines=53> */
.L_x_34:
        /* <DEDUP_REMOVED lines=137> */
.L_x_35:
        /* <DEDUP_REMOVED lines=53> */
.L_x_36:
        /* <DEDUP_REMOVED lines=53> */
.L_x_37:
        /* <DEDUP_REMOVED lines=53> */
.L_x_38:
        /* <DEDUP_REMOVED lines=53> */
.L_x_39:
        /* <DEDUP_REMOVED lines=137> */
.L_x_40:
        /* <DEDUP_REMOVED lines=53> */
.L_x_41:
        /* <DEDUP_REMOVED lines=53> */
.L_x_42:
        /* <DEDUP_REMOVED lines=53> */
.L_x_43:
        /* <DEDUP_REMOVED lines=53> */
.L_x_44:
        /* <DEDUP_REMOVED lines=137> */
.L_x_45:
        /* <DEDUP_REMOVED lines=53> */
.L_x_46:
        /* <DEDUP_REMOVED lines=53> */
.L_x_47:
        /* <DEDUP_REMOVED lines=53> */
.L_x_48:
        /* <DEDUP_REMOVED lines=53> */
.L_x_49:
        /* <DEDUP_REMOVED lines=137> */
.L_x_50:
        /* <DEDUP_REMOVED lines=53> */
.L_x_51:
        /* <DEDUP_REMOVED lines=53> */
.L_x_52:
        /* <DEDUP_REMOVED lines=53> */
.L_x_53:
        /* <DEDUP_REMOVED lines=53> */
.L_x_54:
        /* <DEDUP_REMOVED lines=137> */
.L_x_55:
        /* <DEDUP_REMOVED lines=53> */
.L_x_56:
        /* <DEDUP_REMOVED lines=53> */
.L_x_57:
        /* <DEDUP_REMOVED lines=53> */
.L_x_58:
        /* <DEDUP_REMOVED lines=53> */
.L_x_59:
        /* <DEDUP_REMOVED lines=137> */
.L_x_60:
        /* <DEDUP_REMOVED lines=53> */
.L_x_61:
        /* <DEDUP_REMOVED lines=53> */
.L_x_62:
        /* <DEDUP_REMOVED lines=53> */
.L_x_63:
        /* <DEDUP_REMOVED lines=53> */
.L_x_64:
        /* <DEDUP_REMOVED lines=137> */
.L_x_65:
        /* <DEDUP_REMOVED lines=53> */
.L_x_66:
        /* <DEDUP_REMOVED lines=53> */
.L_x_67:
        /* <DEDUP_REMOVED lines=53> */
.L_x_68:
        /* <DEDUP_REMOVED lines=53> */
.L_x_69:
        /* <DEDUP_REMOVED lines=137> */
.L_x_70:
        /* <DEDUP_REMOVED lines=53> */
.L_x_71:
        /* <DEDUP_REMOVED lines=53> */
.L_x_72:
        /* <DEDUP_REMOVED lines=53> */
.L_x_73:
        /* <DEDUP_REMOVED lines=53> */
.L_x_74:
        /* <DEDUP_REMOVED lines=137> */
.L_x_75:
        /* <DEDUP_REMOVED lines=53> */
.L_x_76:
        /* <DEDUP_REMOVED lines=53> */
.L_x_77:
        /* <DEDUP_REMOVED lines=53> */
.L_x_78:
        /* <DEDUP_REMOVED lines=53> */
.L_x_79:
        /* <DEDUP_REMOVED lines=137> */
.L_x_80:
        /* <DEDUP_REMOVED lines=53> */
.L_x_81:
        /* <DEDUP_REMOVED lines=53> */
.L_x_82:
        /* <DEDUP_REMOVED lines=53> */
.L_x_83:
        /* <DEDUP_REMOVED lines=53> */
.L_x_84:
        /* <DEDUP_REMOVED lines=137> */
.L_x_85:
        /* <DEDUP_REMOVED lines=53> */
.L_x_86:
        /* <DEDUP_REMOVED lines=53> */
.L_x_87:
        /* <DEDUP_REMOVED lines=53> */
.L_x_88:
        /* <DEDUP_REMOVED lines=53> */
.L_x_89:
        /* <DEDUP_REMOVED lines=137> */
.L_x_90:
        /* <DEDUP_REMOVED lines=53> */
.L_x_91:
        /* <DEDUP_REMOVED lines=53> */
.L_x_92:
        /* <DEDUP_REMOVED lines=53> */
.L_x_93:
        /* <DEDUP_REMOVED lines=53> */
.L_x_94:
        /* <DEDUP_REMOVED lines=137> */
.L_x_95:
        /* <DEDUP_REMOVED lines=53> */
.L_x_96:
        /* <DEDUP_REMOVED lines=53> */
.L_x_97:
        /* <DEDUP_REMOVED lines=53> */
.L_x_98:
        /* <DEDUP_REMOVED lines=53> */
.L_x_99:
        /* <DEDUP_REMOVED lines=137> */
.L_x_100:
        /* <DEDUP_REMOVED lines=53> */
.L_x_101:
        /* <DEDUP_REMOVED lines=53> */
.L_x_102:
        /* <DEDUP_REMOVED lines=53> */
.L_x_103:
        /* <DEDUP_REMOVED lines=53> */
.L_x_104:
        /* <DEDUP_REMOVED lines=137> */
.L_x_105:
        /* <DEDUP_REMOVED lines=53> */
.L_x_106:
        /* <DEDUP_REMOVED lines=53> */
.L_x_107:
        /* <DEDUP_REMOVED lines=53> */
.L_x_108:
        /* <DEDUP_REMOVED lines=53> */
.L_x_109:
        /* <DEDUP_REMOVED lines=137> */
.L_x_110:
        /* <DEDUP_REMOVED lines=53> */
.L_x_111:
        /* <DEDUP_REMOVED lines=53> */
.L_x_112:
        /* <DEDUP_REMOVED lines=53> */
.L_x_113:
        /* <DEDUP_REMOVED lines=53> */
.L_x_114:
        /* <DEDUP_REMOVED lines=137> */
.L_x_115:
        /* <DEDUP_REMOVED lines=53> */
.L_x_116:
        /* <DEDUP_REMOVED lines=53> */
.L_x_117:
        /* <DEDUP_REMOVED lines=53> */
.L_x_118:
        /* <DEDUP_REMOVED lines=53> */
.L_x_119:
        /* <DEDUP_REMOVED lines=137> */
.L_x_120:
        /* <DEDUP_REMOVED lines=53> */
.L_x_121:
        /* <DEDUP_REMOVED lines=53> */
.L_x_122:
        /* <DEDUP_REMOVED lines=53> */
.L_x_123:
        /* <DEDUP_REMOVED lines=53> */
.L_x_124:
        /* <DEDUP_REMOVED lines=137> */
.L_x_125:
        /* <DEDUP_REMOVED lines=53> */
.L_x_126:
        /* <DEDUP_REMOVED lines=53> */
.L_x_127:
        /* <DEDUP_REMOVED lines=53> */
.L_x_128:
        /* <DEDUP_REMOVED lines=53> */
.L_x_129:
        /* <DEDUP_REMOVED lines=137> */
.L_x_130:
        /* <DEDUP_REMOVED lines=53> */
.L_x_131:
        /* <DEDUP_REMOVED lines=53> */
.L_x_132:
        /* <DEDUP_REMOVED lines=53> */
.L_x_133:
        /* <DEDUP_REMOVED lines=53> */
.L_x_134:
        /* <DEDUP_REMOVED lines=137> */
.L_x_135:
        /* <DEDUP_REMOVED lines=53> */
.L_x_136:
        /* <DEDUP_REMOVED lines=53> */
.L_x_137:
        /* <DEDUP_REMOVED lines=53> */
.L_x_138:
        /* <DEDUP_REMOVED lines=53> */
.L_x_139:
        /* <DEDUP_REMOVED lines=137> */
.L_x_140:
        /* <DEDUP_REMOVED lines=53> */
.L_x_141:
        /* <DEDUP_REMOVED lines=53> */
.L_x_142:
        /* <DEDUP_REMOVED lines=53> */
.L_x_143:
        /* <DEDUP_REMOVED lines=53> */
.L_x_144:
        /* <DEDUP_REMOVED lines=137> */
.L_x_145:
        /* <DEDUP_REMOVED lines=53> */
.L_x_146:
        /* <DEDUP_REMOVED lines=53> */
.L_x_147:
        /* <DEDUP_REMOVED lines=53> */
.L_x_148:
        /* <DEDUP_REMOVED lines=53> */
.L_x_149:
        /* <DEDUP_REMOVED lines=137> */
.L_x_150:
        /* <DEDUP_REMOVED lines=53> */
.L_x_151:
        /* <DEDUP_REMOVED lines=53> */
.L_x_152:
        /* <DEDUP_REMOVED lines=53> */
.L_x_153:
        /* <DEDUP_REMOVED lines=53> */
.L_x_154:
        /* <DEDUP_REMOVED lines=137> */
.L_x_155:
        /* <DEDUP_REMOVED lines=53> */
.L_x_156:
        /* <DEDUP_REMOVED lines=53> */
.L_x_157:
        /* <DEDUP_REMOVED lines=53> */
.L_x_158:
        /* <DEDUP_REMOVED lines=53> */
.L_x_159:
        /* <DEDUP_REMOVED lines=137> */
.L_x_160:
        /* <DEDUP_REMOVED lines=53> */
.L_x_161:
        /* <DEDUP_REMOVED lines=53> */
.L_x_162:
        /* <DEDUP_REMOVED lines=53> */
.L_x_163:
        /* <DEDUP_REMOVED lines=53> */
.L_x_164:
        /* <DEDUP_REMOVED lines=137> */
.L_x_165:
        /* <DEDUP_REMOVED lines=53> */
.L_x_166:
        /* <DEDUP_REMOVED lines=53> */
.L_x_167:
        /* <DEDUP_REMOVED lines=53> */
.L_x_168:
        /* <DEDUP_REMOVED lines=53> */
.L_x_169:
        /* <DEDUP_REMOVED lines=137> */
.L_x_170:
        /* <DEDUP_REMOVED lines=53> */
.L_x_171:
        /* <DEDUP_REMOVED lines=53> */
.L_x_172:
        /* <DEDUP_REMOVED lines=53> */
.L_x_173:
        /* <DEDUP_REMOVED lines=53> */
.L_x_174:
        /* <DEDUP_REMOVED lines=137> */
.L_x_175:
        /* <DEDUP_REMOVED lines=53> */
.L_x_176:
        /* <DEDUP_REMOVED lines=53> */
.L_x_177:
        /* <DEDUP_REMOVED lines=53> */
.L_x_178:
        /* <DEDUP_REMOVED lines=53> */
.L_x_179:
        /* <DEDUP_REMOVED lines=137> */
.L_x_180:
        /* <DEDUP_REMOVED lines=53> */
.L_x_181:
        /* <DEDUP_REMOVED lines=53> */
.L_x_182:
        /* <DEDUP_REMOVED lines=53> */
.L_x_183:
        /* <DEDUP_REMOVED lines=53> */
.L_x_184:
        /* <DEDUP_REMOVED lines=137> */
.L_x_185:
        /* <DEDUP_REMOVED lines=53> */
.L_x_186:
        /* <DEDUP_REMOVED lines=53> */
.L_x_187:
        /* <DEDUP_REMOVED lines=53> */
.L_x_188:
        /* <DEDUP_REMOVED lines=53> */
.L_x_189:
        /* <DEDUP_REMOVED lines=137> */
.L_x_190:
        /* <DEDUP_REMOVED lines=53> */
.L_x_191:
        /* <DEDUP_REMOVED lines=53> */
.L_x_192:
        /* <DEDUP_REMOVED lines=53> */
.L_x_193:
        /* <DEDUP_REMOVED lines=53> */
.L_x_194:
        /* <DEDUP_REMOVED lines=137> */
.L_x_195:
        /* <DEDUP_REMOVED lines=53> */
.L_x_196:
        /* <DEDUP_REMOVED lines=53> */
.L_x_197:
        /* <DEDUP_REMOVED lines=53> */
.L_x_198:
        /* <DEDUP_REMOVED lines=53> */
.L_x_199:
        /* <DEDUP_REMOVED lines=137> */
.L_x_200:
        /* <DEDUP_REMOVED lines=53> */
.L_x_201:
        /* <DEDUP_REMOVED lines=53> */
.L_x_202:
        /* <DEDUP_REMOVED lines=53> */
.L_x_203:
        /* <DEDUP_REMOVED lines=53> */
.L_x_204:
        /* <DEDUP_REMOVED lines=137> */
.L_x_205:
        /* <DEDUP_REMOVED lines=53> */
.L_x_206:
        /* <DEDUP_REMOVED lines=53> */
.L_x_207:
        /* <DEDUP_REMOVED lines=53> */
.L_x_208:
        /* <DEDUP_REMOVED lines=53> */
.L_x_209:
        /* <DEDUP_REMOVED lines=137> */
.L_x_210:
        /* <DEDUP_REMOVED lines=53> */
.L_x_211:
        /* <DEDUP_REMOVED lines=53> */
.L_x_212:
        /* <DEDUP_REMOVED lines=53> */
.L_x_213:
        /* <DEDUP_REMOVED lines=53> */
.L_x_214:
        /* <DEDUP_REMOVED lines=137> */
.L_x_215:
        /* <DEDUP_REMOVED lines=53> */
.L_x_216:
        /* <DEDUP_REMOVED lines=53> */
.L_x_217:
        /* <DEDUP_REMOVED lines=53> */
.L_x_218:
        /* <DEDUP_REMOVED lines=53> */
.L_x_219:
        /* <DEDUP_REMOVED lines=137> */
.L_x_220:
        /* <DEDUP_REMOVED lines=53> */
.L_x_221:
        /* <DEDUP_REMOVED lines=53> */
.L_x_222:
        /* <DEDUP_REMOVED lines=53> */
.L_x_223:
        /* <DEDUP_REMOVED lines=53> */
.L_x_224:
        /* <DEDUP_REMOVED lines=137> */
.L_x_225:
        /* <DEDUP_REMOVED lines=53> */
.L_x_226:
        /* <DEDUP_REMOVED lines=53> */
.L_x_227:
        /* <DEDUP_REMOVED lines=53> */
.L_x_228:
        /* <DEDUP_REMOVED lines=53> */
.L_x_229:
        /* <DEDUP_REMOVED lines=137> */
.L_x_230:
        /* <DEDUP_REMOVED lines=53> */
.L_x_231:
        /* <DEDUP_REMOVED lines=53> */
.L_x_232:
        /* <DEDUP_REMOVED lines=53> */
.L_x_233:
        /* <DEDUP_REMOVED lines=53> */
.L_x_234:
        /* <DEDUP_REMOVED lines=137> */
.L_x_235:
        /* <DEDUP_REMOVED lines=53> */
.L_x_236:
        /* <DEDUP_REMOVED lines=53> */
.L_x_237:
        /* <DEDUP_REMOVED lines=53> */
.L_x_238:
        /* <DEDUP_REMOVED lines=53> */
.L_x_239:
        /* <DEDUP_REMOVED lines=137> */
.L_x_240:
        /* <DEDUP_REMOVED lines=53> */
.L_x_241:
        /* <DEDUP_REMOVED lines=53> */
.L_x_242:
        /* <DEDUP_REMOVED lines=53> */
.L_x_243:
        /* <DEDUP_REMOVED lines=53> */
.L_x_244:
        /* <DEDUP_REMOVED lines=137> */
.L_x_245:
        /* <DEDUP_REMOVED lines=53> */
.L_x_246:
        /* <DEDUP_REMOVED lines=53> */
.L_x_247:
        /* <DEDUP_REMOVED lines=53> */
.L_x_248:
        /* <DEDUP_REMOVED lines=53> */
.L_x_249:
        /* <DEDUP_REMOVED lines=137> */
.L_x_250:
        /* <DEDUP_REMOVED lines=53> */
.L_x_251:
        /* <DEDUP_REMOVED lines=53> */
.L_x_252:
        /* <DEDUP_REMOVED lines=53> */
.L_x_253:
        /* <DEDUP_REMOVED lines=53> */
.L_x_254:
        /* <DEDUP_REMOVED lines=137> */
.L_x_255:
        /* <DEDUP_REMOVED lines=53> */
.L_x_256:
        /* <DEDUP_REMOVED lines=53> */
.L_x_257:
        /* <DEDUP_REMOVED lines=53> */
.L_x_258:
        /* <DEDUP_REMOVED lines=53> */
.L_x_259:
        /* <DEDUP_REMOVED lines=137> */
.L_x_260:
        /* <DEDUP_REMOVED lines=53> */
.L_x_261:
        /* <DEDUP_REMOVED lines=53> */
.L_x_262:
        /* <DEDUP_REMOVED lines=53> */
.L_x_263:
        /* <DEDUP_REMOVED lines=53> */
.L_x_264:
[----:B------:R-:W0:Y:S02]  /*47060*/  LDC.64 R2, c[0x0][0x380] ;  /* 0x0000e000ff027b82 */ /* 0x000e240000000a00 */
[----:B0-----:R-:W-:Y:S04]  /*47070*/  STG.E desc[UR36][R2.64], R35 ;  /* 0x0000002302007986 */ /* 0x001fe8000c101924 */
[----:B------:R-:W-:Y:S04]  /*47080*/  STG.E desc[UR36][R2.64+0x4], R40 ;  /* 0x0000042802007986 */ /* 0x000fe8000c101924 */
[----:B------:R-:W-:Y:S01]  /*47090*/  STG.E desc[UR36][R2.64+0x8], RZ ;  /* 0x000008ff02007986 */ /* 0x000fe2000c101924 */
[----:B------:R-:W-:Y:S05]  /*470a0*/  EXIT ;  /* 0x000000000000794d */ /* 0x000fea0003800000 */
.L_x_265:
[----:B------:R-:W-:-:S00]  /*470b0*/  BRA `(.L_x_265) ;  /* 0xfffffffc00fc7947 */ /* 0x000fc0000383ffff */
[----:B------:R-:W-:-:S00]  /*470c0*/  NOP ;  /* 0x0000000000007918 */ /* 0x000fc00000000000 */
        /* <DEDUP_REMOVED lines=11> */
.L_x_266:


//--------------------- .nv.global.init           --------------------------
	.section	.nv.global.init,"aw",@progbits
	.align	4
.nv.global.init:
	.type		mrg32k3aM1SubSeq,@object
	.size		mrg32k3aM1SubSeq,(mrg32k3aM2SubSeq - mrg32k3aM1SubSeq)
mrg32k3aM1SubSeq:
        /*0000*/ 	.byte	0x0b, 0xcc, 0xee, 0x04, 0x73, 0x29, 0x8b, 0x6f, 0xf6, 0x53, 0x03, 0xf6, 0x23, 0xf6, 0xea, 0xda
        /* <DEDUP_REMOVED lines=125> */
	.type		mrg32k3aM2SubSeq,@object
	.size		mrg32k3aM2SubSeq,(mrg32k3aM1 - mrg32k3aM2SubSeq)
mrg32k3aM2SubSeq:
        /* <DEDUP_REMOVED lines=126> */
	.type		mrg32k3aM1,@object
	.size		mrg32k3aM1,(mrg32k3aM1Seq - mrg32k3aM1)
mrg32k3aM1:
        /* <DEDUP_REMOVED lines=144> */
	.type		mrg32k3aM1Seq,@object
	.size		mrg32k3aM1Seq,(mrg32k3aM2 - mrg32k3aM1Seq)
mrg32k3aM1Seq:
        /* <DEDUP_REMOVED lines=144> */
	.type		mrg32k3aM2,@object
	.size		mrg32k3aM2,(mrg32k3aM2Seq - mrg32k3aM2)
mrg32k3aM2:
        /* <DEDUP_REMOVED lines=144> */
	.type		mrg32k3aM2Seq,@object
	.size		mrg32k3aM2Seq,(precalc_xorwow_matrix - mrg32k3aM2Seq)
mrg32k3aM2Seq:
        /* <DEDUP_REMOVED lines=144> */
	.type		precalc_xorwow_matrix,@object
	.size		precalc_xorwow_matrix,(precalc_xorwow_offset_matrix - precalc_xorwow_matrix)
precalc_xorwow_matrix:
        /* <DEDUP_REMOVED lines=6400> */
	.type		precalc_xorwow_offset_matrix,@object
	.size		precalc_xorwow_offset_matrix,($str - precalc_xorwow_offset_matrix)
precalc_xorwow_offset_matrix:
        /* <DEDUP_REMOVED lines=6400> */
	.type		$str,@object
	.size		$str,(.L_9 - $str)
$str:
        /*353c0*/ 	.byte	0x25, 0x66, 0x0a, 0x00
.L_9:


//--------------------- .nv.shared.reserved.0     --------------------------
	.section	.nv.shared.reserved.0,"aw",@nobits
	.weak		__nv_reservedSMEM_offset_0_alias
	.size		__nv_reservedSMEM_offset_0_alias, 0, 64
	.other		__nv_reservedSMEM_offset_0_alias,@"STO_CUDA_RESERVED_SHARED STV_DEFAULT"
__nv_reservedSMEM_offset_0_alias:
	.zero		0
	.zero		64


//--------------------- .nv.constant0._Z7monitorPfPiS_ --------------------------
	.section	.nv.constant0._Z7monitorPfPiS_,"a",@progbits
	.sectionflags	@""
	.align	4
.nv.constant0._Z7monitorPfPiS_:
	.zero		920


//--------------------- SYMBOLS --------------------------

	.type		.nv.reservedSmem.offset0,@object
	.size		.nv.reservedSmem.offset0,0x4
	.type		vprintf,@function
